//
// Generated by NVIDIA NVVM Compiler
//
// Compiler Build ID: CL-36424714
// Cuda compilation tools, release 13.0, V13.0.88
// Based on NVVM 20.0.0
//

.version 9.0
.target sm_100
.address_size 64

	// .globl	_Z11spaceFilterPKdPKfS2_PKiS4_Pf
// _ZZ11spaceFilterPKdPKfS2_PKiS4_PfE2sU has been demoted
// _ZZ11spaceFilterPKdPKfS2_PKiS4_PfE2iU has been demoted
// _ZZ17spaceFilterUpdatePKdPKfS2_PKbPKiS6_PfS6_S6_S6_E2sU has been demoted
// _ZZ17spaceFilterUpdatePKdPKfS2_PKbPKiS6_PfS6_S6_S6_E2iU has been demoted
// _ZZ10timeFilterPKdPKfS2_PfE2sW has been demoted
// _ZZ10timeFilterPKdPKfS2_PfE5sdata has been demoted
// _ZZ16timeFilterUpdatePKdPKfS2_PKbPfPKiS7_S7_E2sW has been demoted
// _ZZ14cleanup_spikesPKdPKfS2_S2_S2_PKiPiS5_PfS6_S6_S5_E5sdata has been demoted
// _ZZ17computePCfeaturesPKdPKiPKfS2_S2_S4_S4_S4_S4_S2_S2_S4_PfE4sPCA has been demoted
// _ZZ17computePCfeaturesPKdPKiPKfS2_S2_S4_S4_S4_S4_S2_S2_S4_PfE2sW has been demoted
// _ZZ17computePCfeaturesPKdPKiPKfS2_S2_S4_S4_S4_S4_S2_S2_S4_PfE2sU has been demoted
// _ZZ17computePCfeaturesPKdPKiPKfS2_S2_S4_S4_S4_S4_S2_S2_S4_PfE2iU has been demoted

.visible .entry _Z11spaceFilterPKdPKfS2_PKiS4_Pf(
	.param .u64 .ptr .align 1 _Z11spaceFilterPKdPKfS2_PKiS4_Pf_param_0,
	.param .u64 .ptr .align 1 _Z11spaceFilterPKdPKfS2_PKiS4_Pf_param_1,
	.param .u64 .ptr .align 1 _Z11spaceFilterPKdPKfS2_PKiS4_Pf_param_2,
	.param .u64 .ptr .align 1 _Z11spaceFilterPKdPKfS2_PKiS4_Pf_param_3,
	.param .u64 .ptr .align 1 _Z11spaceFilterPKdPKfS2_PKiS4_Pf_param_4,
	.param .u64 .ptr .align 1 _Z11spaceFilterPKdPKfS2_PKiS4_Pf_param_5
)
{
	.reg .pred 	%p<15>;
	.reg .b32 	%r<119>;
	.reg .b32 	%f<69>;
	.reg .b64 	%rd<51>;
	.reg .b64 	%fd<6>;
	// demoted variable
	.shared .align 4 .b8 _ZZ11spaceFilterPKdPKfS2_PKiS4_PfE2sU[384];
	// demoted variable
	.shared .align 4 .b8 _ZZ11spaceFilterPKdPKfS2_PKiS4_PfE2iU[128];
	ld.param.u64 	%rd7, [_Z11spaceFilterPKdPKfS2_PKiS4_Pf_param_0];
	ld.param.u64 	%rd8, [_Z11spaceFilterPKdPKfS2_PKiS4_Pf_param_1];
	ld.param.u64 	%rd3, [_Z11spaceFilterPKdPKfS2_PKiS4_Pf_param_2];
	ld.param.u64 	%rd4, [_Z11spaceFilterPKdPKfS2_PKiS4_Pf_param_3];
	ld.param.u64 	%rd5, [_Z11spaceFilterPKdPKfS2_PKiS4_Pf_param_4];
	ld.param.u64 	%rd6, [_Z11spaceFilterPKdPKfS2_PKiS4_Pf_param_5];
	cvta.to.global.u64 	%rd1, %rd8;
	cvta.to.global.u64 	%rd9, %rd7;
	mov.u32 	%r111, %tid.x;
	mov.u32 	%r2, %ctaid.x;
	ld.global.f64 	%fd1, [%rd9];
	cvt.rzi.s32.f64 	%r3, %fd1;
	ld.global.f64 	%fd2, [%rd9+8];
	cvt.rzi.s32.f64 	%r4, %fd2;
	ld.global.f64 	%fd3, [%rd9+48];
	cvt.rzi.s32.f64 	%r5, %fd3;
	ld.global.f64 	%fd4, [%rd9+80];
	cvt.rzi.s32.f64 	%r6, %fd4;
	ld.global.f64 	%fd5, [%rd9+72];
	cvt.rzi.s32.f64 	%r7, %fd5;
	setp.ge.s32 	%p1, %r111, %r6;
	@%p1 bra 	$L__BB0_2;
	cvta.to.global.u64 	%rd10, %rd5;
	cvta.to.global.u64 	%rd11, %rd4;
	mul.wide.u32 	%rd12, %r2, 4;
	add.s64 	%rd13, %rd10, %rd12;
	ld.global.u32 	%r33, [%rd13];
	mad.lo.s32 	%r34, %r33, %r6, %r111;
	mul.wide.s32 	%rd14, %r34, 4;
	add.s64 	%rd15, %rd11, %rd14;
	ld.global.u32 	%r35, [%rd15];
	shl.b32 	%r36, %r111, 2;
	mov.u32 	%r37, _ZZ11spaceFilterPKdPKfS2_PKiS4_PfE2iU;
	add.s32 	%r38, %r37, %r36;
	st.volatile.shared.u32 	[%r38], %r35;
$L__BB0_2:
	bar.sync 	0;
	mul.lo.s32 	%r39, %r6, %r5;
	setp.ge.s32 	%p2, %r111, %r39;
	@%p2 bra 	$L__BB0_4;
	div.s32 	%r40, %r111, %r6;
	mul.lo.s32 	%r41, %r40, %r6;
	sub.s32 	%r42, %r111, %r41;
	shl.b32 	%r43, %r42, 2;
	mov.u32 	%r44, _ZZ11spaceFilterPKdPKfS2_PKiS4_PfE2iU;
	add.s32 	%r45, %r44, %r43;
	ld.volatile.shared.u32 	%r46, [%r45];
	mad.lo.s32 	%r47, %r40, %r4, %r2;
	mad.lo.s32 	%r48, %r47, %r7, %r46;
	cvta.to.global.u64 	%rd16, %rd3;
	mul.wide.s32 	%rd17, %r48, 4;
	add.s64 	%rd18, %rd16, %rd17;
	ld.global.f32 	%f13, [%rd18];
	shl.b32 	%r49, %r111, 2;
	mov.u32 	%r50, _ZZ11spaceFilterPKdPKfS2_PKiS4_PfE2sU;
	add.s32 	%r51, %r50, %r49;
	st.volatile.shared.f32 	[%r51], %f13;
$L__BB0_4:
	bar.sync 	0;
	setp.ge.s32 	%p3, %r111, %r3;
	@%p3 bra 	$L__BB0_22;
	mov.u32 	%r8, %ntid.x;
	and.b32  	%r9, %r6, 7;
	add.s32 	%r10, %r9, -1;
	and.b32  	%r11, %r6, 3;
	and.b32  	%r12, %r6, 2147483640;
	and.b32  	%r13, %r6, 1;
	neg.s32 	%r14, %r12;
	shl.b32 	%r15, %r6, 2;
	cvta.to.global.u64 	%rd2, %rd6;
$L__BB0_6:
	setp.lt.s32 	%p4, %r5, 1;
	@%p4 bra 	$L__BB0_21;
	mov.b32 	%r112, 0;
$L__BB0_8:
	setp.lt.s32 	%p5, %r6, 1;
	mov.f32 	%f68, 0f00000000;
	@%p5 bra 	$L__BB0_20;
	setp.lt.u32 	%p6, %r6, 8;
	mul.lo.s32 	%r18, %r112, %r6;
	mov.f32 	%f68, 0f00000000;
	mov.b32 	%r117, 0;
	@%p6 bra 	$L__BB0_12;
	mov.u32 	%r55, _ZZ11spaceFilterPKdPKfS2_PKiS4_PfE2sU;
	mad.lo.s32 	%r56, %r15, %r112, %r55;
	add.s32 	%r114, %r56, 16;
	mov.u32 	%r57, _ZZ11spaceFilterPKdPKfS2_PKiS4_PfE2iU;
	add.s32 	%r113, %r57, 16;
	mov.f32 	%f68, 0f00000000;
	mov.u32 	%r115, %r14;
$L__BB0_11:
	.pragma "nounroll";
	ld.volatile.shared.f32 	%f18, [%r114+-16];
	ld.volatile.shared.u32 	%r58, [%r113+-16];
	mad.lo.s32 	%r59, %r58, %r3, %r111;
	mul.wide.s32 	%rd19, %r59, 4;
	add.s64 	%rd20, %rd1, %rd19;
	ld.global.f32 	%f19, [%rd20];
	fma.rn.f32 	%f20, %f18, %f19, %f68;
	ld.volatile.shared.f32 	%f21, [%r114+-12];
	ld.volatile.shared.u32 	%r60, [%r113+-12];
	mad.lo.s32 	%r61, %r60, %r3, %r111;
	mul.wide.s32 	%rd21, %r61, 4;
	add.s64 	%rd22, %rd1, %rd21;
	ld.global.f32 	%f22, [%rd22];
	fma.rn.f32 	%f23, %f21, %f22, %f20;
	ld.volatile.shared.f32 	%f24, [%r114+-8];
	ld.volatile.shared.u32 	%r62, [%r113+-8];
	mad.lo.s32 	%r63, %r62, %r3, %r111;
	mul.wide.s32 	%rd23, %r63, 4;
	add.s64 	%rd24, %rd1, %rd23;
	ld.global.f32 	%f25, [%rd24];
	fma.rn.f32 	%f26, %f24, %f25, %f23;
	ld.volatile.shared.f32 	%f27, [%r114+-4];
	ld.volatile.shared.u32 	%r64, [%r113+-4];
	mad.lo.s32 	%r65, %r64, %r3, %r111;
	mul.wide.s32 	%rd25, %r65, 4;
	add.s64 	%rd26, %rd1, %rd25;
	ld.global.f32 	%f28, [%rd26];
	fma.rn.f32 	%f29, %f27, %f28, %f26;
	ld.volatile.shared.f32 	%f30, [%r114];
	ld.volatile.shared.u32 	%r66, [%r113];
	mad.lo.s32 	%r67, %r66, %r3, %r111;
	mul.wide.s32 	%rd27, %r67, 4;
	add.s64 	%rd28, %rd1, %rd27;
	ld.global.f32 	%f31, [%rd28];
	fma.rn.f32 	%f32, %f30, %f31, %f29;
	ld.volatile.shared.f32 	%f33, [%r114+4];
	ld.volatile.shared.u32 	%r68, [%r113+4];
	mad.lo.s32 	%r69, %r68, %r3, %r111;
	mul.wide.s32 	%rd29, %r69, 4;
	add.s64 	%rd30, %rd1, %rd29;
	ld.global.f32 	%f34, [%rd30];
	fma.rn.f32 	%f35, %f33, %f34, %f32;
	ld.volatile.shared.f32 	%f36, [%r114+8];
	ld.volatile.shared.u32 	%r70, [%r113+8];
	mad.lo.s32 	%r71, %r70, %r3, %r111;
	mul.wide.s32 	%rd31, %r71, 4;
	add.s64 	%rd32, %rd1, %rd31;
	ld.global.f32 	%f37, [%rd32];
	fma.rn.f32 	%f38, %f36, %f37, %f35;
	ld.volatile.shared.f32 	%f39, [%r114+12];
	ld.volatile.shared.u32 	%r72, [%r113+12];
	mad.lo.s32 	%r73, %r72, %r3, %r111;
	mul.wide.s32 	%rd33, %r73, 4;
	add.s64 	%rd34, %rd1, %rd33;
	ld.global.f32 	%f40, [%rd34];
	fma.rn.f32 	%f68, %f39, %f40, %f38;
	add.s32 	%r115, %r115, 8;
	add.s32 	%r114, %r114, 32;
	add.s32 	%r113, %r113, 32;
	setp.ne.s32 	%p7, %r115, 0;
	mov.u32 	%r117, %r12;
	@%p7 bra 	$L__BB0_11;
$L__BB0_12:
	setp.eq.s32 	%p8, %r9, 0;
	@%p8 bra 	$L__BB0_20;
	setp.lt.u32 	%p9, %r10, 3;
	@%p9 bra 	$L__BB0_15;
	add.s32 	%r74, %r117, %r18;
	shl.b32 	%r75, %r74, 2;
	mov.u32 	%r76, _ZZ11spaceFilterPKdPKfS2_PKiS4_PfE2sU;
	add.s32 	%r77, %r76, %r75;
	ld.volatile.shared.f32 	%f42, [%r77];
	shl.b32 	%r78, %r117, 2;
	mov.u32 	%r79, _ZZ11spaceFilterPKdPKfS2_PKiS4_PfE2iU;
	add.s32 	%r80, %r79, %r78;
	ld.volatile.shared.u32 	%r81, [%r80];
	mad.lo.s32 	%r82, %r81, %r3, %r111;
	mul.wide.s32 	%rd35, %r82, 4;
	add.s64 	%rd36, %rd1, %rd35;
	ld.global.f32 	%f43, [%rd36];
	fma.rn.f32 	%f44, %f42, %f43, %f68;
	ld.volatile.shared.f32 	%f45, [%r77+4];
	ld.volatile.shared.u32 	%r83, [%r80+4];
	mad.lo.s32 	%r84, %r83, %r3, %r111;
	mul.wide.s32 	%rd37, %r84, 4;
	add.s64 	%rd38, %rd1, %rd37;
	ld.global.f32 	%f46, [%rd38];
	fma.rn.f32 	%f47, %f45, %f46, %f44;
	ld.volatile.shared.f32 	%f48, [%r77+8];
	ld.volatile.shared.u32 	%r85, [%r80+8];
	mad.lo.s32 	%r86, %r85, %r3, %r111;
	mul.wide.s32 	%rd39, %r86, 4;
	add.s64 	%rd40, %rd1, %rd39;
	ld.global.f32 	%f49, [%rd40];
	fma.rn.f32 	%f50, %f48, %f49, %f47;
	ld.volatile.shared.f32 	%f51, [%r77+12];
	ld.volatile.shared.u32 	%r87, [%r80+12];
	mad.lo.s32 	%r88, %r87, %r3, %r111;
	mul.wide.s32 	%rd41, %r88, 4;
	add.s64 	%rd42, %rd1, %rd41;
	ld.global.f32 	%f52, [%rd42];
	fma.rn.f32 	%f68, %f51, %f52, %f50;
	add.s32 	%r117, %r117, 4;
$L__BB0_15:
	setp.eq.s32 	%p10, %r11, 0;
	@%p10 bra 	$L__BB0_20;
	setp.eq.s32 	%p11, %r11, 1;
	@%p11 bra 	$L__BB0_18;
	add.s32 	%r89, %r117, %r18;
	shl.b32 	%r90, %r89, 2;
	mov.u32 	%r91, _ZZ11spaceFilterPKdPKfS2_PKiS4_PfE2sU;
	add.s32 	%r92, %r91, %r90;
	ld.volatile.shared.f32 	%f54, [%r92];
	shl.b32 	%r93, %r117, 2;
	mov.u32 	%r94, _ZZ11spaceFilterPKdPKfS2_PKiS4_PfE2iU;
	add.s32 	%r95, %r94, %r93;
	ld.volatile.shared.u32 	%r96, [%r95];
	mad.lo.s32 	%r97, %r96, %r3, %r111;
	mul.wide.s32 	%rd43, %r97, 4;
	add.s64 	%rd44, %rd1, %rd43;
	ld.global.f32 	%f55, [%rd44];
	fma.rn.f32 	%f56, %f54, %f55, %f68;
	ld.volatile.shared.f32 	%f57, [%r92+4];
	ld.volatile.shared.u32 	%r98, [%r95+4];
	mad.lo.s32 	%r99, %r98, %r3, %r111;
	mul.wide.s32 	%rd45, %r99, 4;
	add.s64 	%rd46, %rd1, %rd45;
	ld.global.f32 	%f58, [%rd46];
	fma.rn.f32 	%f68, %f57, %f58, %f56;
	add.s32 	%r117, %r117, 2;
$L__BB0_18:
	setp.eq.s32 	%p12, %r13, 0;
	@%p12 bra 	$L__BB0_20;
	add.s32 	%r100, %r117, %r18;
	shl.b32 	%r101, %r100, 2;
	mov.u32 	%r102, _ZZ11spaceFilterPKdPKfS2_PKiS4_PfE2sU;
	add.s32 	%r103, %r102, %r101;
	ld.volatile.shared.f32 	%f59, [%r103];
	shl.b32 	%r104, %r117, 2;
	mov.u32 	%r105, _ZZ11spaceFilterPKdPKfS2_PKiS4_PfE2iU;
	add.s32 	%r106, %r105, %r104;
	ld.volatile.shared.u32 	%r107, [%r106];
	mad.lo.s32 	%r108, %r107, %r3, %r111;
	mul.wide.s32 	%rd47, %r108, 4;
	add.s64 	%rd48, %rd1, %rd47;
	ld.global.f32 	%f60, [%rd48];
	fma.rn.f32 	%f68, %f59, %f60, %f68;
$L__BB0_20:
	mad.lo.s32 	%r109, %r112, %r4, %r2;
	mad.lo.s32 	%r110, %r109, %r3, %r111;
	mul.wide.s32 	%rd49, %r110, 4;
	add.s64 	%rd50, %rd2, %rd49;
	st.global.f32 	[%rd50], %f68;
	add.s32 	%r112, %r112, 1;
	setp.ne.s32 	%p13, %r112, %r5;
	@%p13 bra 	$L__BB0_8;
$L__BB0_21:
	add.s32 	%r111, %r111, %r8;
	bar.sync 	0;
	setp.lt.s32 	%p14, %r111, %r3;
	@%p14 bra 	$L__BB0_6;
$L__BB0_22:
	ret;

}
	// .globl	_Z17spaceFilterUpdatePKdPKfS2_PKbPKiS6_PfS6_S6_S6_
.visible .entry _Z17spaceFilterUpdatePKdPKfS2_PKbPKiS6_PfS6_S6_S6_(
	.param .u64 .ptr .align 1 _Z17spaceFilterUpdatePKdPKfS2_PKbPKiS6_PfS6_S6_S6__param_0,
	.param .u64 .ptr .align 1 _Z17spaceFilterUpdatePKdPKfS2_PKbPKiS6_PfS6_S6_S6__param_1,
	.param .u64 .ptr .align 1 _Z17spaceFilterUpdatePKdPKfS2_PKbPKiS6_PfS6_S6_S6__param_2,
	.param .u64 .ptr .align 1 _Z17spaceFilterUpdatePKdPKfS2_PKbPKiS6_PfS6_S6_S6__param_3,
	.param .u64 .ptr .align 1 _Z17spaceFilterUpdatePKdPKfS2_PKbPKiS6_PfS6_S6_S6__param_4,
	.param .u64 .ptr .align 1 _Z17spaceFilterUpdatePKdPKfS2_PKbPKiS6_PfS6_S6_S6__param_5,
	.param .u64 .ptr .align 1 _Z17spaceFilterUpdatePKdPKfS2_PKbPKiS6_PfS6_S6_S6__param_6,
	.param .u64 .ptr .align 1 _Z17spaceFilterUpdatePKdPKfS2_PKbPKiS6_PfS6_S6_S6__param_7,
	.param .u64 .ptr .align 1 _Z17spaceFilterUpdatePKdPKfS2_PKbPKiS6_PfS6_S6_S6__param_8,
	.param .u64 .ptr .align 1 _Z17spaceFilterUpdatePKdPKfS2_PKbPKiS6_PfS6_S6_S6__param_9
)
{
	.reg .pred 	%p<27>;
	.reg .b16 	%rs<2>;
	.reg .b32 	%r<164>;
	.reg .b32 	%f<73>;
	.reg .b64 	%rd<79>;
	.reg .b64 	%fd<7>;
	// demoted variable
	.shared .align 4 .b8 _ZZ17spaceFilterUpdatePKdPKfS2_PKbPKiS6_PfS6_S6_S6_E2sU[384];
	// demoted variable
	.shared .align 4 .b8 _ZZ17spaceFilterUpdatePKdPKfS2_PKbPKiS6_PfS6_S6_S6_E2iU[128];
	ld.param.u64 	%rd13, [_Z17spaceFilterUpdatePKdPKfS2_PKbPKiS6_PfS6_S6_S6__param_0];
	ld.param.u64 	%rd14, [_Z17spaceFilterUpdatePKdPKfS2_PKbPKiS6_PfS6_S6_S6__param_1];
	ld.param.u64 	%rd15, [_Z17spaceFilterUpdatePKdPKfS2_PKbPKiS6_PfS6_S6_S6__param_2];
	ld.param.u64 	%rd16, [_Z17spaceFilterUpdatePKdPKfS2_PKbPKiS6_PfS6_S6_S6__param_9];
	cvta.to.global.u64 	%rd1, %rd15;
	cvta.to.global.u64 	%rd2, %rd14;
	cvta.to.global.u64 	%rd3, %rd16;
	cvta.to.global.u64 	%rd17, %rd13;
	mov.u32 	%r1, %tid.x;
	mov.u32 	%r2, %ctaid.x;
	ld.global.f64 	%fd1, [%rd17];
	cvt.rzi.s32.f64 	%r3, %fd1;
	ld.global.f64 	%fd2, [%rd17+8];
	cvt.rzi.s32.f64 	%r4, %fd2;
	ld.global.f64 	%fd3, [%rd17+48];
	cvt.rzi.s32.f64 	%r5, %fd3;
	ld.global.f64 	%fd4, [%rd17+80];
	cvt.rzi.s32.f64 	%r6, %fd4;
	ld.global.f64 	%fd5, [%rd17+32];
	cvt.rzi.s32.f64 	%r7, %fd5;
	ld.global.f64 	%fd6, [%rd17+72];
	cvt.rzi.s32.f64 	%r8, %fd6;
	setp.ge.s32 	%p1, %r1, %r6;
	shl.b32 	%r45, %r1, 2;
	mov.u32 	%r46, _ZZ17spaceFilterUpdatePKdPKfS2_PKbPKiS6_PfS6_S6_S6_E2iU;
	add.s32 	%r9, %r46, %r45;
	@%p1 bra 	$L__BB1_2;
	ld.param.u64 	%rd75, [_Z17spaceFilterUpdatePKdPKfS2_PKbPKiS6_PfS6_S6_S6__param_5];
	ld.param.u64 	%rd74, [_Z17spaceFilterUpdatePKdPKfS2_PKbPKiS6_PfS6_S6_S6__param_4];
	cvta.to.global.u64 	%rd18, %rd75;
	cvta.to.global.u64 	%rd19, %rd74;
	mul.wide.u32 	%rd20, %r2, 4;
	add.s64 	%rd21, %rd18, %rd20;
	ld.global.u32 	%r47, [%rd21];
	mad.lo.s32 	%r48, %r47, %r6, %r1;
	mul.wide.s32 	%rd22, %r48, 4;
	add.s64 	%rd23, %rd19, %rd22;
	ld.global.u32 	%r49, [%rd23];
	st.volatile.shared.u32 	[%r9], %r49;
$L__BB1_2:
	setp.ge.s32 	%p2, %r1, %r6;
	bar.sync 	0;
	setp.lt.s32 	%p3, %r5, 1;
	or.pred  	%p4, %p2, %p3;
	@%p4 bra 	$L__BB1_9;
	setp.lt.u32 	%p5, %r5, 4;
	mov.b32 	%r152, 0;
	@%p5 bra 	$L__BB1_6;
	mov.b32 	%r150, 0;
	mov.u32 	%r57, _ZZ17spaceFilterUpdatePKdPKfS2_PKbPKiS6_PfS6_S6_S6_E2sU;
	shl.b32 	%r62, %r6, 2;
	and.b32  	%r152, %r5, 2147483644;
$L__BB1_5:
	ld.volatile.shared.u32 	%r52, [%r9];
	mad.lo.s32 	%r53, %r150, %r4, %r2;
	mad.lo.s32 	%r54, %r53, %r8, %r52;
	mul.wide.s32 	%rd24, %r54, 4;
	add.s64 	%rd25, %rd1, %rd24;
	ld.global.f32 	%f13, [%rd25];
	mad.lo.s32 	%r55, %r150, %r6, %r1;
	shl.b32 	%r56, %r55, 2;
	add.s32 	%r58, %r57, %r56;
	st.volatile.shared.f32 	[%r58], %f13;
	ld.volatile.shared.u32 	%r59, [%r9];
	add.s32 	%r60, %r53, %r4;
	mad.lo.s32 	%r61, %r60, %r8, %r59;
	mul.wide.s32 	%rd26, %r61, 4;
	add.s64 	%rd27, %rd1, %rd26;
	ld.global.f32 	%f14, [%rd27];
	add.s32 	%r63, %r58, %r62;
	st.volatile.shared.f32 	[%r63], %f14;
	ld.volatile.shared.u32 	%r64, [%r9];
	add.s32 	%r65, %r60, %r4;
	mad.lo.s32 	%r66, %r65, %r8, %r64;
	mul.wide.s32 	%rd28, %r66, 4;
	add.s64 	%rd29, %rd1, %rd28;
	ld.global.f32 	%f15, [%rd29];
	add.s32 	%r67, %r63, %r62;
	st.volatile.shared.f32 	[%r67], %f15;
	ld.volatile.shared.u32 	%r68, [%r9];
	add.s32 	%r69, %r65, %r4;
	mad.lo.s32 	%r70, %r69, %r8, %r68;
	mul.wide.s32 	%rd30, %r70, 4;
	add.s64 	%rd31, %rd1, %rd30;
	ld.global.f32 	%f16, [%rd31];
	add.s32 	%r71, %r67, %r62;
	st.volatile.shared.f32 	[%r71], %f16;
	add.s32 	%r150, %r150, 4;
	setp.ne.s32 	%p6, %r150, %r152;
	@%p6 bra 	$L__BB1_5;
$L__BB1_6:
	and.b32  	%r72, %r5, 3;
	setp.eq.s32 	%p7, %r72, 0;
	@%p7 bra 	$L__BB1_9;
	mov.b32 	%r153, 0;
	mov.u32 	%r79, _ZZ17spaceFilterUpdatePKdPKfS2_PKbPKiS6_PfS6_S6_S6_E2sU;
$L__BB1_8:
	.pragma "nounroll";
	ld.volatile.shared.u32 	%r74, [%r9];
	mad.lo.s32 	%r75, %r152, %r4, %r2;
	mad.lo.s32 	%r76, %r75, %r8, %r74;
	mul.wide.s32 	%rd32, %r76, 4;
	add.s64 	%rd33, %rd1, %rd32;
	ld.global.f32 	%f17, [%rd33];
	mad.lo.s32 	%r77, %r152, %r6, %r1;
	shl.b32 	%r78, %r77, 2;
	add.s32 	%r80, %r79, %r78;
	st.volatile.shared.f32 	[%r80], %f17;
	add.s32 	%r152, %r152, 1;
	add.s32 	%r153, %r153, 1;
	setp.ne.s32 	%p8, %r153, %r72;
	@%p8 bra 	$L__BB1_8;
$L__BB1_9:
	bar.sync 	0;
	ld.global.u32 	%r155, [%rd3+4];
	ld.global.u32 	%r154, [%rd3];
	setp.ge.s32 	%p9, %r155, %r154;
	@%p9 bra 	$L__BB1_29;
	ld.param.u64 	%rd78, [_Z17spaceFilterUpdatePKdPKfS2_PKbPKiS6_PfS6_S6_S6__param_8];
	ld.param.u64 	%rd76, [_Z17spaceFilterUpdatePKdPKfS2_PKbPKiS6_PfS6_S6_S6__param_6];
	ld.param.u64 	%rd73, [_Z17spaceFilterUpdatePKdPKfS2_PKbPKiS6_PfS6_S6_S6__param_3];
	sub.s32 	%r20, %r1, %r7;
	and.b32  	%r21, %r6, 7;
	and.b32  	%r22, %r6, 2147483640;
	cvta.to.global.u64 	%rd4, %rd78;
	cvta.to.global.u64 	%rd5, %rd73;
	cvta.to.global.u64 	%rd6, %rd76;
$L__BB1_11:
	mul.wide.s32 	%rd34, %r155, 4;
	add.s64 	%rd35, %rd4, %rd34;
	ld.global.u32 	%r82, [%rd35];
	mad.lo.s32 	%r83, %r4, %r2, %r82;
	cvt.s64.s32 	%rd36, %r83;
	add.s64 	%rd37, %rd5, %rd36;
	ld.global.u8 	%rs1, [%rd37];
	setp.eq.s16 	%p10, %rs1, 0;
	@%p10 bra 	$L__BB1_28;
	ld.param.u64 	%rd77, [_Z17spaceFilterUpdatePKdPKfS2_PKbPKiS6_PfS6_S6_S6__param_7];
	setp.lt.s32 	%p11, %r5, 1;
	cvta.to.global.u64 	%rd38, %rd77;
	add.s64 	%rd40, %rd38, %rd34;
	ld.global.u32 	%r84, [%rd40];
	add.s32 	%r25, %r20, %r84;
	setp.lt.s32 	%p12, %r25, 0;
	setp.ge.s32 	%p13, %r25, %r3;
	or.pred  	%p14, %p12, %p11;
	or.pred  	%p15, %p14, %p13;
	@%p15 bra 	$L__BB1_28;
	mov.b32 	%r156, 0;
$L__BB1_14:
	setp.lt.s32 	%p16, %r6, 1;
	mov.f32 	%f72, 0f00000000;
	@%p16 bra 	$L__BB1_26;
	setp.lt.u32 	%p17, %r6, 8;
	mul.lo.s32 	%r27, %r156, %r6;
	mov.f32 	%f72, 0f00000000;
	mov.b32 	%r161, 0;
	@%p17 bra 	$L__BB1_18;
	and.b32  	%r88, %r6, 2147483640;
	neg.s32 	%r159, %r88;
	mul.lo.s32 	%r89, %r6, %r156;
	shl.b32 	%r90, %r89, 2;
	mov.u32 	%r91, _ZZ17spaceFilterUpdatePKdPKfS2_PKbPKiS6_PfS6_S6_S6_E2sU;
	add.s32 	%r92, %r91, %r90;
	add.s32 	%r158, %r92, 16;
	add.s32 	%r157, %r46, 16;
	mov.f32 	%f72, 0f00000000;
$L__BB1_17:
	.pragma "nounroll";
	ld.volatile.shared.f32 	%f22, [%r158+-16];
	ld.volatile.shared.u32 	%r94, [%r157+-16];
	mad.lo.s32 	%r95, %r94, %r3, %r25;
	mul.wide.s32 	%rd41, %r95, 4;
	add.s64 	%rd42, %rd2, %rd41;
	ld.global.f32 	%f23, [%rd42];
	fma.rn.f32 	%f24, %f22, %f23, %f72;
	ld.volatile.shared.f32 	%f25, [%r158+-12];
	ld.volatile.shared.u32 	%r96, [%r157+-12];
	mad.lo.s32 	%r97, %r96, %r3, %r25;
	mul.wide.s32 	%rd43, %r97, 4;
	add.s64 	%rd44, %rd2, %rd43;
	ld.global.f32 	%f26, [%rd44];
	fma.rn.f32 	%f27, %f25, %f26, %f24;
	ld.volatile.shared.f32 	%f28, [%r158+-8];
	ld.volatile.shared.u32 	%r98, [%r157+-8];
	mad.lo.s32 	%r99, %r98, %r3, %r25;
	mul.wide.s32 	%rd45, %r99, 4;
	add.s64 	%rd46, %rd2, %rd45;
	ld.global.f32 	%f29, [%rd46];
	fma.rn.f32 	%f30, %f28, %f29, %f27;
	ld.volatile.shared.f32 	%f31, [%r158+-4];
	ld.volatile.shared.u32 	%r100, [%r157+-4];
	mad.lo.s32 	%r101, %r100, %r3, %r25;
	mul.wide.s32 	%rd47, %r101, 4;
	add.s64 	%rd48, %rd2, %rd47;
	ld.global.f32 	%f32, [%rd48];
	fma.rn.f32 	%f33, %f31, %f32, %f30;
	ld.volatile.shared.f32 	%f34, [%r158];
	ld.volatile.shared.u32 	%r102, [%r157];
	mad.lo.s32 	%r103, %r102, %r3, %r25;
	mul.wide.s32 	%rd49, %r103, 4;
	add.s64 	%rd50, %rd2, %rd49;
	ld.global.f32 	%f35, [%rd50];
	fma.rn.f32 	%f36, %f34, %f35, %f33;
	ld.volatile.shared.f32 	%f37, [%r158+4];
	ld.volatile.shared.u32 	%r104, [%r157+4];
	mad.lo.s32 	%r105, %r104, %r3, %r25;
	mul.wide.s32 	%rd51, %r105, 4;
	add.s64 	%rd52, %rd2, %rd51;
	ld.global.f32 	%f38, [%rd52];
	fma.rn.f32 	%f39, %f37, %f38, %f36;
	ld.volatile.shared.f32 	%f40, [%r158+8];
	ld.volatile.shared.u32 	%r106, [%r157+8];
	mad.lo.s32 	%r107, %r106, %r3, %r25;
	mul.wide.s32 	%rd53, %r107, 4;
	add.s64 	%rd54, %rd2, %rd53;
	ld.global.f32 	%f41, [%rd54];
	fma.rn.f32 	%f42, %f40, %f41, %f39;
	ld.volatile.shared.f32 	%f43, [%r158+12];
	ld.volatile.shared.u32 	%r108, [%r157+12];
	mad.lo.s32 	%r109, %r108, %r3, %r25;
	mul.wide.s32 	%rd55, %r109, 4;
	add.s64 	%rd56, %rd2, %rd55;
	ld.global.f32 	%f44, [%rd56];
	fma.rn.f32 	%f72, %f43, %f44, %f42;
	add.s32 	%r159, %r159, 8;
	add.s32 	%r158, %r158, 32;
	add.s32 	%r157, %r157, 32;
	setp.ne.s32 	%p18, %r159, 0;
	mov.u32 	%r161, %r22;
	@%p18 bra 	$L__BB1_17;
$L__BB1_18:
	setp.eq.s32 	%p19, %r21, 0;
	@%p19 bra 	$L__BB1_26;
	add.s32 	%r110, %r21, -1;
	setp.lt.u32 	%p20, %r110, 3;
	@%p20 bra 	$L__BB1_21;
	add.s32 	%r111, %r161, %r27;
	shl.b32 	%r112, %r111, 2;
	mov.u32 	%r113, _ZZ17spaceFilterUpdatePKdPKfS2_PKbPKiS6_PfS6_S6_S6_E2sU;
	add.s32 	%r114, %r113, %r112;
	ld.volatile.shared.f32 	%f46, [%r114];
	shl.b32 	%r115, %r161, 2;
	add.s32 	%r117, %r46, %r115;
	ld.volatile.shared.u32 	%r118, [%r117];
	mad.lo.s32 	%r119, %r118, %r3, %r25;
	mul.wide.s32 	%rd57, %r119, 4;
	add.s64 	%rd58, %rd2, %rd57;
	ld.global.f32 	%f47, [%rd58];
	fma.rn.f32 	%f48, %f46, %f47, %f72;
	ld.volatile.shared.f32 	%f49, [%r114+4];
	ld.volatile.shared.u32 	%r120, [%r117+4];
	mad.lo.s32 	%r121, %r120, %r3, %r25;
	mul.wide.s32 	%rd59, %r121, 4;
	add.s64 	%rd60, %rd2, %rd59;
	ld.global.f32 	%f50, [%rd60];
	fma.rn.f32 	%f51, %f49, %f50, %f48;
	ld.volatile.shared.f32 	%f52, [%r114+8];
	ld.volatile.shared.u32 	%r122, [%r117+8];
	mad.lo.s32 	%r123, %r122, %r3, %r25;
	mul.wide.s32 	%rd61, %r123, 4;
	add.s64 	%rd62, %rd2, %rd61;
	ld.global.f32 	%f53, [%rd62];
	fma.rn.f32 	%f54, %f52, %f53, %f51;
	ld.volatile.shared.f32 	%f55, [%r114+12];
	ld.volatile.shared.u32 	%r124, [%r117+12];
	mad.lo.s32 	%r125, %r124, %r3, %r25;
	mul.wide.s32 	%rd63, %r125, 4;
	add.s64 	%rd64, %rd2, %rd63;
	ld.global.f32 	%f56, [%rd64];
	fma.rn.f32 	%f72, %f55, %f56, %f54;
	add.s32 	%r161, %r161, 4;
$L__BB1_21:
	and.b32  	%r126, %r6, 3;
	setp.eq.s32 	%p21, %r126, 0;
	@%p21 bra 	$L__BB1_26;
	setp.eq.s32 	%p22, %r126, 1;
	@%p22 bra 	$L__BB1_24;
	add.s32 	%r127, %r161, %r27;
	shl.b32 	%r128, %r127, 2;
	mov.u32 	%r129, _ZZ17spaceFilterUpdatePKdPKfS2_PKbPKiS6_PfS6_S6_S6_E2sU;
	add.s32 	%r130, %r129, %r128;
	ld.volatile.shared.f32 	%f58, [%r130];
	shl.b32 	%r131, %r161, 2;
	add.s32 	%r133, %r46, %r131;
	ld.volatile.shared.u32 	%r134, [%r133];
	mad.lo.s32 	%r135, %r134, %r3, %r25;
	mul.wide.s32 	%rd65, %r135, 4;
	add.s64 	%rd66, %rd2, %rd65;
	ld.global.f32 	%f59, [%rd66];
	fma.rn.f32 	%f60, %f58, %f59, %f72;
	ld.volatile.shared.f32 	%f61, [%r130+4];
	ld.volatile.shared.u32 	%r136, [%r133+4];
	mad.lo.s32 	%r137, %r136, %r3, %r25;
	mul.wide.s32 	%rd67, %r137, 4;
	add.s64 	%rd68, %rd2, %rd67;
	ld.global.f32 	%f62, [%rd68];
	fma.rn.f32 	%f72, %f61, %f62, %f60;
	add.s32 	%r161, %r161, 2;
$L__BB1_24:
	and.b32  	%r138, %r6, 1;
	setp.eq.b32 	%p23, %r138, 1;
	not.pred 	%p24, %p23;
	@%p24 bra 	$L__BB1_26;
	add.s32 	%r139, %r161, %r27;
	shl.b32 	%r140, %r139, 2;
	mov.u32 	%r141, _ZZ17spaceFilterUpdatePKdPKfS2_PKbPKiS6_PfS6_S6_S6_E2sU;
	add.s32 	%r142, %r141, %r140;
	ld.volatile.shared.f32 	%f63, [%r142];
	shl.b32 	%r143, %r161, 2;
	add.s32 	%r145, %r46, %r143;
	ld.volatile.shared.u32 	%r146, [%r145];
	mad.lo.s32 	%r147, %r146, %r3, %r25;
	mul.wide.s32 	%rd69, %r147, 4;
	add.s64 	%rd70, %rd2, %rd69;
	ld.global.f32 	%f64, [%rd70];
	fma.rn.f32 	%f72, %f63, %f64, %f72;
$L__BB1_26:
	mad.lo.s32 	%r148, %r156, %r4, %r2;
	mad.lo.s32 	%r149, %r148, %r3, %r25;
	mul.wide.s32 	%rd71, %r149, 4;
	add.s64 	%rd72, %rd6, %rd71;
	st.global.f32 	[%rd72], %f72;
	add.s32 	%r156, %r156, 1;
	setp.ne.s32 	%p25, %r156, %r5;
	@%p25 bra 	$L__BB1_14;
	ld.global.u32 	%r154, [%rd3];
$L__BB1_28:
	add.s32 	%r155, %r155, 1;
	setp.lt.s32 	%p26, %r155, %r154;
	@%p26 bra 	$L__BB1_11;
$L__BB1_29:
	ret;

}
	// .globl	_Z10timeFilterPKdPKfS2_Pf
.visible .entry _Z10timeFilterPKdPKfS2_Pf(
	.param .u64 .ptr .align 1 _Z10timeFilterPKdPKfS2_Pf_param_0,
	.param .u64 .ptr .align 1 _Z10timeFilterPKdPKfS2_Pf_param_1,
	.param .u64 .ptr .align 1 _Z10timeFilterPKdPKfS2_Pf_param_2,
	.param .u64 .ptr .align 1 _Z10timeFilterPKdPKfS2_Pf_param_3
)
{
	.reg .pred 	%p<20>;
	.reg .b32 	%r<142>;
	.reg .b32 	%f<44>;
	.reg .b64 	%rd<25>;
	.reg .b64 	%fd<5>;
	// demoted variable
	.shared .align 4 .b8 _ZZ10timeFilterPKdPKfS2_PfE2sW[972];
	// demoted variable
	.shared .align 4 .b8 _ZZ10timeFilterPKdPKfS2_PfE5sdata[13260];
	ld.param.u64 	%rd5, [_Z10timeFilterPKdPKfS2_Pf_param_0];
	ld.param.u64 	%rd6, [_Z10timeFilterPKdPKfS2_Pf_param_1];
	ld.param.u64 	%rd3, [_Z10timeFilterPKdPKfS2_Pf_param_2];
	ld.param.u64 	%rd4, [_Z10timeFilterPKdPKfS2_Pf_param_3];
	cvta.to.global.u64 	%rd1, %rd6;
	cvta.to.global.u64 	%rd7, %rd5;
	mov.u32 	%r1, %tid.x;
	mov.u32 	%r2, %ctaid.x;
	ld.global.f64 	%fd1, [%rd7];
	cvt.rzi.s32.f64 	%r3, %fd1;
	ld.global.f64 	%fd2, [%rd7+8];
	cvt.rzi.s32.f64 	%r4, %fd2;
	ld.global.f64 	%fd3, [%rd7+48];
	cvt.rzi.s32.f64 	%r54, %fd3;
	ld.global.f64 	%fd4, [%rd7+32];
	cvt.rzi.s32.f64 	%r6, %fd4;
	mul.lo.s32 	%r55, %r6, %r54;
	setp.ge.s32 	%p1, %r1, %r55;
	@%p1 bra 	$L__BB2_2;
	cvta.to.global.u64 	%rd8, %rd3;
	div.s32 	%r56, %r1, %r6;
	mul.lo.s32 	%r57, %r56, %r6;
	sub.s32 	%r58, %r1, %r57;
	mad.lo.s32 	%r59, %r56, %r4, %r2;
	mad.lo.s32 	%r60, %r59, %r6, %r58;
	mul.wide.s32 	%rd9, %r60, 4;
	add.s64 	%rd10, %rd8, %rd9;
	ld.global.f32 	%f11, [%rd10];
	shl.b32 	%r61, %r1, 2;
	mov.u32 	%r62, _ZZ10timeFilterPKdPKfS2_PfE2sW;
	add.s32 	%r63, %r62, %r61;
	st.volatile.shared.f32 	[%r63], %f11;
$L__BB2_2:
	bar.sync 	0;
	sub.s32 	%r64, %r3, %r6;
	add.s32 	%r7, %r64, -1024;
	setp.lt.s32 	%p2, %r7, 0;
	@%p2 bra 	$L__BB2_26;
	add.s32 	%r8, %r6, 1024;
	add.s32 	%r9, %r6, %r1;
	add.s32 	%r66, %r54, -1;
	mul.hi.u32 	%r67, %r66, -1431655765;
	shr.u32 	%r68, %r67, 1;
	mul.lo.s32 	%r69, %r68, 3;
	sub.s32 	%r70, %r66, %r69;
	add.s32 	%r10, %r70, 1;
	setp.eq.s32 	%p3, %r10, 3;
	selp.b32 	%r11, 0, %r10, %p3;
	and.b32  	%r12, %r6, 3;
	and.b32  	%r13, %r6, 2147483644;
	shl.b32 	%r71, %r6, 3;
	mov.u32 	%r72, _ZZ10timeFilterPKdPKfS2_PfE5sdata;
	add.s32 	%r73, %r71, %r72;
	add.s32 	%r14, %r73, 4096;
	mad.lo.s32 	%r74, %r6, 12, %r72;
	add.s32 	%r15, %r74, 8192;
	shl.b32 	%r75, %r6, 2;
	add.s32 	%r16, %r72, %r75;
	mul.lo.s32 	%r76, %r4, %r3;
	mul.lo.s32 	%r17, %r76, 3;
	cvta.to.global.u64 	%rd2, %rd4;
	mov.b32 	%r130, 0;
$L__BB2_4:
	mul.lo.s32 	%r77, %r6, 3;
	setp.ge.s32 	%p4, %r1, %r77;
	@%p4 bra 	$L__BB2_6;
	div.s32 	%r78, %r1, %r6;
	mul.lo.s32 	%r79, %r78, %r6;
	sub.s32 	%r80, %r1, %r79;
	add.s32 	%r81, %r80, %r130;
	mad.lo.s32 	%r82, %r78, %r4, %r2;
	mad.lo.s32 	%r83, %r82, %r3, %r81;
	mul.wide.s32 	%rd11, %r83, 4;
	add.s64 	%rd12, %rd1, %rd11;
	ld.global.f32 	%f12, [%rd12];
	mad.lo.s32 	%r84, %r78, %r8, %r80;
	shl.b32 	%r85, %r84, 2;
	mov.u32 	%r86, _ZZ10timeFilterPKdPKfS2_PfE5sdata;
	add.s32 	%r87, %r86, %r85;
	st.volatile.shared.f32 	[%r87], %f12;
$L__BB2_6:
	setp.lt.s32 	%p5, %r54, 1;
	@%p5 bra 	$L__BB2_14;
	setp.lt.u32 	%p6, %r54, 3;
	add.s32 	%r19, %r9, %r130;
	mov.b32 	%r136, 0;
	@%p6 bra 	$L__BB2_10;
	sub.s32 	%r135, %r11, %r54;
	shl.b32 	%r134, %r1, 2;
	add.s32 	%r89, %r4, %r2;
	mad.lo.s32 	%r90, %r3, %r89, %r9;
	add.s32 	%r133, %r90, %r130;
	shl.b32 	%r91, %r4, 1;
	add.s32 	%r92, %r2, %r91;
	mad.lo.s32 	%r93, %r3, %r92, %r9;
	add.s32 	%r132, %r93, %r130;
	mad.lo.s32 	%r94, %r3, %r2, %r9;
	add.s32 	%r131, %r94, %r130;
$L__BB2_9:
	.pragma "nounroll";
	sub.s32 	%r136, %r54, %r11;
	mul.wide.s32 	%rd13, %r131, 4;
	add.s64 	%rd14, %rd1, %rd13;
	ld.global.f32 	%f13, [%rd14];
	add.s32 	%r95, %r16, %r134;
	st.volatile.shared.f32 	[%r95], %f13;
	mul.wide.s32 	%rd15, %r133, 4;
	add.s64 	%rd16, %rd1, %rd15;
	ld.global.f32 	%f14, [%rd16];
	add.s32 	%r96, %r14, %r134;
	st.volatile.shared.f32 	[%r96], %f14;
	mul.wide.s32 	%rd17, %r132, 4;
	add.s64 	%rd18, %rd1, %rd17;
	ld.global.f32 	%f15, [%rd18];
	add.s32 	%r97, %r15, %r134;
	st.volatile.shared.f32 	[%r97], %f15;
	add.s32 	%r135, %r135, 3;
	mad.lo.s32 	%r98, %r6, 12, %r134;
	add.s32 	%r134, %r98, 12288;
	add.s32 	%r133, %r133, %r17;
	add.s32 	%r132, %r132, %r17;
	add.s32 	%r131, %r131, %r17;
	setp.ne.s32 	%p7, %r135, 0;
	@%p7 bra 	$L__BB2_9;
$L__BB2_10:
	setp.eq.s32 	%p8, %r10, 3;
	@%p8 bra 	$L__BB2_14;
	mov.b32 	%r138, 0;
	mov.u32 	%r137, %r136;
$L__BB2_12:
	mad.lo.s32 	%r39, %r137, %r4, %r2;
	mad.lo.s32 	%r100, %r39, %r3, %r19;
	mul.wide.s32 	%rd19, %r100, 4;
	add.s64 	%rd20, %rd1, %rd19;
	ld.global.f32 	%f16, [%rd20];
	mad.lo.s32 	%r101, %r137, %r8, %r9;
	shl.b32 	%r102, %r101, 2;
	mov.u32 	%r103, _ZZ10timeFilterPKdPKfS2_PfE5sdata;
	add.s32 	%r40, %r103, %r102;
	st.volatile.shared.f32 	[%r40], %f16;
	add.s32 	%r41, %r138, 1;
	setp.eq.s32 	%p9, %r41, %r11;
	@%p9 bra 	$L__BB2_14;
	add.s32 	%r104, %r41, %r136;
	add.s32 	%r105, %r39, %r4;
	mad.lo.s32 	%r106, %r105, %r3, %r19;
	mul.wide.s32 	%rd21, %r106, 4;
	add.s64 	%rd22, %rd1, %rd21;
	ld.global.f32 	%f17, [%rd22];
	shl.b32 	%r107, %r8, 2;
	add.s32 	%r108, %r40, %r107;
	st.volatile.shared.f32 	[%r108], %f17;
	add.s32 	%r137, %r104, 1;
	add.s32 	%r138, %r138, 2;
	setp.ne.s32 	%p10, %r138, %r11;
	@%p10 bra 	$L__BB2_12;
$L__BB2_14:
	setp.lt.s32 	%p11, %r54, 1;
	bar.sync 	0;
	mov.f32 	%f42, 0f00000000;
	@%p11 bra 	$L__BB2_25;
	mov.f32 	%f42, 0f00000000;
	mov.b32 	%r139, 0;
$L__BB2_16:
	setp.lt.s32 	%p12, %r6, 1;
	@%p12 bra 	$L__BB2_24;
	setp.lt.u32 	%p13, %r6, 4;
	mul.lo.s32 	%r45, %r139, %r6;
	shl.b32 	%r111, %r139, 10;
	add.s32 	%r112, %r45, %r111;
	add.s32 	%r46, %r112, %r1;
	mov.b32 	%r141, 0;
	@%p13 bra 	$L__BB2_20;
	mov.b32 	%r140, 0;
$L__BB2_19:
	.pragma "nounroll";
	add.s32 	%r114, %r140, %r45;
	shl.b32 	%r115, %r114, 2;
	mov.u32 	%r116, _ZZ10timeFilterPKdPKfS2_PfE2sW;
	add.s32 	%r117, %r116, %r115;
	ld.volatile.shared.f32 	%f21, [%r117];
	add.s32 	%r118, %r46, %r140;
	shl.b32 	%r119, %r118, 2;
	mov.u32 	%r120, _ZZ10timeFilterPKdPKfS2_PfE5sdata;
	add.s32 	%r121, %r120, %r119;
	ld.volatile.shared.f32 	%f22, [%r121];
	fma.rn.f32 	%f23, %f21, %f22, %f42;
	ld.volatile.shared.f32 	%f24, [%r117+4];
	ld.volatile.shared.f32 	%f25, [%r121+4];
	fma.rn.f32 	%f26, %f24, %f25, %f23;
	ld.volatile.shared.f32 	%f27, [%r117+8];
	ld.volatile.shared.f32 	%f28, [%r121+8];
	fma.rn.f32 	%f29, %f27, %f28, %f26;
	ld.volatile.shared.f32 	%f30, [%r117+12];
	ld.volatile.shared.f32 	%f31, [%r121+12];
	fma.rn.f32 	%f42, %f30, %f31, %f29;
	add.s32 	%r140, %r140, 4;
	setp.ne.s32 	%p14, %r140, %r13;
	mov.u32 	%r141, %r13;
	@%p14 bra 	$L__BB2_19;
$L__BB2_20:
	setp.eq.s32 	%p15, %r12, 0;
	@%p15 bra 	$L__BB2_24;
	setp.eq.s32 	%p16, %r12, 1;
	add.s32 	%r122, %r141, %r45;
	shl.b32 	%r123, %r122, 2;
	mov.u32 	%r124, _ZZ10timeFilterPKdPKfS2_PfE2sW;
	add.s32 	%r50, %r124, %r123;
	ld.volatile.shared.f32 	%f32, [%r50];
	add.s32 	%r125, %r46, %r141;
	shl.b32 	%r126, %r125, 2;
	mov.u32 	%r127, _ZZ10timeFilterPKdPKfS2_PfE5sdata;
	add.s32 	%r51, %r127, %r126;
	ld.volatile.shared.f32 	%f33, [%r51];
	fma.rn.f32 	%f42, %f32, %f33, %f42;
	@%p16 bra 	$L__BB2_24;
	setp.eq.s32 	%p17, %r12, 2;
	ld.volatile.shared.f32 	%f34, [%r50+4];
	ld.volatile.shared.f32 	%f35, [%r51+4];
	fma.rn.f32 	%f42, %f34, %f35, %f42;
	@%p17 bra 	$L__BB2_24;
	ld.volatile.shared.f32 	%f36, [%r50+8];
	ld.volatile.shared.f32 	%f37, [%r51+8];
	fma.rn.f32 	%f42, %f36, %f37, %f42;
$L__BB2_24:
	add.s32 	%r139, %r139, 1;
	setp.ne.s32 	%p18, %r139, %r54;
	@%p18 bra 	$L__BB2_16;
$L__BB2_25:
	mad.lo.s32 	%r128, %r3, %r2, %r1;
	add.s32 	%r129, %r128, %r130;
	mul.wide.s32 	%rd23, %r129, 4;
	add.s64 	%rd24, %rd2, %rd23;
	st.global.f32 	[%rd24], %f42;
	add.s32 	%r130, %r130, 1024;
	bar.sync 	0;
	setp.le.s32 	%p19, %r130, %r7;
	@%p19 bra 	$L__BB2_4;
$L__BB2_26:
	ret;

}
	// .globl	_Z16timeFilterUpdatePKdPKfS2_PKbPfPKiS7_S7_
.visible .entry _Z16timeFilterUpdatePKdPKfS2_PKbPfPKiS7_S7_(
	.param .u64 .ptr .align 1 _Z16timeFilterUpdatePKdPKfS2_PKbPfPKiS7_S7__param_0,
	.param .u64 .ptr .align 1 _Z16timeFilterUpdatePKdPKfS2_PKbPfPKiS7_S7__param_1,
	.param .u64 .ptr .align 1 _Z16timeFilterUpdatePKdPKfS2_PKbPfPKiS7_S7__param_2,
	.param .u64 .ptr .align 1 _Z16timeFilterUpdatePKdPKfS2_PKbPfPKiS7_S7__param_3,
	.param .u64 .ptr .align 1 _Z16timeFilterUpdatePKdPKfS2_PKbPfPKiS7_S7__param_4,
	.param .u64 .ptr .align 1 _Z16timeFilterUpdatePKdPKfS2_PKbPfPKiS7_S7__param_5,
	.param .u64 .ptr .align 1 _Z16timeFilterUpdatePKdPKfS2_PKbPfPKiS7_S7__param_6,
	.param .u64 .ptr .align 1 _Z16timeFilterUpdatePKdPKfS2_PKbPfPKiS7_S7__param_7
)
{
	.reg .pred 	%p<26>;
	.reg .b16 	%rs<2>;
	.reg .b32 	%r<121>;
	.reg .b32 	%f<124>;
	.reg .b64 	%rd<48>;
	.reg .b64 	%fd<5>;
	// demoted variable
	.shared .align 4 .b8 _ZZ16timeFilterUpdatePKdPKfS2_PKbPfPKiS7_S7_E2sW[972];
	ld.param.u64 	%rd14, [_Z16timeFilterUpdatePKdPKfS2_PKbPfPKiS7_S7__param_0];
	ld.param.u64 	%rd15, [_Z16timeFilterUpdatePKdPKfS2_PKbPfPKiS7_S7__param_1];
	ld.param.u64 	%rd16, [_Z16timeFilterUpdatePKdPKfS2_PKbPfPKiS7_S7__param_2];
	ld.param.u64 	%rd17, [_Z16timeFilterUpdatePKdPKfS2_PKbPfPKiS7_S7__param_7];
	cvta.to.global.u64 	%rd1, %rd16;
	cvta.to.global.u64 	%rd2, %rd15;
	cvta.to.global.u64 	%rd3, %rd17;
	cvta.to.global.u64 	%rd18, %rd14;
	mov.u32 	%r1, %tid.x;
	mov.u32 	%r2, %ctaid.x;
	ld.global.f64 	%fd1, [%rd18];
	cvt.rzi.s32.f64 	%r3, %fd1;
	ld.global.f64 	%fd2, [%rd18+8];
	cvt.rzi.s32.f64 	%r4, %fd2;
	ld.global.f64 	%fd3, [%rd18+48];
	cvt.rzi.s32.f64 	%r50, %fd3;
	ld.global.f64 	%fd4, [%rd18+32];
	cvt.rzi.s32.f64 	%r6, %fd4;
	setp.ge.s32 	%p1, %r1, %r6;
	setp.lt.s32 	%p2, %r50, 1;
	or.pred  	%p3, %p1, %p2;
	@%p3 bra 	$L__BB3_7;
	and.b32  	%r7, %r50, 3;
	setp.lt.u32 	%p4, %r50, 4;
	mov.b32 	%r109, 0;
	@%p4 bra 	$L__BB3_4;
	and.b32  	%r109, %r50, 2147483644;
	mov.b32 	%r107, 0;
	mov.u32 	%r57, _ZZ16timeFilterUpdatePKdPKfS2_PKbPfPKiS7_S7_E2sW;
$L__BB3_3:
	mad.lo.s32 	%r53, %r107, %r4, %r2;
	mad.lo.s32 	%r54, %r53, %r6, %r1;
	mul.wide.s32 	%rd19, %r54, 4;
	add.s64 	%rd20, %rd1, %rd19;
	ld.global.f32 	%f17, [%rd20];
	mad.lo.s32 	%r55, %r107, %r6, %r1;
	shl.b32 	%r56, %r55, 2;
	add.s32 	%r58, %r57, %r56;
	st.volatile.shared.f32 	[%r58], %f17;
	add.s32 	%r59, %r53, %r4;
	mad.lo.s32 	%r60, %r59, %r6, %r1;
	mul.wide.s32 	%rd21, %r60, 4;
	add.s64 	%rd22, %rd1, %rd21;
	ld.global.f32 	%f18, [%rd22];
	shl.b32 	%r61, %r6, 2;
	add.s32 	%r62, %r58, %r61;
	st.volatile.shared.f32 	[%r62], %f18;
	add.s32 	%r63, %r59, %r4;
	mad.lo.s32 	%r64, %r63, %r6, %r1;
	mul.wide.s32 	%rd23, %r64, 4;
	add.s64 	%rd24, %rd1, %rd23;
	ld.global.f32 	%f19, [%rd24];
	add.s32 	%r65, %r62, %r61;
	st.volatile.shared.f32 	[%r65], %f19;
	add.s32 	%r66, %r63, %r4;
	mad.lo.s32 	%r67, %r66, %r6, %r1;
	mul.wide.s32 	%rd25, %r67, 4;
	add.s64 	%rd26, %rd1, %rd25;
	ld.global.f32 	%f20, [%rd26];
	add.s32 	%r68, %r65, %r61;
	st.volatile.shared.f32 	[%r68], %f20;
	add.s32 	%r107, %r107, 4;
	setp.ne.s32 	%p5, %r107, %r109;
	@%p5 bra 	$L__BB3_3;
$L__BB3_4:
	setp.eq.s32 	%p6, %r7, 0;
	@%p6 bra 	$L__BB3_7;
	mov.b32 	%r110, 0;
	mov.u32 	%r74, _ZZ16timeFilterUpdatePKdPKfS2_PKbPfPKiS7_S7_E2sW;
$L__BB3_6:
	.pragma "nounroll";
	mad.lo.s32 	%r70, %r109, %r4, %r2;
	mad.lo.s32 	%r71, %r70, %r6, %r1;
	mul.wide.s32 	%rd27, %r71, 4;
	add.s64 	%rd28, %rd1, %rd27;
	ld.global.f32 	%f21, [%rd28];
	mad.lo.s32 	%r72, %r109, %r6, %r1;
	shl.b32 	%r73, %r72, 2;
	add.s32 	%r75, %r74, %r73;
	st.volatile.shared.f32 	[%r75], %f21;
	add.s32 	%r109, %r109, 1;
	add.s32 	%r110, %r110, 1;
	setp.ne.s32 	%p7, %r110, %r7;
	@%p7 bra 	$L__BB3_6;
$L__BB3_7:
	bar.sync 	0;
	ld.global.u32 	%r112, [%rd3+4];
	ld.global.u32 	%r111, [%rd3];
	setp.ge.s32 	%p8, %r112, %r111;
	@%p8 bra 	$L__BB3_30;
	ld.param.u64 	%rd47, [_Z16timeFilterUpdatePKdPKfS2_PKbPfPKiS7_S7__param_6];
	ld.param.u64 	%rd46, [_Z16timeFilterUpdatePKdPKfS2_PKbPfPKiS7_S7__param_5];
	ld.param.u64 	%rd45, [_Z16timeFilterUpdatePKdPKfS2_PKbPfPKiS7_S7__param_4];
	ld.param.u64 	%rd44, [_Z16timeFilterUpdatePKdPKfS2_PKbPfPKiS7_S7__param_3];
	and.b32  	%r18, %r6, 15;
	and.b32  	%r19, %r6, 7;
	and.b32  	%r20, %r6, 2147483632;
	and.b32  	%r21, %r6, 3;
	add.s64 	%rd4, %rd2, 32;
	cvta.to.global.u64 	%rd5, %rd47;
	cvta.to.global.u64 	%rd6, %rd44;
	cvta.to.global.u64 	%rd7, %rd46;
	cvta.to.global.u64 	%rd8, %rd45;
$L__BB3_9:
	mul.wide.s32 	%rd29, %r112, 4;
	add.s64 	%rd30, %rd5, %rd29;
	ld.global.u32 	%r76, [%rd30];
	mad.lo.s32 	%r77, %r4, %r2, %r76;
	cvt.s64.s32 	%rd31, %r77;
	add.s64 	%rd32, %rd6, %rd31;
	ld.global.u8 	%rs1, [%rd32];
	setp.eq.s16 	%p9, %rs1, 0;
	@%p9 bra 	$L__BB3_29;
	add.s64 	%rd34, %rd7, %rd29;
	ld.global.u32 	%r24, [%rd34];
	sub.s32 	%r78, %r24, %r6;
	add.s32 	%r79, %r78, %r1;
	setp.lt.s32 	%p10, %r79, 0;
	sub.s32 	%r80, %r3, %r6;
	setp.ge.s32 	%p11, %r79, %r80;
	or.pred  	%p12, %p10, %p11;
	@%p12 bra 	$L__BB3_29;
	setp.lt.s32 	%p13, %r50, 1;
	mov.f32 	%f122, 0f00000000;
	@%p13 bra 	$L__BB3_28;
	sub.s32 	%r82, %r1, %r6;
	add.s32 	%r26, %r82, %r24;
	mov.f32 	%f122, 0f00000000;
	mov.b32 	%r113, 0;
$L__BB3_13:
	setp.lt.s32 	%p14, %r6, 1;
	@%p14 bra 	$L__BB3_27;
	setp.lt.u32 	%p15, %r6, 16;
	mul.lo.s32 	%r28, %r113, %r6;
	mad.lo.s32 	%r84, %r113, %r4, %r2;
	mul.lo.s32 	%r29, %r84, %r3;
	add.s32 	%r30, %r29, %r79;
	mov.b32 	%r118, 0;
	@%p15 bra 	$L__BB3_17;
	and.b32  	%r85, %r6, 2147483632;
	neg.s32 	%r116, %r85;
	add.s32 	%r115, %r26, %r29;
	mul.lo.s32 	%r86, %r6, %r113;
	shl.b32 	%r87, %r86, 2;
	mov.u32 	%r88, _ZZ16timeFilterUpdatePKdPKfS2_PKbPfPKiS7_S7_E2sW;
	add.s32 	%r89, %r88, %r87;
	add.s32 	%r114, %r89, 32;
$L__BB3_16:
	.pragma "nounroll";
	mul.wide.s32 	%rd35, %r115, 4;
	add.s64 	%rd36, %rd4, %rd35;
	ld.volatile.shared.f32 	%f25, [%r114+-32];
	ld.global.f32 	%f26, [%rd36+-32];
	fma.rn.f32 	%f27, %f25, %f26, %f122;
	ld.volatile.shared.f32 	%f28, [%r114+-28];
	ld.global.f32 	%f29, [%rd36+-28];
	fma.rn.f32 	%f30, %f28, %f29, %f27;
	ld.volatile.shared.f32 	%f31, [%r114+-24];
	ld.global.f32 	%f32, [%rd36+-24];
	fma.rn.f32 	%f33, %f31, %f32, %f30;
	ld.volatile.shared.f32 	%f34, [%r114+-20];
	ld.global.f32 	%f35, [%rd36+-20];
	fma.rn.f32 	%f36, %f34, %f35, %f33;
	ld.volatile.shared.f32 	%f37, [%r114+-16];
	ld.global.f32 	%f38, [%rd36+-16];
	fma.rn.f32 	%f39, %f37, %f38, %f36;
	ld.volatile.shared.f32 	%f40, [%r114+-12];
	ld.global.f32 	%f41, [%rd36+-12];
	fma.rn.f32 	%f42, %f40, %f41, %f39;
	ld.volatile.shared.f32 	%f43, [%r114+-8];
	ld.global.f32 	%f44, [%rd36+-8];
	fma.rn.f32 	%f45, %f43, %f44, %f42;
	ld.volatile.shared.f32 	%f46, [%r114+-4];
	ld.global.f32 	%f47, [%rd36+-4];
	fma.rn.f32 	%f48, %f46, %f47, %f45;
	ld.volatile.shared.f32 	%f49, [%r114];
	ld.global.f32 	%f50, [%rd36];
	fma.rn.f32 	%f51, %f49, %f50, %f48;
	ld.volatile.shared.f32 	%f52, [%r114+4];
	ld.global.f32 	%f53, [%rd36+4];
	fma.rn.f32 	%f54, %f52, %f53, %f51;
	ld.volatile.shared.f32 	%f55, [%r114+8];
	ld.global.f32 	%f56, [%rd36+8];
	fma.rn.f32 	%f57, %f55, %f56, %f54;
	ld.volatile.shared.f32 	%f58, [%r114+12];
	ld.global.f32 	%f59, [%rd36+12];
	fma.rn.f32 	%f60, %f58, %f59, %f57;
	ld.volatile.shared.f32 	%f61, [%r114+16];
	ld.global.f32 	%f62, [%rd36+16];
	fma.rn.f32 	%f63, %f61, %f62, %f60;
	ld.volatile.shared.f32 	%f64, [%r114+20];
	ld.global.f32 	%f65, [%rd36+20];
	fma.rn.f32 	%f66, %f64, %f65, %f63;
	ld.volatile.shared.f32 	%f67, [%r114+24];
	ld.global.f32 	%f68, [%rd36+24];
	fma.rn.f32 	%f69, %f67, %f68, %f66;
	ld.volatile.shared.f32 	%f70, [%r114+28];
	ld.global.f32 	%f71, [%rd36+28];
	fma.rn.f32 	%f122, %f70, %f71, %f69;
	add.s32 	%r116, %r116, 16;
	add.s32 	%r115, %r115, 16;
	add.s32 	%r114, %r114, 64;
	setp.ne.s32 	%p16, %r116, 0;
	mov.u32 	%r118, %r20;
	@%p16 bra 	$L__BB3_16;
$L__BB3_17:
	setp.eq.s32 	%p17, %r18, 0;
	@%p17 bra 	$L__BB3_27;
	add.s32 	%r90, %r18, -1;
	setp.lt.u32 	%p18, %r90, 7;
	@%p18 bra 	$L__BB3_20;
	add.s32 	%r91, %r118, %r28;
	shl.b32 	%r92, %r91, 2;
	mov.u32 	%r93, _ZZ16timeFilterUpdatePKdPKfS2_PKbPfPKiS7_S7_E2sW;
	add.s32 	%r94, %r93, %r92;
	ld.volatile.shared.f32 	%f73, [%r94];
	add.s32 	%r95, %r30, %r118;
	mul.wide.s32 	%rd37, %r95, 4;
	add.s64 	%rd38, %rd2, %rd37;
	ld.global.f32 	%f74, [%rd38];
	fma.rn.f32 	%f75, %f73, %f74, %f122;
	ld.volatile.shared.f32 	%f76, [%r94+4];
	ld.global.f32 	%f77, [%rd38+4];
	fma.rn.f32 	%f78, %f76, %f77, %f75;
	ld.volatile.shared.f32 	%f79, [%r94+8];
	ld.global.f32 	%f80, [%rd38+8];
	fma.rn.f32 	%f81, %f79, %f80, %f78;
	ld.volatile.shared.f32 	%f82, [%r94+12];
	ld.global.f32 	%f83, [%rd38+12];
	fma.rn.f32 	%f84, %f82, %f83, %f81;
	ld.volatile.shared.f32 	%f85, [%r94+16];
	ld.global.f32 	%f86, [%rd38+16];
	fma.rn.f32 	%f87, %f85, %f86, %f84;
	ld.volatile.shared.f32 	%f88, [%r94+20];
	ld.global.f32 	%f89, [%rd38+20];
	fma.rn.f32 	%f90, %f88, %f89, %f87;
	ld.volatile.shared.f32 	%f91, [%r94+24];
	ld.global.f32 	%f92, [%rd38+24];
	fma.rn.f32 	%f93, %f91, %f92, %f90;
	ld.volatile.shared.f32 	%f94, [%r94+28];
	ld.global.f32 	%f95, [%rd38+28];
	fma.rn.f32 	%f122, %f94, %f95, %f93;
	add.s32 	%r118, %r118, 8;
$L__BB3_20:
	setp.eq.s32 	%p19, %r19, 0;
	@%p19 bra 	$L__BB3_27;
	add.s32 	%r96, %r19, -1;
	setp.lt.u32 	%p20, %r96, 3;
	@%p20 bra 	$L__BB3_23;
	add.s32 	%r97, %r118, %r28;
	shl.b32 	%r98, %r97, 2;
	mov.u32 	%r99, _ZZ16timeFilterUpdatePKdPKfS2_PKbPfPKiS7_S7_E2sW;
	add.s32 	%r100, %r99, %r98;
	ld.volatile.shared.f32 	%f97, [%r100];
	add.s32 	%r101, %r30, %r118;
	mul.wide.s32 	%rd39, %r101, 4;
	add.s64 	%rd40, %rd2, %rd39;
	ld.global.f32 	%f98, [%rd40];
	fma.rn.f32 	%f99, %f97, %f98, %f122;
	ld.volatile.shared.f32 	%f100, [%r100+4];
	ld.global.f32 	%f101, [%rd40+4];
	fma.rn.f32 	%f102, %f100, %f101, %f99;
	ld.volatile.shared.f32 	%f103, [%r100+8];
	ld.global.f32 	%f104, [%rd40+8];
	fma.rn.f32 	%f105, %f103, %f104, %f102;
	ld.volatile.shared.f32 	%f106, [%r100+12];
	ld.global.f32 	%f107, [%rd40+12];
	fma.rn.f32 	%f122, %f106, %f107, %f105;
	add.s32 	%r118, %r118, 4;
$L__BB3_23:
	setp.eq.s32 	%p21, %r21, 0;
	@%p21 bra 	$L__BB3_27;
	setp.eq.s32 	%p22, %r21, 1;
	add.s32 	%r102, %r118, %r28;
	shl.b32 	%r103, %r102, 2;
	mov.u32 	%r104, _ZZ16timeFilterUpdatePKdPKfS2_PKbPfPKiS7_S7_E2sW;
	add.s32 	%r45, %r104, %r103;
	ld.volatile.shared.f32 	%f108, [%r45];
	add.s32 	%r105, %r30, %r118;
	mul.wide.s32 	%rd41, %r105, 4;
	add.s64 	%rd9, %rd2, %rd41;
	ld.global.f32 	%f109, [%rd9];
	fma.rn.f32 	%f122, %f108, %f109, %f122;
	@%p22 bra 	$L__BB3_27;
	setp.eq.s32 	%p23, %r21, 2;
	ld.volatile.shared.f32 	%f110, [%r45+4];
	ld.global.f32 	%f111, [%rd9+4];
	fma.rn.f32 	%f122, %f110, %f111, %f122;
	@%p23 bra 	$L__BB3_27;
	ld.volatile.shared.f32 	%f112, [%r45+8];
	ld.global.f32 	%f113, [%rd9+8];
	fma.rn.f32 	%f122, %f112, %f113, %f122;
$L__BB3_27:
	add.s32 	%r113, %r113, 1;
	setp.ne.s32 	%p24, %r113, %r50;
	@%p24 bra 	$L__BB3_13;
$L__BB3_28:
	mad.lo.s32 	%r106, %r3, %r2, %r79;
	mul.wide.s32 	%rd42, %r106, 4;
	add.s64 	%rd43, %rd8, %rd42;
	st.global.f32 	[%rd43], %f122;
	ld.global.u32 	%r111, [%rd3];
$L__BB3_29:
	add.s32 	%r112, %r112, 1;
	setp.lt.s32 	%p25, %r112, %r111;
	@%p25 bra 	$L__BB3_9;
$L__BB3_30:
	ret;

}
	// .globl	_Z10bestFilterPKdPKfS2_PfS3_Pi
.visible .entry _Z10bestFilterPKdPKfS2_PfS3_Pi(
	.param .u64 .ptr .align 1 _Z10bestFilterPKdPKfS2_PfS3_Pi_param_0,
	.param .u64 .ptr .align 1 _Z10bestFilterPKdPKfS2_PfS3_Pi_param_1,
	.param .u64 .ptr .align 1 _Z10bestFilterPKdPKfS2_PfS3_Pi_param_2,
	.param .u64 .ptr .align 1 _Z10bestFilterPKdPKfS2_PfS3_Pi_param_3,
	.param .u64 .ptr .align 1 _Z10bestFilterPKdPKfS2_PfS3_Pi_param_4,
	.param .u64 .ptr .align 1 _Z10bestFilterPKdPKfS2_PfS3_Pi_param_5
)
{
	.reg .pred 	%p<24>;
	.reg .b32 	%r<61>;
	.reg .b32 	%f<117>;
	.reg .b64 	%rd<38>;
	.reg .b64 	%fd<40>;

	ld.param.u64 	%rd12, [_Z10bestFilterPKdPKfS2_PfS3_Pi_param_0];
	ld.param.u64 	%rd13, [_Z10bestFilterPKdPKfS2_PfS3_Pi_param_1];
	ld.param.u64 	%rd14, [_Z10bestFilterPKdPKfS2_PfS3_Pi_param_2];
	ld.param.u64 	%rd9, [_Z10bestFilterPKdPKfS2_PfS3_Pi_param_3];
	ld.param.u64 	%rd10, [_Z10bestFilterPKdPKfS2_PfS3_Pi_param_4];
	cvta.to.global.u64 	%rd1, %rd14;
	cvta.to.global.u64 	%rd2, %rd13;
	cvta.to.global.u64 	%rd3, %rd12;
	mov.u32 	%r27, %tid.x;
	mov.u32 	%r28, %ctaid.x;
	ld.global.f64 	%fd1, [%rd3];
	cvt.rzi.s32.f64 	%r1, %fd1;
	ld.global.f64 	%fd2, [%rd3+56];
	cvt.rn.f32.f64 	%f1, %fd2;
	ld.global.f64 	%fd3, [%rd3+32];
	cvt.rzi.s32.f64 	%r29, %fd3;
	mov.u32 	%r2, %ntid.x;
	mad.lo.s32 	%r50, %r28, %r2, %r27;
	sub.s32 	%r4, %r1, %r29;
	setp.ge.s32 	%p1, %r50, %r4;
	@%p1 bra 	$L__BB4_12;
	ld.global.f64 	%fd4, [%rd3+8];
	cvt.rzi.s32.f64 	%r5, %fd4;
	add.f32 	%f2, %f1, 0f3F800000;
	mov.u32 	%r31, %nctaid.x;
	mul.lo.s32 	%r6, %r2, %r31;
	cvta.to.global.u64 	%rd4, %rd9;
	cvta.to.global.u64 	%rd5, %rd10;
	mov.b32 	%r60, 0;
	mul.wide.s32 	%rd25, %r1, 4;
$L__BB4_2:
	setp.lt.s32 	%p2, %r5, 1;
	mov.f32 	%f115, 0f00000000;
	mov.f32 	%f116, %f115;
	@%p2 bra 	$L__BB4_11;
	setp.lt.u32 	%p3, %r5, 4;
	mov.b32 	%r59, 0;
	mov.f32 	%f116, 0f00000000;
	mov.f32 	%f115, %f116;
	@%p3 bra 	$L__BB4_6;
	add.s64 	%rd37, %rd1, 8;
	mov.b32 	%r53, 0;
	mov.f32 	%f116, 0f00000000;
	mov.u32 	%r51, %r50;
$L__BB4_5:
	.pragma "nounroll";
	mul.wide.s32 	%rd15, %r51, 4;
	add.s64 	%rd16, %rd2, %rd15;
	ld.global.f32 	%f25, [%rd16];
	max.f32 	%f26, %f25, 0f00000000;
	ld.global.f32 	%f27, [%rd37+-8];
	mul.f32 	%f28, %f27, %f1;
	add.f32 	%f29, %f26, %f28;
	mul.f32 	%f30, %f29, %f29;
	div.rn.f32 	%f31, %f30, %f2;
	mul.f32 	%f32, %f27, %f28;
	sub.f32 	%f33, %f31, %f32;
	cvt.f64.f32 	%fd5, %f33;
	cvt.f64.f32 	%fd6, %f115;
	add.f64 	%fd7, %fd6, 0d3EB0C6F7A0B5ED8D;
	setp.lt.f64 	%p4, %fd7, %fd5;
	cvt.f64.f32 	%fd8, %f116;
	add.f64 	%fd9, %fd8, 0d3EB0C6F7A0B5ED8D;
	setp.lt.f64 	%p5, %fd9, %fd5;
	selp.f32 	%f34, %f33, %f116, %p5;
	selp.b32 	%r35, %r53, %r60, %p4;
	selp.f32 	%f35, %f33, %f115, %p4;
	selp.f32 	%f36, %f115, %f34, %p4;
	mul.wide.s32 	%rd17, %r1, 4;
	add.s64 	%rd18, %rd16, %rd17;
	ld.global.f32 	%f37, [%rd18];
	max.f32 	%f38, %f37, 0f00000000;
	ld.global.f32 	%f39, [%rd37+-4];
	mul.f32 	%f40, %f39, %f1;
	add.f32 	%f41, %f38, %f40;
	mul.f32 	%f42, %f41, %f41;
	div.rn.f32 	%f43, %f42, %f2;
	mul.f32 	%f44, %f39, %f40;
	sub.f32 	%f45, %f43, %f44;
	cvt.f64.f32 	%fd10, %f45;
	cvt.f64.f32 	%fd11, %f35;
	add.f64 	%fd12, %fd11, 0d3EB0C6F7A0B5ED8D;
	setp.lt.f64 	%p6, %fd12, %fd10;
	cvt.f64.f32 	%fd13, %f36;
	add.f64 	%fd14, %fd13, 0d3EB0C6F7A0B5ED8D;
	setp.lt.f64 	%p7, %fd14, %fd10;
	selp.f32 	%f46, %f45, %f36, %p7;
	add.s32 	%r36, %r53, 1;
	selp.b32 	%r37, %r36, %r35, %p6;
	selp.f32 	%f47, %f45, %f35, %p6;
	selp.f32 	%f48, %f35, %f46, %p6;
	add.s64 	%rd19, %rd18, %rd17;
	ld.global.f32 	%f49, [%rd19];
	max.f32 	%f50, %f49, 0f00000000;
	ld.global.f32 	%f51, [%rd37];
	mul.f32 	%f52, %f51, %f1;
	add.f32 	%f53, %f50, %f52;
	mul.f32 	%f54, %f53, %f53;
	div.rn.f32 	%f55, %f54, %f2;
	mul.f32 	%f56, %f51, %f52;
	sub.f32 	%f57, %f55, %f56;
	cvt.f64.f32 	%fd15, %f57;
	cvt.f64.f32 	%fd16, %f47;
	add.f64 	%fd17, %fd16, 0d3EB0C6F7A0B5ED8D;
	setp.lt.f64 	%p8, %fd17, %fd15;
	cvt.f64.f32 	%fd18, %f48;
	add.f64 	%fd19, %fd18, 0d3EB0C6F7A0B5ED8D;
	setp.lt.f64 	%p9, %fd19, %fd15;
	selp.f32 	%f58, %f57, %f48, %p9;
	add.s32 	%r38, %r53, 2;
	selp.b32 	%r39, %r38, %r37, %p8;
	selp.f32 	%f59, %f57, %f47, %p8;
	selp.f32 	%f60, %f47, %f58, %p8;
	add.s64 	%rd20, %rd19, %rd17;
	ld.global.f32 	%f61, [%rd20];
	max.f32 	%f62, %f61, 0f00000000;
	ld.global.f32 	%f63, [%rd37+4];
	mul.f32 	%f64, %f63, %f1;
	add.f32 	%f65, %f62, %f64;
	mul.f32 	%f66, %f65, %f65;
	div.rn.f32 	%f67, %f66, %f2;
	mul.f32 	%f68, %f63, %f64;
	sub.f32 	%f69, %f67, %f68;
	cvt.f64.f32 	%fd20, %f69;
	cvt.f64.f32 	%fd21, %f59;
	add.f64 	%fd22, %fd21, 0d3EB0C6F7A0B5ED8D;
	setp.lt.f64 	%p10, %fd22, %fd20;
	cvt.f64.f32 	%fd23, %f60;
	add.f64 	%fd24, %fd23, 0d3EB0C6F7A0B5ED8D;
	setp.lt.f64 	%p11, %fd24, %fd20;
	selp.f32 	%f70, %f69, %f60, %p11;
	add.s32 	%r40, %r53, 3;
	selp.b32 	%r60, %r40, %r39, %p10;
	selp.f32 	%f115, %f69, %f59, %p10;
	selp.f32 	%f116, %f59, %f70, %p10;
	add.s64 	%rd37, %rd37, 16;
	shl.b32 	%r41, %r1, 2;
	add.s32 	%r51, %r51, %r41;
	add.s32 	%r53, %r53, 4;
	and.b32  	%r59, %r5, 2147483644;
	setp.ne.s32 	%p12, %r53, %r59;
	@%p12 bra 	$L__BB4_5;
$L__BB4_6:
	and.b32  	%r43, %r5, 3;
	setp.eq.s32 	%p13, %r43, 0;
	@%p13 bra 	$L__BB4_11;
	setp.eq.s32 	%p14, %r43, 1;
	@%p14 bra 	$L__BB4_9;
	mad.lo.s32 	%r44, %r59, %r1, %r50;
	mul.wide.s32 	%rd21, %r44, 4;
	add.s64 	%rd22, %rd2, %rd21;
	ld.global.f32 	%f72, [%rd22];
	max.f32 	%f73, %f72, 0f00000000;
	mul.wide.u32 	%rd23, %r59, 4;
	add.s64 	%rd24, %rd1, %rd23;
	ld.global.f32 	%f74, [%rd24];
	mul.f32 	%f75, %f74, %f1;
	add.f32 	%f76, %f73, %f75;
	mul.f32 	%f77, %f76, %f76;
	div.rn.f32 	%f78, %f77, %f2;
	mul.f32 	%f79, %f74, %f75;
	sub.f32 	%f80, %f78, %f79;
	cvt.f64.f32 	%fd25, %f80;
	cvt.f64.f32 	%fd26, %f115;
	add.f64 	%fd27, %fd26, 0d3EB0C6F7A0B5ED8D;
	setp.lt.f64 	%p15, %fd27, %fd25;
	cvt.f64.f32 	%fd28, %f116;
	add.f64 	%fd29, %fd28, 0d3EB0C6F7A0B5ED8D;
	setp.lt.f64 	%p16, %fd29, %fd25;
	selp.f32 	%f81, %f80, %f116, %p16;
	selp.b32 	%r45, %r59, %r60, %p15;
	selp.f32 	%f82, %f80, %f115, %p15;
	selp.f32 	%f83, %f115, %f81, %p15;
	add.s32 	%r46, %r59, 1;
	add.s64 	%rd26, %rd22, %rd25;
	ld.global.f32 	%f84, [%rd26];
	max.f32 	%f85, %f84, 0f00000000;
	ld.global.f32 	%f86, [%rd24+4];
	mul.f32 	%f87, %f86, %f1;
	add.f32 	%f88, %f85, %f87;
	mul.f32 	%f89, %f88, %f88;
	div.rn.f32 	%f90, %f89, %f2;
	mul.f32 	%f91, %f86, %f87;
	sub.f32 	%f92, %f90, %f91;
	cvt.f64.f32 	%fd30, %f92;
	cvt.f64.f32 	%fd31, %f82;
	add.f64 	%fd32, %fd31, 0d3EB0C6F7A0B5ED8D;
	setp.lt.f64 	%p17, %fd32, %fd30;
	cvt.f64.f32 	%fd33, %f83;
	add.f64 	%fd34, %fd33, 0d3EB0C6F7A0B5ED8D;
	setp.lt.f64 	%p18, %fd34, %fd30;
	selp.f32 	%f93, %f92, %f83, %p18;
	selp.b32 	%r60, %r46, %r45, %p17;
	selp.f32 	%f115, %f92, %f82, %p17;
	selp.f32 	%f116, %f82, %f93, %p17;
	add.s32 	%r59, %r59, 2;
$L__BB4_9:
	and.b32  	%r47, %r5, 1;
	setp.eq.b32 	%p19, %r47, 1;
	not.pred 	%p20, %p19;
	@%p20 bra 	$L__BB4_11;
	mad.lo.s32 	%r48, %r59, %r1, %r50;
	mul.wide.s32 	%rd27, %r48, 4;
	add.s64 	%rd28, %rd2, %rd27;
	ld.global.f32 	%f94, [%rd28];
	max.f32 	%f95, %f94, 0f00000000;
	mul.wide.u32 	%rd29, %r59, 4;
	add.s64 	%rd30, %rd1, %rd29;
	ld.global.f32 	%f96, [%rd30];
	mul.f32 	%f97, %f96, %f1;
	add.f32 	%f98, %f95, %f97;
	mul.f32 	%f99, %f98, %f98;
	div.rn.f32 	%f100, %f99, %f2;
	mul.f32 	%f101, %f96, %f97;
	sub.f32 	%f102, %f100, %f101;
	cvt.f64.f32 	%fd35, %f102;
	cvt.f64.f32 	%fd36, %f115;
	add.f64 	%fd37, %fd36, 0d3EB0C6F7A0B5ED8D;
	setp.lt.f64 	%p21, %fd37, %fd35;
	cvt.f64.f32 	%fd38, %f116;
	add.f64 	%fd39, %fd38, 0d3EB0C6F7A0B5ED8D;
	setp.lt.f64 	%p22, %fd39, %fd35;
	selp.f32 	%f103, %f102, %f116, %p22;
	selp.b32 	%r60, %r59, %r60, %p21;
	selp.f32 	%f17, %f102, %f115, %p21;
	selp.f32 	%f116, %f115, %f103, %p21;
	mov.f32 	%f115, %f17;
$L__BB4_11:
	ld.param.u64 	%rd36, [_Z10bestFilterPKdPKfS2_PfS3_Pi_param_5];
	mul.wide.s32 	%rd31, %r50, 4;
	add.s64 	%rd32, %rd4, %rd31;
	st.global.f32 	[%rd32], %f115;
	sub.f32 	%f104, %f115, %f116;
	add.s64 	%rd33, %rd5, %rd31;
	st.global.f32 	[%rd33], %f104;
	cvta.to.global.u64 	%rd34, %rd36;
	add.s64 	%rd35, %rd34, %rd31;
	st.global.u32 	[%rd35], %r60;
	add.s32 	%r50, %r50, %r6;
	setp.lt.s32 	%p23, %r50, %r4;
	@%p23 bra 	$L__BB4_2;
$L__BB4_12:
	ret;

}
	// .globl	_Z16bestFilterUpdatePKdPKfS2_PfS3_PiPKiS6_S6_
.visible .entry _Z16bestFilterUpdatePKdPKfS2_PfS3_PiPKiS6_S6_(
	.param .u64 .ptr .align 1 _Z16bestFilterUpdatePKdPKfS2_PfS3_PiPKiS6_S6__param_0,
	.param .u64 .ptr .align 1 _Z16bestFilterUpdatePKdPKfS2_PfS3_PiPKiS6_S6__param_1,
	.param .u64 .ptr .align 1 _Z16bestFilterUpdatePKdPKfS2_PfS3_PiPKiS6_S6__param_2,
	.param .u64 .ptr .align 1 _Z16bestFilterUpdatePKdPKfS2_PfS3_PiPKiS6_S6__param_3,
	.param .u64 .ptr .align 1 _Z16bestFilterUpdatePKdPKfS2_PfS3_PiPKiS6_S6__param_4,
	.param .u64 .ptr .align 1 _Z16bestFilterUpdatePKdPKfS2_PfS3_PiPKiS6_S6__param_5,
	.param .u64 .ptr .align 1 _Z16bestFilterUpdatePKdPKfS2_PfS3_PiPKiS6_S6__param_6,
	.param .u64 .ptr .align 1 _Z16bestFilterUpdatePKdPKfS2_PfS3_PiPKiS6_S6__param_7,
	.param .u64 .ptr .align 1 _Z16bestFilterUpdatePKdPKfS2_PfS3_PiPKiS6_S6__param_8
)
{
	.reg .pred 	%p<19>;
	.reg .b32 	%r<58>;
	.reg .b32 	%f<90>;
	.reg .b64 	%rd<40>;
	.reg .b64 	%fd<26>;

	ld.param.u64 	%rd10, [_Z16bestFilterUpdatePKdPKfS2_PfS3_PiPKiS6_S6__param_0];
	ld.param.u64 	%rd11, [_Z16bestFilterUpdatePKdPKfS2_PfS3_PiPKiS6_S6__param_1];
	ld.param.u64 	%rd12, [_Z16bestFilterUpdatePKdPKfS2_PfS3_PiPKiS6_S6__param_2];
	ld.param.u64 	%rd7, [_Z16bestFilterUpdatePKdPKfS2_PfS3_PiPKiS6_S6__param_3];
	ld.param.u64 	%rd8, [_Z16bestFilterUpdatePKdPKfS2_PfS3_PiPKiS6_S6__param_5];
	ld.param.u64 	%rd9, [_Z16bestFilterUpdatePKdPKfS2_PfS3_PiPKiS6_S6__param_6];
	ld.param.u64 	%rd13, [_Z16bestFilterUpdatePKdPKfS2_PfS3_PiPKiS6_S6__param_8];
	cvta.to.global.u64 	%rd1, %rd12;
	cvta.to.global.u64 	%rd2, %rd11;
	cvta.to.global.u64 	%rd14, %rd13;
	cvta.to.global.u64 	%rd3, %rd10;
	ld.global.f64 	%fd1, [%rd3];
	cvt.rzi.s32.f64 	%r1, %fd1;
	ld.global.f64 	%fd2, [%rd3+8];
	cvt.rzi.s32.f64 	%r2, %fd2;
	ld.global.f64 	%fd3, [%rd3+56];
	cvt.rn.f32.f64 	%f1, %fd3;
	ld.global.u32 	%r24, [%rd14+4];
	mov.u32 	%r25, %ctaid.x;
	add.s32 	%r3, %r24, %r25;
	ld.global.u32 	%r26, [%rd14];
	setp.ge.s32 	%p1, %r3, %r26;
	@%p1 bra 	$L__BB5_12;
	cvta.to.global.u64 	%rd15, %rd9;
	ld.global.f64 	%fd4, [%rd3+32];
	cvt.rzi.s32.f64 	%r27, %fd4;
	mov.u32 	%r28, %tid.x;
	mul.wide.s32 	%rd16, %r3, 4;
	add.s64 	%rd17, %rd15, %rd16;
	ld.global.u32 	%r29, [%rd17];
	sub.s32 	%r30, %r29, %r27;
	add.s32 	%r31, %r30, %r28;
	setp.lt.s32 	%p2, %r31, 0;
	setp.ge.s32 	%p3, %r31, %r1;
	or.pred  	%p4, %p2, %p3;
	@%p4 bra 	$L__BB5_12;
	setp.lt.s32 	%p5, %r2, 1;
	mov.f32 	%f89, 0f00000000;
	mov.b32 	%r57, 0;
	@%p5 bra 	$L__BB5_11;
	add.f32 	%f2, %f1, 0f3F800000;
	and.b32  	%r5, %r2, 3;
	setp.lt.u32 	%p6, %r2, 4;
	mov.b32 	%r57, 0;
	mov.f32 	%f89, 0f00000000;
	mov.u32 	%r56, %r57;
	@%p6 bra 	$L__BB5_6;
	and.b32  	%r56, %r2, 2147483644;
	add.s64 	%rd39, %rd1, 8;
	shl.b32 	%r7, %r1, 2;
	mov.b32 	%r57, 0;
	mov.f32 	%f89, 0f00000000;
	mul.wide.s32 	%rd20, %r1, 4;
	mov.u32 	%r48, %r31;
	mov.u32 	%r50, %r57;
$L__BB5_5:
	.pragma "nounroll";
	mul.wide.s32 	%rd18, %r48, 4;
	add.s64 	%rd19, %rd2, %rd18;
	ld.global.f32 	%f16, [%rd19];
	max.f32 	%f17, %f16, 0f00000000;
	ld.global.f32 	%f18, [%rd39+-8];
	mul.f32 	%f19, %f18, %f1;
	add.f32 	%f20, %f17, %f19;
	mul.f32 	%f21, %f20, %f20;
	div.rn.f32 	%f22, %f21, %f2;
	mul.f32 	%f23, %f18, %f19;
	sub.f32 	%f24, %f22, %f23;
	cvt.f64.f32 	%fd5, %f24;
	cvt.f64.f32 	%fd6, %f89;
	add.f64 	%fd7, %fd6, 0d3EB0C6F7A0B5ED8D;
	setp.lt.f64 	%p7, %fd7, %fd5;
	selp.b32 	%r36, %r50, %r57, %p7;
	selp.f32 	%f25, %f24, %f89, %p7;
	add.s64 	%rd21, %rd19, %rd20;
	ld.global.f32 	%f26, [%rd21];
	max.f32 	%f27, %f26, 0f00000000;
	ld.global.f32 	%f28, [%rd39+-4];
	mul.f32 	%f29, %f28, %f1;
	add.f32 	%f30, %f27, %f29;
	mul.f32 	%f31, %f30, %f30;
	div.rn.f32 	%f32, %f31, %f2;
	mul.f32 	%f33, %f28, %f29;
	sub.f32 	%f34, %f32, %f33;
	cvt.f64.f32 	%fd8, %f34;
	cvt.f64.f32 	%fd9, %f25;
	add.f64 	%fd10, %fd9, 0d3EB0C6F7A0B5ED8D;
	setp.lt.f64 	%p8, %fd10, %fd8;
	add.s32 	%r37, %r50, 1;
	selp.b32 	%r38, %r37, %r36, %p8;
	selp.f32 	%f35, %f34, %f25, %p8;
	add.s64 	%rd22, %rd21, %rd20;
	ld.global.f32 	%f36, [%rd22];
	max.f32 	%f37, %f36, 0f00000000;
	ld.global.f32 	%f38, [%rd39];
	mul.f32 	%f39, %f38, %f1;
	add.f32 	%f40, %f37, %f39;
	mul.f32 	%f41, %f40, %f40;
	div.rn.f32 	%f42, %f41, %f2;
	mul.f32 	%f43, %f38, %f39;
	sub.f32 	%f44, %f42, %f43;
	cvt.f64.f32 	%fd11, %f44;
	cvt.f64.f32 	%fd12, %f35;
	add.f64 	%fd13, %fd12, 0d3EB0C6F7A0B5ED8D;
	setp.lt.f64 	%p9, %fd13, %fd11;
	add.s32 	%r39, %r50, 2;
	selp.b32 	%r40, %r39, %r38, %p9;
	selp.f32 	%f45, %f44, %f35, %p9;
	add.s64 	%rd23, %rd22, %rd20;
	ld.global.f32 	%f46, [%rd23];
	max.f32 	%f47, %f46, 0f00000000;
	ld.global.f32 	%f48, [%rd39+4];
	mul.f32 	%f49, %f48, %f1;
	add.f32 	%f50, %f47, %f49;
	mul.f32 	%f51, %f50, %f50;
	div.rn.f32 	%f52, %f51, %f2;
	mul.f32 	%f53, %f48, %f49;
	sub.f32 	%f54, %f52, %f53;
	cvt.f64.f32 	%fd14, %f54;
	cvt.f64.f32 	%fd15, %f45;
	add.f64 	%fd16, %fd15, 0d3EB0C6F7A0B5ED8D;
	setp.lt.f64 	%p10, %fd16, %fd14;
	add.s32 	%r41, %r50, 3;
	selp.b32 	%r57, %r41, %r40, %p10;
	selp.f32 	%f89, %f54, %f45, %p10;
	add.s64 	%rd39, %rd39, 16;
	add.s32 	%r48, %r48, %r7;
	add.s32 	%r50, %r50, 4;
	setp.ne.s32 	%p11, %r50, %r56;
	@%p11 bra 	$L__BB5_5;
$L__BB5_6:
	setp.eq.s32 	%p12, %r5, 0;
	@%p12 bra 	$L__BB5_11;
	setp.eq.s32 	%p13, %r5, 1;
	@%p13 bra 	$L__BB5_9;
	mad.lo.s32 	%r43, %r56, %r1, %r31;
	mul.wide.s32 	%rd24, %r43, 4;
	add.s64 	%rd25, %rd2, %rd24;
	ld.global.f32 	%f56, [%rd25];
	max.f32 	%f57, %f56, 0f00000000;
	mul.wide.u32 	%rd26, %r56, 4;
	add.s64 	%rd27, %rd1, %rd26;
	ld.global.f32 	%f58, [%rd27];
	mul.f32 	%f59, %f58, %f1;
	add.f32 	%f60, %f57, %f59;
	mul.f32 	%f61, %f60, %f60;
	div.rn.f32 	%f62, %f61, %f2;
	mul.f32 	%f63, %f58, %f59;
	sub.f32 	%f64, %f62, %f63;
	cvt.f64.f32 	%fd17, %f64;
	cvt.f64.f32 	%fd18, %f89;
	add.f64 	%fd19, %fd18, 0d3EB0C6F7A0B5ED8D;
	setp.lt.f64 	%p14, %fd19, %fd17;
	selp.b32 	%r44, %r56, %r57, %p14;
	selp.f32 	%f65, %f64, %f89, %p14;
	add.s32 	%r45, %r56, 1;
	mul.wide.s32 	%rd28, %r1, 4;
	add.s64 	%rd29, %rd25, %rd28;
	ld.global.f32 	%f66, [%rd29];
	max.f32 	%f67, %f66, 0f00000000;
	ld.global.f32 	%f68, [%rd27+4];
	mul.f32 	%f69, %f68, %f1;
	add.f32 	%f70, %f67, %f69;
	mul.f32 	%f71, %f70, %f70;
	div.rn.f32 	%f72, %f71, %f2;
	mul.f32 	%f73, %f68, %f69;
	sub.f32 	%f74, %f72, %f73;
	cvt.f64.f32 	%fd20, %f74;
	cvt.f64.f32 	%fd21, %f65;
	add.f64 	%fd22, %fd21, 0d3EB0C6F7A0B5ED8D;
	setp.lt.f64 	%p15, %fd22, %fd20;
	selp.b32 	%r57, %r45, %r44, %p15;
	selp.f32 	%f89, %f74, %f65, %p15;
	add.s32 	%r56, %r56, 2;
$L__BB5_9:
	and.b32  	%r46, %r2, 1;
	setp.eq.b32 	%p16, %r46, 1;
	not.pred 	%p17, %p16;
	@%p17 bra 	$L__BB5_11;
	mad.lo.s32 	%r47, %r56, %r1, %r31;
	mul.wide.s32 	%rd30, %r47, 4;
	add.s64 	%rd31, %rd2, %rd30;
	ld.global.f32 	%f75, [%rd31];
	max.f32 	%f76, %f75, 0f00000000;
	mul.wide.u32 	%rd32, %r56, 4;
	add.s64 	%rd33, %rd1, %rd32;
	ld.global.f32 	%f77, [%rd33];
	mul.f32 	%f78, %f77, %f1;
	add.f32 	%f79, %f76, %f78;
	mul.f32 	%f80, %f79, %f79;
	div.rn.f32 	%f81, %f80, %f2;
	mul.f32 	%f82, %f77, %f78;
	sub.f32 	%f83, %f81, %f82;
	cvt.f64.f32 	%fd23, %f83;
	cvt.f64.f32 	%fd24, %f89;
	add.f64 	%fd25, %fd24, 0d3EB0C6F7A0B5ED8D;
	setp.lt.f64 	%p18, %fd25, %fd23;
	selp.b32 	%r57, %r56, %r57, %p18;
	selp.f32 	%f89, %f83, %f89, %p18;
$L__BB5_11:
	cvta.to.global.u64 	%rd34, %rd7;
	mul.wide.u32 	%rd35, %r31, 4;
	add.s64 	%rd36, %rd34, %rd35;
	st.global.f32 	[%rd36], %f89;
	cvta.to.global.u64 	%rd37, %rd8;
	add.s64 	%rd38, %rd37, %rd35;
	st.global.u32 	[%rd38], %r57;
$L__BB5_12:
	ret;

}
	// .globl	_Z14cleanup_spikesPKdPKfS2_S2_S2_PKiPiS5_PfS6_S6_S5_
.visible .entry _Z14cleanup_spikesPKdPKfS2_S2_S2_PKiPiS5_PfS6_S6_S5_(
	.param .u64 .ptr .align 1 _Z14cleanup_spikesPKdPKfS2_S2_S2_PKiPiS5_PfS6_S6_S5__param_0,
	.param .u64 .ptr .align 1 _Z14cleanup_spikesPKdPKfS2_S2_S2_PKiPiS5_PfS6_S6_S5__param_1,
	.param .u64 .ptr .align 1 _Z14cleanup_spikesPKdPKfS2_S2_S2_PKiPiS5_PfS6_S6_S5__param_2,
	.param .u64 .ptr .align 1 _Z14cleanup_spikesPKdPKfS2_S2_S2_PKiPiS5_PfS6_S6_S5__param_3,
	.param .u64 .ptr .align 1 _Z14cleanup_spikesPKdPKfS2_S2_S2_PKiPiS5_PfS6_S6_S5__param_4,
	.param .u64 .ptr .align 1 _Z14cleanup_spikesPKdPKfS2_S2_S2_PKiPiS5_PfS6_S6_S5__param_5,
	.param .u64 .ptr .align 1 _Z14cleanup_spikesPKdPKfS2_S2_S2_PKiPiS5_PfS6_S6_S5__param_6,
	.param .u64 .ptr .align 1 _Z14cleanup_spikesPKdPKfS2_S2_S2_PKiPiS5_PfS6_S6_S5__param_7,
	.param .u64 .ptr .align 1 _Z14cleanup_spikesPKdPKfS2_S2_S2_PKiPiS5_PfS6_S6_S5__param_8,
	.param .u64 .ptr .align 1 _Z14cleanup_spikesPKdPKfS2_S2_S2_PKiPiS5_PfS6_S6_S5__param_9,
	.param .u64 .ptr .align 1 _Z14cleanup_spikesPKdPKfS2_S2_S2_PKiPiS5_PfS6_S6_S5__param_10,
	.param .u64 .ptr .align 1 _Z14cleanup_spikesPKdPKfS2_S2_S2_PKiPiS5_PfS6_S6_S5__param_11
)
{
	.reg .pred 	%p<9>;
	.reg .b32 	%r<37>;
	.reg .b32 	%f<10>;
	.reg .b64 	%rd<47>;
	.reg .b64 	%fd<4>;
	// demoted variable
	.shared .align 4 .b8 _ZZ14cleanup_spikesPKdPKfS2_S2_S2_PKiPiS5_PfS6_S6_S5_E5sdata[4748];
	ld.param.u64 	%rd21, [_Z14cleanup_spikesPKdPKfS2_S2_S2_PKiPiS5_PfS6_S6_S5__param_0];
	ld.param.u64 	%rd22, [_Z14cleanup_spikesPKdPKfS2_S2_S2_PKiPiS5_PfS6_S6_S5__param_3];
	ld.param.u64 	%rd13, [_Z14cleanup_spikesPKdPKfS2_S2_S2_PKiPiS5_PfS6_S6_S5__param_4];
	ld.param.u64 	%rd15, [_Z14cleanup_spikesPKdPKfS2_S2_S2_PKiPiS5_PfS6_S6_S5__param_6];
	ld.param.u64 	%rd16, [_Z14cleanup_spikesPKdPKfS2_S2_S2_PKiPiS5_PfS6_S6_S5__param_7];
	ld.param.u64 	%rd17, [_Z14cleanup_spikesPKdPKfS2_S2_S2_PKiPiS5_PfS6_S6_S5__param_8];
	ld.param.u64 	%rd18, [_Z14cleanup_spikesPKdPKfS2_S2_S2_PKiPiS5_PfS6_S6_S5__param_9];
	ld.param.u64 	%rd19, [_Z14cleanup_spikesPKdPKfS2_S2_S2_PKiPiS5_PfS6_S6_S5__param_10];
	ld.param.u64 	%rd20, [_Z14cleanup_spikesPKdPKfS2_S2_S2_PKiPiS5_PfS6_S6_S5__param_11];
	cvta.to.global.u64 	%rd1, %rd22;
	cvta.to.global.u64 	%rd2, %rd21;
	ld.global.f64 	%fd1, [%rd2+32];
	cvt.rzi.s32.f64 	%r1, %fd1;
	mov.u32 	%r2, %tid.x;
	mov.u32 	%r20, %ctaid.x;
	ld.global.f64 	%fd2, [%rd2];
	cvt.rzi.s32.f64 	%r3, %fd2;
	mov.u32 	%r4, %ntid.x;
	mul.lo.s32 	%r35, %r20, %r4;
	sub.s32 	%r21, %r3, %r1;
	add.s32 	%r6, %r21, -1023;
	setp.gt.s32 	%p1, %r35, %r6;
	@%p1 bra 	$L__BB6_11;
	ld.param.u64 	%rd46, [_Z14cleanup_spikesPKdPKfS2_S2_S2_PKiPiS5_PfS6_S6_S5__param_5];
	ld.param.u64 	%rd45, [_Z14cleanup_spikesPKdPKfS2_S2_S2_PKiPiS5_PfS6_S6_S5__param_1];
	ld.global.f64 	%fd3, [%rd2+16];
	cvt.rn.f32.f64 	%f3, %fd3;
	add.s32 	%r22, %r1, -1;
	shl.b32 	%r7, %r22, 1;
	shl.b32 	%r23, %r2, 2;
	mov.u32 	%r24, _ZZ14cleanup_spikesPKdPKfS2_S2_S2_PKiPiS5_PfS6_S6_S5_E5sdata;
	add.s32 	%r8, %r24, %r23;
	add.s32 	%r9, %r7, %r2;
	shl.b32 	%r25, %r22, 3;
	add.s32 	%r10, %r8, %r25;
	sub.s32 	%r11, %r9, %r22;
	shl.b32 	%r26, %r1, 2;
	add.s32 	%r12, %r8, %r26;
	mul.f32 	%f1, %f3, %f3;
	sub.s32 	%r13, 1, %r1;
	mov.u32 	%r27, %nctaid.x;
	mul.lo.s32 	%r14, %r4, %r27;
	cvta.to.global.u64 	%rd3, %rd20;
	cvta.to.global.u64 	%rd4, %rd46;
	cvta.to.global.u64 	%rd5, %rd15;
	cvta.to.global.u64 	%rd6, %rd16;
	cvta.to.global.u64 	%rd7, %rd45;
	cvta.to.global.u64 	%rd8, %rd18;
	cvta.to.global.u64 	%rd9, %rd17;
	cvta.to.global.u64 	%rd10, %rd13;
	cvta.to.global.u64 	%rd11, %rd19;
$L__BB6_2:
	setp.ge.s32 	%p2, %r2, %r7;
	@%p2 bra 	$L__BB6_4;
	add.s32 	%r28, %r35, %r2;
	mul.wide.s32 	%rd23, %r28, 4;
	add.s64 	%rd24, %rd1, %rd23;
	ld.global.f32 	%f4, [%rd24];
	st.volatile.shared.f32 	[%r8], %f4;
$L__BB6_4:
	add.s32 	%r29, %r9, %r35;
	mul.wide.s32 	%rd25, %r29, 4;
	add.s64 	%rd26, %rd1, %rd25;
	ld.global.f32 	%f5, [%rd26];
	st.volatile.shared.f32 	[%r10], %f5;
	bar.sync 	0;
	ld.volatile.shared.f32 	%f2, [%r12+-4];
	setp.leu.f32 	%p3, %f2, %f1;
	@%p3 bra 	$L__BB6_10;
	setp.ge.s32 	%p4, %r13, %r1;
	mov.u32 	%r36, %r13;
	@%p4 bra 	$L__BB6_6;
	bra.uni 	$L__BB6_9;
$L__BB6_6:
	atom.global.add.u32 	%r18, [%rd3], 1;
	setp.gt.s32 	%p7, %r18, 99999;
	@%p7 bra 	$L__BB6_10;
	add.s32 	%r32, %r35, %r11;
	cvt.s64.s32 	%rd27, %r35;
	cvt.u64.u32 	%rd28, %r2;
	cvt.s64.s32 	%rd29, %r1;
	add.s64 	%rd30, %rd29, %rd28;
	add.s64 	%rd31, %rd30, %rd27;
	shl.b64 	%rd32, %rd31, 2;
	add.s64 	%rd33, %rd4, %rd32;
	ld.global.u32 	%r33, [%rd33+-4];
	mul.wide.s32 	%rd34, %r18, 4;
	add.s64 	%rd35, %rd5, %rd34;
	st.global.u32 	[%rd35], %r32;
	add.s64 	%rd36, %rd6, %rd34;
	st.global.u32 	[%rd36], %r33;
	mul.lo.s32 	%r34, %r33, %r3;
	cvt.s64.s32 	%rd37, %r34;
	add.s64 	%rd38, %rd31, %rd37;
	shl.b64 	%rd39, %rd38, 2;
	add.s64 	%rd40, %rd7, %rd39;
	ld.global.f32 	%f7, [%rd40+-4];
	add.s64 	%rd41, %rd8, %rd34;
	st.global.f32 	[%rd41], %f7;
	sqrt.rn.f32 	%f8, %f2;
	add.s64 	%rd42, %rd9, %rd34;
	st.global.f32 	[%rd42], %f8;
	add.s64 	%rd43, %rd10, %rd32;
	ld.global.f32 	%f9, [%rd43+-4];
	add.s64 	%rd44, %rd11, %rd34;
	st.global.f32 	[%rd44], %f9;
	bra.uni 	$L__BB6_10;
$L__BB6_8:
	add.s32 	%r36, %r36, 1;
	setp.eq.s32 	%p6, %r36, %r1;
	@%p6 bra 	$L__BB6_6;
$L__BB6_9:
	shl.b32 	%r30, %r36, 2;
	add.s32 	%r31, %r12, %r30;
	ld.volatile.shared.f32 	%f6, [%r31+-4];
	setp.gt.f32 	%p5, %f6, %f2;
	@%p5 bra 	$L__BB6_10;
	bra.uni 	$L__BB6_8;
$L__BB6_10:
	add.s32 	%r35, %r35, %r14;
	setp.le.s32 	%p8, %r35, %r6;
	@%p8 bra 	$L__BB6_2;
$L__BB6_11:
	ret;

}
	// .globl	_Z11extractFEATPKdPKiS2_S2_PKfS2_S4_Pf
.visible .entry _Z11extractFEATPKdPKiS2_S2_PKfS2_S4_Pf(
	.param .u64 .ptr .align 1 _Z11extractFEATPKdPKiS2_S2_PKfS2_S4_Pf_param_0,
	.param .u64 .ptr .align 1 _Z11extractFEATPKdPKiS2_S2_PKfS2_S4_Pf_param_1,
	.param .u64 .ptr .align 1 _Z11extractFEATPKdPKiS2_S2_PKfS2_S4_Pf_param_2,
	.param .u64 .ptr .align 1 _Z11extractFEATPKdPKiS2_S2_PKfS2_S4_Pf_param_3,
	.param .u64 .ptr .align 1 _Z11extractFEATPKdPKiS2_S2_PKfS2_S4_Pf_param_4,
	.param .u64 .ptr .align 1 _Z11extractFEATPKdPKiS2_S2_PKfS2_S4_Pf_param_5,
	.param .u64 .ptr .align 1 _Z11extractFEATPKdPKiS2_S2_PKfS2_S4_Pf_param_6,
	.param .u64 .ptr .align 1 _Z11extractFEATPKdPKiS2_S2_PKfS2_S4_Pf_param_7
)
{
	.reg .pred 	%p<3>;
	.reg .b32 	%r<24>;
	.reg .b32 	%f<32>;
	.reg .b64 	%rd<28>;
	.reg .b64 	%fd<4>;

	ld.param.u64 	%rd15, [_Z11extractFEATPKdPKiS2_S2_PKfS2_S4_Pf_param_0];
	ld.param.u64 	%rd9, [_Z11extractFEATPKdPKiS2_S2_PKfS2_S4_Pf_param_1];
	ld.param.u64 	%rd10, [_Z11extractFEATPKdPKiS2_S2_PKfS2_S4_Pf_param_2];
	ld.param.u64 	%rd16, [_Z11extractFEATPKdPKiS2_S2_PKfS2_S4_Pf_param_3];
	ld.param.u64 	%rd11, [_Z11extractFEATPKdPKiS2_S2_PKfS2_S4_Pf_param_4];
	ld.param.u64 	%rd12, [_Z11extractFEATPKdPKiS2_S2_PKfS2_S4_Pf_param_5];
	ld.param.u64 	%rd13, [_Z11extractFEATPKdPKiS2_S2_PKfS2_S4_Pf_param_6];
	ld.param.u64 	%rd14, [_Z11extractFEATPKdPKiS2_S2_PKfS2_S4_Pf_param_7];
	cvta.to.global.u64 	%rd1, %rd16;
	cvta.to.global.u64 	%rd2, %rd15;
	mov.u32 	%r9, %tid.x;
	mov.u32 	%r10, %ctaid.x;
	mov.u32 	%r1, %ntid.x;
	ld.global.u32 	%r11, [%rd1+4];
	mad.lo.s32 	%r12, %r1, %r10, %r9;
	add.s32 	%r23, %r12, %r11;
	ld.global.u32 	%r13, [%rd1];
	setp.ge.s32 	%p1, %r23, %r13;
	@%p1 bra 	$L__BB7_3;
	mov.u32 	%r3, %tid.y;
	ld.global.f64 	%fd1, [%rd2];
	ld.global.f64 	%fd2, [%rd2+40];
	cvt.rzi.s32.f64 	%r4, %fd2;
	ld.global.f64 	%fd3, [%rd2+56];
	cvt.rn.f32.f64 	%f1, %fd3;
	mov.u32 	%r14, %nctaid.x;
	mul.lo.s32 	%r5, %r1, %r14;
	cvt.rzi.s32.f64 	%r6, %fd1;
	cvta.to.global.u64 	%rd3, %rd9;
	cvta.to.global.u64 	%rd4, %rd10;
	cvta.to.global.u64 	%rd5, %rd12;
	cvta.to.global.u64 	%rd6, %rd14;
	cvta.to.global.u64 	%rd7, %rd11;
	cvta.to.global.u64 	%rd8, %rd13;
$L__BB7_2:
	mul.wide.s32 	%rd17, %r23, 4;
	add.s64 	%rd18, %rd3, %rd17;
	ld.global.u32 	%r15, [%rd18];
	add.s64 	%rd19, %rd4, %rd17;
	ld.global.u32 	%r16, [%rd19];
	mad.lo.s32 	%r17, %r16, %r4, %r3;
	mul.wide.s32 	%rd20, %r17, 4;
	add.s64 	%rd21, %rd5, %rd20;
	ld.global.u32 	%r18, [%rd21];
	mad.lo.s32 	%r19, %r18, %r6, %r15;
	mul.wide.s32 	%rd22, %r18, 4;
	add.s64 	%rd23, %rd8, %rd22;
	ld.global.f32 	%f2, [%rd23];
	div.rn.f32 	%f3, %f1, %f2;
	mul.f32 	%f4, %f2, %f2;
	div.rn.f32 	%f5, %f1, %f4;
	add.f32 	%f6, %f5, 0f3F800000;
	sqrt.rn.f32 	%f7, %f6;
	add.s32 	%r20, %r19, -3;
	mul.wide.s32 	%rd24, %r20, 4;
	add.s64 	%rd25, %rd7, %rd24;
	ld.global.f32 	%f8, [%rd25];
	add.f32 	%f9, %f8, %f3;
	div.rn.f32 	%f10, %f9, %f7;
	max.f32 	%f11, %f10, 0f00000000;
	ld.global.f32 	%f12, [%rd25+4];
	add.f32 	%f13, %f12, %f3;
	div.rn.f32 	%f14, %f13, %f7;
	max.f32 	%f15, %f11, %f14;
	ld.global.f32 	%f16, [%rd25+8];
	add.f32 	%f17, %f16, %f3;
	div.rn.f32 	%f18, %f17, %f7;
	max.f32 	%f19, %f15, %f18;
	ld.global.f32 	%f20, [%rd25+12];
	add.f32 	%f21, %f20, %f3;
	div.rn.f32 	%f22, %f21, %f7;
	max.f32 	%f23, %f19, %f22;
	ld.global.f32 	%f24, [%rd25+16];
	add.f32 	%f25, %f24, %f3;
	div.rn.f32 	%f26, %f25, %f7;
	max.f32 	%f27, %f23, %f26;
	ld.global.f32 	%f28, [%rd25+20];
	add.f32 	%f29, %f28, %f3;
	div.rn.f32 	%f30, %f29, %f7;
	max.f32 	%f31, %f27, %f30;
	mad.lo.s32 	%r21, %r23, %r4, %r3;
	mul.wide.s32 	%rd26, %r21, 4;
	add.s64 	%rd27, %rd6, %rd26;
	st.global.f32 	[%rd27], %f31;
	add.s32 	%r23, %r23, %r5;
	ld.global.u32 	%r22, [%rd1];
	setp.lt.s32 	%p2, %r23, %r22;
	@%p2 bra 	$L__BB7_2;
$L__BB7_3:
	ret;

}
	// .globl	_Z15subtract_spikesPKdPKiS2_PKfS2_PfS4_S4_
.visible .entry _Z15subtract_spikesPKdPKiS2_PKfS2_PfS4_S4_(
	.param .u64 .ptr .align 1 _Z15subtract_spikesPKdPKiS2_PKfS2_PfS4_S4__param_0,
	.param .u64 .ptr .align 1 _Z15subtract_spikesPKdPKiS2_PKfS2_PfS4_S4__param_1,
	.param .u64 .ptr .align 1 _Z15subtract_spikesPKdPKiS2_PKfS2_PfS4_S4__param_2,
	.param .u64 .ptr .align 1 _Z15subtract_spikesPKdPKiS2_PKfS2_PfS4_S4__param_3,
	.param .u64 .ptr .align 1 _Z15subtract_spikesPKdPKiS2_PKfS2_PfS4_S4__param_4,
	.param .u64 .ptr .align 1 _Z15subtract_spikesPKdPKiS2_PKfS2_PfS4_S4__param_5,
	.param .u64 .ptr .align 1 _Z15subtract_spikesPKdPKiS2_PKfS2_PfS4_S4__param_6,
	.param .u64 .ptr .align 1 _Z15subtract_spikesPKdPKiS2_PKfS2_PfS4_S4__param_7
)
{
	.reg .pred 	%p<13>;
	.reg .b32 	%r<145>;
	.reg .b32 	%f<72>;
	.reg .b64 	%rd<83>;
	.reg .b64 	%fd<6>;

	ld.param.u64 	%rd16, [_Z15subtract_spikesPKdPKiS2_PKfS2_PfS4_S4__param_0];
	ld.param.u64 	%rd12, [_Z15subtract_spikesPKdPKiS2_PKfS2_PfS4_S4__param_1];
	ld.param.u64 	%rd13, [_Z15subtract_spikesPKdPKiS2_PKfS2_PfS4_S4__param_2];
	ld.param.u64 	%rd14, [_Z15subtract_spikesPKdPKiS2_PKfS2_PfS4_S4__param_3];
	ld.param.u64 	%rd17, [_Z15subtract_spikesPKdPKiS2_PKfS2_PfS4_S4__param_4];
	ld.param.u64 	%rd15, [_Z15subtract_spikesPKdPKiS2_PKfS2_PfS4_S4__param_5];
	ld.param.u64 	%rd18, [_Z15subtract_spikesPKdPKiS2_PKfS2_PfS4_S4__param_6];
	ld.param.u64 	%rd19, [_Z15subtract_spikesPKdPKiS2_PKfS2_PfS4_S4__param_7];
	cvta.to.global.u64 	%rd1, %rd19;
	cvta.to.global.u64 	%rd2, %rd18;
	cvta.to.global.u64 	%rd3, %rd17;
	cvta.to.global.u64 	%rd4, %rd16;
	ld.global.f64 	%fd1, [%rd4+32];
	cvt.rzi.s32.f64 	%r1, %fd1;
	ld.global.f64 	%fd2, [%rd4+72];
	cvt.rzi.s32.f64 	%r2, %fd2;
	ld.global.f64 	%fd3, [%rd4+8];
	cvt.rzi.s32.f64 	%r3, %fd3;
	mov.u32 	%r4, %tid.x;
	ld.global.u32 	%r84, [%rd3+4];
	mov.u32 	%r85, %ctaid.x;
	add.s32 	%r122, %r84, %r85;
	ld.global.u32 	%r144, [%rd3];
	setp.ge.s32 	%p1, %r122, %r144;
	@%p1 bra 	$L__BB8_19;
	ld.global.f64 	%fd4, [%rd4];
	ld.global.f64 	%fd5, [%rd4+48];
	cvt.rzi.s32.f64 	%r7, %fd5;
	mov.u32 	%r8, %tid.y;
	mov.u32 	%r9, %ntid.y;
	mov.u32 	%r10, %nctaid.x;
	and.b32  	%r11, %r7, 7;
	add.s32 	%r12, %r11, -1;
	and.b32  	%r13, %r7, 3;
	and.b32  	%r14, %r7, 2147483640;
	and.b32  	%r15, %r7, 1;
	neg.s32 	%r16, %r14;
	mul.lo.s32 	%r86, %r3, %r1;
	shl.b32 	%r17, %r86, 3;
	mul.lo.s32 	%r87, %r3, %r2;
	shl.b32 	%r18, %r87, 3;
	shl.b32 	%r19, %r3, 2;
	cvt.rzi.s32.f64 	%r20, %fd4;
	cvta.to.global.u64 	%rd5, %rd14;
	cvta.to.global.u64 	%rd6, %rd12;
	cvta.to.global.u64 	%rd7, %rd15;
	cvta.to.global.u64 	%rd8, %rd13;
$L__BB8_2:
	setp.ge.s32 	%p2, %r8, %r2;
	@%p2 bra 	$L__BB8_18;
	mul.wide.s32 	%rd20, %r122, 4;
	add.s64 	%rd9, %rd8, %rd20;
	add.s64 	%rd10, %rd5, %rd20;
	add.s64 	%rd11, %rd6, %rd20;
	mov.u32 	%r123, %r8;
$L__BB8_4:
	setp.lt.s32 	%p3, %r7, 1;
	mov.f32 	%f71, 0f00000000;
	@%p3 bra 	$L__BB8_16;
	setp.lt.u32 	%p4, %r7, 8;
	ld.global.u32 	%r24, [%rd9];
	mov.b32 	%r142, 0;
	mov.f32 	%f71, 0f00000000;
	@%p4 bra 	$L__BB8_8;
	add.s32 	%r89, %r3, %r24;
	mad.lo.s32 	%r139, %r1, %r89, %r4;
	mad.lo.s32 	%r138, %r2, %r89, %r123;
	shl.b32 	%r90, %r3, 1;
	add.s32 	%r91, %r90, %r24;
	mad.lo.s32 	%r137, %r1, %r91, %r4;
	mad.lo.s32 	%r136, %r2, %r91, %r123;
	mad.lo.s32 	%r92, %r3, 3, %r24;
	mad.lo.s32 	%r135, %r1, %r92, %r4;
	mad.lo.s32 	%r134, %r2, %r92, %r123;
	add.s32 	%r93, %r19, %r24;
	mad.lo.s32 	%r133, %r1, %r93, %r4;
	mad.lo.s32 	%r132, %r2, %r93, %r123;
	mad.lo.s32 	%r94, %r3, 5, %r24;
	mad.lo.s32 	%r131, %r1, %r94, %r4;
	mad.lo.s32 	%r130, %r2, %r94, %r123;
	mad.lo.s32 	%r95, %r3, 6, %r24;
	mad.lo.s32 	%r129, %r1, %r95, %r4;
	mad.lo.s32 	%r128, %r2, %r95, %r123;
	mad.lo.s32 	%r96, %r3, 7, %r24;
	mad.lo.s32 	%r127, %r1, %r96, %r4;
	mad.lo.s32 	%r126, %r2, %r96, %r123;
	mad.lo.s32 	%r125, %r2, %r24, %r123;
	mad.lo.s32 	%r124, %r1, %r24, %r4;
	mov.f32 	%f71, 0f00000000;
	mov.u32 	%r140, %r16;
$L__BB8_7:
	.pragma "nounroll";
	mul.wide.s32 	%rd21, %r124, 4;
	add.s64 	%rd22, %rd2, %rd21;
	ld.global.f32 	%f17, [%rd22];
	mul.wide.s32 	%rd23, %r125, 4;
	add.s64 	%rd24, %rd1, %rd23;
	ld.global.f32 	%f18, [%rd24];
	fma.rn.f32 	%f19, %f17, %f18, %f71;
	mul.wide.s32 	%rd25, %r139, 4;
	add.s64 	%rd26, %rd2, %rd25;
	ld.global.f32 	%f20, [%rd26];
	mul.wide.s32 	%rd27, %r138, 4;
	add.s64 	%rd28, %rd1, %rd27;
	ld.global.f32 	%f21, [%rd28];
	fma.rn.f32 	%f22, %f20, %f21, %f19;
	mul.wide.s32 	%rd29, %r137, 4;
	add.s64 	%rd30, %rd2, %rd29;
	ld.global.f32 	%f23, [%rd30];
	mul.wide.s32 	%rd31, %r136, 4;
	add.s64 	%rd32, %rd1, %rd31;
	ld.global.f32 	%f24, [%rd32];
	fma.rn.f32 	%f25, %f23, %f24, %f22;
	mul.wide.s32 	%rd33, %r135, 4;
	add.s64 	%rd34, %rd2, %rd33;
	ld.global.f32 	%f26, [%rd34];
	mul.wide.s32 	%rd35, %r134, 4;
	add.s64 	%rd36, %rd1, %rd35;
	ld.global.f32 	%f27, [%rd36];
	fma.rn.f32 	%f28, %f26, %f27, %f25;
	mul.wide.s32 	%rd37, %r133, 4;
	add.s64 	%rd38, %rd2, %rd37;
	ld.global.f32 	%f29, [%rd38];
	mul.wide.s32 	%rd39, %r132, 4;
	add.s64 	%rd40, %rd1, %rd39;
	ld.global.f32 	%f30, [%rd40];
	fma.rn.f32 	%f31, %f29, %f30, %f28;
	mul.wide.s32 	%rd41, %r131, 4;
	add.s64 	%rd42, %rd2, %rd41;
	ld.global.f32 	%f32, [%rd42];
	mul.wide.s32 	%rd43, %r130, 4;
	add.s64 	%rd44, %rd1, %rd43;
	ld.global.f32 	%f33, [%rd44];
	fma.rn.f32 	%f34, %f32, %f33, %f31;
	mul.wide.s32 	%rd45, %r129, 4;
	add.s64 	%rd46, %rd2, %rd45;
	ld.global.f32 	%f35, [%rd46];
	mul.wide.s32 	%rd47, %r128, 4;
	add.s64 	%rd48, %rd1, %rd47;
	ld.global.f32 	%f36, [%rd48];
	fma.rn.f32 	%f37, %f35, %f36, %f34;
	mul.wide.s32 	%rd49, %r127, 4;
	add.s64 	%rd50, %rd2, %rd49;
	ld.global.f32 	%f38, [%rd50];
	mul.wide.s32 	%rd51, %r126, 4;
	add.s64 	%rd52, %rd1, %rd51;
	ld.global.f32 	%f39, [%rd52];
	fma.rn.f32 	%f71, %f38, %f39, %f37;
	add.s32 	%r140, %r140, 8;
	add.s32 	%r139, %r139, %r17;
	add.s32 	%r138, %r138, %r18;
	add.s32 	%r137, %r137, %r17;
	add.s32 	%r136, %r136, %r18;
	add.s32 	%r135, %r135, %r17;
	add.s32 	%r134, %r134, %r18;
	add.s32 	%r133, %r133, %r17;
	add.s32 	%r132, %r132, %r18;
	add.s32 	%r131, %r131, %r17;
	add.s32 	%r130, %r130, %r18;
	add.s32 	%r129, %r129, %r17;
	add.s32 	%r128, %r128, %r18;
	add.s32 	%r127, %r127, %r17;
	add.s32 	%r126, %r126, %r18;
	add.s32 	%r125, %r125, %r18;
	add.s32 	%r124, %r124, %r17;
	setp.ne.s32 	%p5, %r140, 0;
	mov.u32 	%r142, %r14;
	@%p5 bra 	$L__BB8_7;
$L__BB8_8:
	setp.eq.s32 	%p6, %r11, 0;
	@%p6 bra 	$L__BB8_16;
	setp.lt.u32 	%p7, %r12, 3;
	@%p7 bra 	$L__BB8_11;
	mad.lo.s32 	%r97, %r142, %r3, %r24;
	mad.lo.s32 	%r98, %r97, %r1, %r4;
	mul.wide.s32 	%rd53, %r98, 4;
	add.s64 	%rd54, %rd2, %rd53;
	ld.global.f32 	%f41, [%rd54];
	mad.lo.s32 	%r99, %r97, %r2, %r123;
	mul.wide.s32 	%rd55, %r99, 4;
	add.s64 	%rd56, %rd1, %rd55;
	ld.global.f32 	%f42, [%rd56];
	fma.rn.f32 	%f43, %f41, %f42, %f71;
	add.s32 	%r100, %r97, %r3;
	mad.lo.s32 	%r101, %r100, %r1, %r4;
	mul.wide.s32 	%rd57, %r101, 4;
	add.s64 	%rd58, %rd2, %rd57;
	ld.global.f32 	%f44, [%rd58];
	mad.lo.s32 	%r102, %r100, %r2, %r123;
	mul.wide.s32 	%rd59, %r102, 4;
	add.s64 	%rd60, %rd1, %rd59;
	ld.global.f32 	%f45, [%rd60];
	fma.rn.f32 	%f46, %f44, %f45, %f43;
	add.s32 	%r103, %r100, %r3;
	mad.lo.s32 	%r104, %r103, %r1, %r4;
	mul.wide.s32 	%rd61, %r104, 4;
	add.s64 	%rd62, %rd2, %rd61;
	ld.global.f32 	%f47, [%rd62];
	mad.lo.s32 	%r105, %r103, %r2, %r123;
	mul.wide.s32 	%rd63, %r105, 4;
	add.s64 	%rd64, %rd1, %rd63;
	ld.global.f32 	%f48, [%rd64];
	fma.rn.f32 	%f49, %f47, %f48, %f46;
	add.s32 	%r106, %r103, %r3;
	mad.lo.s32 	%r107, %r106, %r1, %r4;
	mul.wide.s32 	%rd65, %r107, 4;
	add.s64 	%rd66, %rd2, %rd65;
	ld.global.f32 	%f50, [%rd66];
	mad.lo.s32 	%r108, %r106, %r2, %r123;
	mul.wide.s32 	%rd67, %r108, 4;
	add.s64 	%rd68, %rd1, %rd67;
	ld.global.f32 	%f51, [%rd68];
	fma.rn.f32 	%f71, %f50, %f51, %f49;
	add.s32 	%r142, %r142, 4;
$L__BB8_11:
	setp.eq.s32 	%p8, %r13, 0;
	@%p8 bra 	$L__BB8_16;
	setp.eq.s32 	%p9, %r13, 1;
	@%p9 bra 	$L__BB8_14;
	mad.lo.s32 	%r109, %r142, %r3, %r24;
	mad.lo.s32 	%r110, %r109, %r1, %r4;
	mul.wide.s32 	%rd69, %r110, 4;
	add.s64 	%rd70, %rd2, %rd69;
	ld.global.f32 	%f53, [%rd70];
	mad.lo.s32 	%r111, %r109, %r2, %r123;
	mul.wide.s32 	%rd71, %r111, 4;
	add.s64 	%rd72, %rd1, %rd71;
	ld.global.f32 	%f54, [%rd72];
	fma.rn.f32 	%f55, %f53, %f54, %f71;
	add.s32 	%r112, %r109, %r3;
	mad.lo.s32 	%r113, %r112, %r1, %r4;
	mul.wide.s32 	%rd73, %r113, 4;
	add.s64 	%rd74, %rd2, %rd73;
	ld.global.f32 	%f56, [%rd74];
	mad.lo.s32 	%r114, %r112, %r2, %r123;
	mul.wide.s32 	%rd75, %r114, 4;
	add.s64 	%rd76, %rd1, %rd75;
	ld.global.f32 	%f57, [%rd76];
	fma.rn.f32 	%f71, %f56, %f57, %f55;
	add.s32 	%r142, %r142, 2;
$L__BB8_14:
	setp.eq.s32 	%p10, %r15, 0;
	@%p10 bra 	$L__BB8_16;
	mad.lo.s32 	%r115, %r142, %r3, %r24;
	mad.lo.s32 	%r116, %r115, %r1, %r4;
	mul.wide.s32 	%rd77, %r116, 4;
	add.s64 	%rd78, %rd2, %rd77;
	ld.global.f32 	%f58, [%rd78];
	mad.lo.s32 	%r117, %r115, %r2, %r123;
	mul.wide.s32 	%rd79, %r117, 4;
	add.s64 	%rd80, %rd1, %rd79;
	ld.global.f32 	%f59, [%rd80];
	fma.rn.f32 	%f71, %f58, %f59, %f71;
$L__BB8_16:
	ld.global.f32 	%f60, [%rd10];
	mul.f32 	%f61, %f71, %f60;
	ld.global.u32 	%r118, [%rd11];
	mad.lo.s32 	%r119, %r123, %r20, %r4;
	add.s32 	%r120, %r119, %r118;
	mul.wide.s32 	%rd81, %r120, 4;
	add.s64 	%rd82, %rd7, %rd81;
	ld.global.f32 	%f62, [%rd82];
	sub.f32 	%f63, %f62, %f61;
	st.global.f32 	[%rd82], %f63;
	add.s32 	%r123, %r123, %r9;
	setp.lt.s32 	%p11, %r123, %r2;
	@%p11 bra 	$L__BB8_4;
	ld.global.u32 	%r144, [%rd3];
$L__BB8_18:
	add.s32 	%r122, %r122, %r10;
	setp.lt.s32 	%p12, %r122, %r144;
	@%p12 bra 	$L__BB8_2;
$L__BB8_19:
	ret;

}
	// .globl	_Z13average_snipsPKdPKiS2_PKfS4_S2_S4_S4_S4_PdPiS4_S4_
.visible .entry _Z13average_snipsPKdPKiS2_PKfS4_S2_S4_S4_S4_PdPiS4_S4_(
	.param .u64 .ptr .align 1 _Z13average_snipsPKdPKiS2_PKfS4_S2_S4_S4_S4_PdPiS4_S4__param_0,
	.param .u64 .ptr .align 1 _Z13average_snipsPKdPKiS2_PKfS4_S2_S4_S4_S4_PdPiS4_S4__param_1,
	.param .u64 .ptr .align 1 _Z13average_snipsPKdPKiS2_PKfS4_S2_S4_S4_S4_PdPiS4_S4__param_2,
	.param .u64 .ptr .align 1 _Z13average_snipsPKdPKiS2_PKfS4_S2_S4_S4_S4_PdPiS4_S4__param_3,
	.param .u64 .ptr .align 1 _Z13average_snipsPKdPKiS2_PKfS4_S2_S4_S4_S4_PdPiS4_S4__param_4,
	.param .u64 .ptr .align 1 _Z13average_snipsPKdPKiS2_PKfS4_S2_S4_S4_S4_PdPiS4_S4__param_5,
	.param .u64 .ptr .align 1 _Z13average_snipsPKdPKiS2_PKfS4_S2_S4_S4_S4_PdPiS4_S4__param_6,
	.param .u64 .ptr .align 1 _Z13average_snipsPKdPKiS2_PKfS4_S2_S4_S4_S4_PdPiS4_S4__param_7,
	.param .u64 .ptr .align 1 _Z13average_snipsPKdPKiS2_PKfS4_S2_S4_S4_S4_PdPiS4_S4__param_8,
	.param .u64 .ptr .align 1 _Z13average_snipsPKdPKiS2_PKfS4_S2_S4_S4_S4_PdPiS4_S4__param_9,
	.param .u64 .ptr .align 1 _Z13average_snipsPKdPKiS2_PKfS4_S2_S4_S4_S4_PdPiS4_S4__param_10,
	.param .u64 .ptr .align 1 _Z13average_snipsPKdPKiS2_PKfS4_S2_S4_S4_S4_PdPiS4_S4__param_11,
	.param .u64 .ptr .align 1 _Z13average_snipsPKdPKiS2_PKfS4_S2_S4_S4_S4_PdPiS4_S4__param_12
)
{
	.reg .pred 	%p<17>;
	.reg .b32 	%r<152>;
	.reg .b32 	%f<50>;
	.reg .b64 	%rd<96>;
	.reg .b64 	%fd<64>;

	ld.param.u64 	%rd21, [_Z13average_snipsPKdPKiS2_PKfS4_S2_S4_S4_S4_PdPiS4_S4__param_0];
	ld.param.u64 	%rd14, [_Z13average_snipsPKdPKiS2_PKfS4_S2_S4_S4_S4_PdPiS4_S4__param_1];
	ld.param.u64 	%rd15, [_Z13average_snipsPKdPKiS2_PKfS4_S2_S4_S4_S4_PdPiS4_S4__param_2];
	ld.param.u64 	%rd16, [_Z13average_snipsPKdPKiS2_PKfS4_S2_S4_S4_S4_PdPiS4_S4__param_3];
	ld.param.u64 	%rd17, [_Z13average_snipsPKdPKiS2_PKfS4_S2_S4_S4_S4_PdPiS4_S4__param_4];
	ld.param.u64 	%rd22, [_Z13average_snipsPKdPKiS2_PKfS4_S2_S4_S4_S4_PdPiS4_S4__param_5];
	ld.param.u64 	%rd18, [_Z13average_snipsPKdPKiS2_PKfS4_S2_S4_S4_S4_PdPiS4_S4__param_6];
	ld.param.u64 	%rd23, [_Z13average_snipsPKdPKiS2_PKfS4_S2_S4_S4_S4_PdPiS4_S4__param_7];
	ld.param.u64 	%rd24, [_Z13average_snipsPKdPKiS2_PKfS4_S2_S4_S4_S4_PdPiS4_S4__param_8];
	ld.param.u64 	%rd19, [_Z13average_snipsPKdPKiS2_PKfS4_S2_S4_S4_S4_PdPiS4_S4__param_9];
	ld.param.u64 	%rd20, [_Z13average_snipsPKdPKiS2_PKfS4_S2_S4_S4_S4_PdPiS4_S4__param_10];
	cvta.to.global.u64 	%rd1, %rd24;
	cvta.to.global.u64 	%rd2, %rd23;
	cvta.to.global.u64 	%rd3, %rd22;
	cvta.to.global.u64 	%rd4, %rd21;
	ld.global.f64 	%fd13, [%rd4+8];
	cvt.rzi.s32.f64 	%r1, %fd13;
	ld.global.f64 	%fd14, [%rd4+32];
	cvt.rzi.s32.f64 	%r2, %fd14;
	ld.global.f64 	%fd15, [%rd4+72];
	cvt.rzi.s32.f64 	%r3, %fd15;
	mov.u32 	%r4, %tid.x;
	mov.u32 	%r5, %ctaid.x;
	ld.global.u32 	%r81, [%rd3];
	setp.lt.s32 	%p1, %r81, 1;
	@%p1 bra 	$L__BB9_22;
	ld.global.f64 	%fd16, [%rd4];
	ld.global.f64 	%fd17, [%rd4+120];
	ld.global.f64 	%fd18, [%rd4+48];
	cvt.rzi.s32.f64 	%r6, %fd18;
	cvta.to.global.u64 	%rd25, %rd20;
	mov.u32 	%r7, %tid.y;
	mul.wide.u32 	%rd26, %r5, 4;
	add.s64 	%rd5, %rd25, %rd26;
	mul.lo.s32 	%r8, %r3, %r5;
	mov.u32 	%r9, %ntid.y;
	and.b32  	%r10, %r6, 7;
	and.b32  	%r11, %r6, 2147483640;
	neg.s32 	%r12, %r11;
	add.s32 	%r83, %r1, %r5;
	mad.lo.s32 	%r13, %r2, %r83, %r4;
	mul.lo.s32 	%r84, %r1, %r2;
	shl.b32 	%r14, %r84, 3;
	mul.lo.s32 	%r85, %r1, %r3;
	shl.b32 	%r15, %r85, 3;
	shl.b32 	%r86, %r1, 1;
	add.s32 	%r87, %r5, %r86;
	mad.lo.s32 	%r16, %r2, %r87, %r4;
	mul.lo.s32 	%r17, %r3, %r87;
	mad.lo.s32 	%r88, %r1, 3, %r5;
	mad.lo.s32 	%r18, %r2, %r88, %r4;
	mul.lo.s32 	%r19, %r3, %r88;
	shl.b32 	%r89, %r1, 2;
	add.s32 	%r90, %r5, %r89;
	mad.lo.s32 	%r20, %r2, %r90, %r4;
	mul.lo.s32 	%r21, %r3, %r90;
	mad.lo.s32 	%r91, %r1, 5, %r5;
	mad.lo.s32 	%r22, %r2, %r91, %r4;
	mul.lo.s32 	%r23, %r3, %r91;
	mad.lo.s32 	%r92, %r1, 6, %r5;
	mad.lo.s32 	%r24, %r2, %r92, %r4;
	mul.lo.s32 	%r25, %r3, %r92;
	mad.lo.s32 	%r93, %r1, 7, %r5;
	mad.lo.s32 	%r26, %r2, %r93, %r4;
	mul.lo.s32 	%r27, %r3, %r93;
	mad.lo.s32 	%r28, %r2, %r5, %r4;
	cvt.rn.f32.f64 	%f1, %fd17;
	cvt.rzi.s32.f64 	%r29, %fd16;
	cvta.to.global.u64 	%rd6, %rd16;
	cvta.to.global.u64 	%rd7, %rd15;
	cvta.to.global.u64 	%rd8, %rd14;
	cvta.to.global.u64 	%rd9, %rd18;
	cvta.to.global.u64 	%rd10, %rd17;
	cvta.to.global.u64 	%rd11, %rd19;
	mov.b32 	%r130, 0;
$L__BB9_2:
	mul.wide.u32 	%rd27, %r130, 4;
	add.s64 	%rd28, %rd6, %rd27;
	ld.global.f32 	%f2, [%rd28];
	setp.leu.f32 	%p2, %f2, %f1;
	@%p2 bra 	$L__BB9_21;
	add.s64 	%rd30, %rd7, %rd27;
	ld.global.u32 	%r94, [%rd30];
	setp.ne.s32 	%p3, %r94, %r5;
	@%p3 bra 	$L__BB9_21;
	or.b32  	%r95, %r4, %r7;
	setp.ne.s32 	%p4, %r95, 0;
	@%p4 bra 	$L__BB9_6;
	ld.global.u32 	%r96, [%rd5];
	add.s32 	%r97, %r96, 1;
	st.global.u32 	[%rd5], %r97;
$L__BB9_6:
	setp.ge.s32 	%p5, %r7, %r3;
	@%p5 bra 	$L__BB9_21;
	add.s64 	%rd12, %rd8, %rd27;
	add.s64 	%rd13, %rd10, %rd27;
	mov.u32 	%r131, %r7;
$L__BB9_8:
	setp.lt.s32 	%p6, %r6, 1;
	mov.f64 	%fd63, 0d0000000000000000;
	@%p6 bra 	$L__BB9_20;
	setp.lt.u32 	%p7, %r6, 8;
	mov.b32 	%r150, 0;
	mov.f64 	%fd63, 0d0000000000000000;
	@%p7 bra 	$L__BB9_12;
	add.s32 	%r99, %r1, %r5;
	mad.lo.s32 	%r146, %r3, %r99, %r131;
	add.s32 	%r144, %r17, %r131;
	add.s32 	%r142, %r19, %r131;
	add.s32 	%r140, %r21, %r131;
	add.s32 	%r138, %r23, %r131;
	add.s32 	%r136, %r25, %r131;
	add.s32 	%r134, %r27, %r131;
	add.s32 	%r133, %r8, %r131;
	mov.f64 	%fd63, 0d0000000000000000;
	mov.u32 	%r132, %r28;
	mov.u32 	%r135, %r26;
	mov.u32 	%r137, %r24;
	mov.u32 	%r139, %r22;
	mov.u32 	%r141, %r20;
	mov.u32 	%r143, %r18;
	mov.u32 	%r145, %r16;
	mov.u32 	%r147, %r13;
	mov.u32 	%r148, %r12;
$L__BB9_11:
	.pragma "nounroll";
	mul.wide.s32 	%rd32, %r132, 4;
	add.s64 	%rd33, %rd2, %rd32;
	ld.global.f32 	%f3, [%rd33];
	mul.wide.s32 	%rd34, %r133, 4;
	add.s64 	%rd35, %rd1, %rd34;
	ld.global.f32 	%f4, [%rd35];
	mul.f32 	%f5, %f3, %f4;
	cvt.f64.f32 	%fd23, %f5;
	add.f64 	%fd24, %fd63, %fd23;
	mul.wide.s32 	%rd36, %r147, 4;
	add.s64 	%rd37, %rd2, %rd36;
	ld.global.f32 	%f6, [%rd37];
	mul.wide.s32 	%rd38, %r146, 4;
	add.s64 	%rd39, %rd1, %rd38;
	ld.global.f32 	%f7, [%rd39];
	mul.f32 	%f8, %f6, %f7;
	cvt.f64.f32 	%fd25, %f8;
	add.f64 	%fd26, %fd24, %fd25;
	mul.wide.s32 	%rd40, %r145, 4;
	add.s64 	%rd41, %rd2, %rd40;
	ld.global.f32 	%f9, [%rd41];
	mul.wide.s32 	%rd42, %r144, 4;
	add.s64 	%rd43, %rd1, %rd42;
	ld.global.f32 	%f10, [%rd43];
	mul.f32 	%f11, %f9, %f10;
	cvt.f64.f32 	%fd27, %f11;
	add.f64 	%fd28, %fd26, %fd27;
	mul.wide.s32 	%rd44, %r143, 4;
	add.s64 	%rd45, %rd2, %rd44;
	ld.global.f32 	%f12, [%rd45];
	mul.wide.s32 	%rd46, %r142, 4;
	add.s64 	%rd47, %rd1, %rd46;
	ld.global.f32 	%f13, [%rd47];
	mul.f32 	%f14, %f12, %f13;
	cvt.f64.f32 	%fd29, %f14;
	add.f64 	%fd30, %fd28, %fd29;
	mul.wide.s32 	%rd48, %r141, 4;
	add.s64 	%rd49, %rd2, %rd48;
	ld.global.f32 	%f15, [%rd49];
	mul.wide.s32 	%rd50, %r140, 4;
	add.s64 	%rd51, %rd1, %rd50;
	ld.global.f32 	%f16, [%rd51];
	mul.f32 	%f17, %f15, %f16;
	cvt.f64.f32 	%fd31, %f17;
	add.f64 	%fd32, %fd30, %fd31;
	mul.wide.s32 	%rd52, %r139, 4;
	add.s64 	%rd53, %rd2, %rd52;
	ld.global.f32 	%f18, [%rd53];
	mul.wide.s32 	%rd54, %r138, 4;
	add.s64 	%rd55, %rd1, %rd54;
	ld.global.f32 	%f19, [%rd55];
	mul.f32 	%f20, %f18, %f19;
	cvt.f64.f32 	%fd33, %f20;
	add.f64 	%fd34, %fd32, %fd33;
	mul.wide.s32 	%rd56, %r137, 4;
	add.s64 	%rd57, %rd2, %rd56;
	ld.global.f32 	%f21, [%rd57];
	mul.wide.s32 	%rd58, %r136, 4;
	add.s64 	%rd59, %rd1, %rd58;
	ld.global.f32 	%f22, [%rd59];
	mul.f32 	%f23, %f21, %f22;
	cvt.f64.f32 	%fd35, %f23;
	add.f64 	%fd36, %fd34, %fd35;
	mul.wide.s32 	%rd60, %r135, 4;
	add.s64 	%rd61, %rd2, %rd60;
	ld.global.f32 	%f24, [%rd61];
	mul.wide.s32 	%rd62, %r134, 4;
	add.s64 	%rd63, %rd1, %rd62;
	ld.global.f32 	%f25, [%rd63];
	mul.f32 	%f26, %f24, %f25;
	cvt.f64.f32 	%fd37, %f26;
	add.f64 	%fd63, %fd36, %fd37;
	add.s32 	%r148, %r148, 8;
	add.s32 	%r147, %r147, %r14;
	add.s32 	%r146, %r146, %r15;
	add.s32 	%r145, %r145, %r14;
	add.s32 	%r144, %r144, %r15;
	add.s32 	%r143, %r143, %r14;
	add.s32 	%r142, %r142, %r15;
	add.s32 	%r141, %r141, %r14;
	add.s32 	%r140, %r140, %r15;
	add.s32 	%r139, %r139, %r14;
	add.s32 	%r138, %r138, %r15;
	add.s32 	%r137, %r137, %r14;
	add.s32 	%r136, %r136, %r15;
	add.s32 	%r135, %r135, %r14;
	add.s32 	%r134, %r134, %r15;
	add.s32 	%r133, %r133, %r15;
	add.s32 	%r132, %r132, %r14;
	setp.ne.s32 	%p8, %r148, 0;
	mov.u32 	%r150, %r11;
	@%p8 bra 	$L__BB9_11;
$L__BB9_12:
	setp.eq.s32 	%p9, %r10, 0;
	@%p9 bra 	$L__BB9_20;
	add.s32 	%r100, %r10, -1;
	setp.lt.u32 	%p10, %r100, 3;
	@%p10 bra 	$L__BB9_15;
	mad.lo.s32 	%r101, %r150, %r1, %r5;
	mad.lo.s32 	%r102, %r101, %r2, %r4;
	mul.wide.s32 	%rd64, %r102, 4;
	add.s64 	%rd65, %rd2, %rd64;
	ld.global.f32 	%f27, [%rd65];
	mad.lo.s32 	%r103, %r101, %r3, %r131;
	mul.wide.s32 	%rd66, %r103, 4;
	add.s64 	%rd67, %rd1, %rd66;
	ld.global.f32 	%f28, [%rd67];
	mul.f32 	%f29, %f27, %f28;
	cvt.f64.f32 	%fd39, %f29;
	add.f64 	%fd40, %fd63, %fd39;
	add.s32 	%r104, %r101, %r1;
	mad.lo.s32 	%r105, %r104, %r2, %r4;
	mul.wide.s32 	%rd68, %r105, 4;
	add.s64 	%rd69, %rd2, %rd68;
	ld.global.f32 	%f30, [%rd69];
	mad.lo.s32 	%r106, %r104, %r3, %r131;
	mul.wide.s32 	%rd70, %r106, 4;
	add.s64 	%rd71, %rd1, %rd70;
	ld.global.f32 	%f31, [%rd71];
	mul.f32 	%f32, %f30, %f31;
	cvt.f64.f32 	%fd41, %f32;
	add.f64 	%fd42, %fd40, %fd41;
	add.s32 	%r107, %r104, %r1;
	mad.lo.s32 	%r108, %r107, %r2, %r4;
	mul.wide.s32 	%rd72, %r108, 4;
	add.s64 	%rd73, %rd2, %rd72;
	ld.global.f32 	%f33, [%rd73];
	mad.lo.s32 	%r109, %r107, %r3, %r131;
	mul.wide.s32 	%rd74, %r109, 4;
	add.s64 	%rd75, %rd1, %rd74;
	ld.global.f32 	%f34, [%rd75];
	mul.f32 	%f35, %f33, %f34;
	cvt.f64.f32 	%fd43, %f35;
	add.f64 	%fd44, %fd42, %fd43;
	add.s32 	%r110, %r107, %r1;
	mad.lo.s32 	%r111, %r110, %r2, %r4;
	mul.wide.s32 	%rd76, %r111, 4;
	add.s64 	%rd77, %rd2, %rd76;
	ld.global.f32 	%f36, [%rd77];
	mad.lo.s32 	%r112, %r110, %r3, %r131;
	mul.wide.s32 	%rd78, %r112, 4;
	add.s64 	%rd79, %rd1, %rd78;
	ld.global.f32 	%f37, [%rd79];
	mul.f32 	%f38, %f36, %f37;
	cvt.f64.f32 	%fd45, %f38;
	add.f64 	%fd63, %fd44, %fd45;
	add.s32 	%r150, %r150, 4;
$L__BB9_15:
	and.b32  	%r113, %r6, 3;
	setp.eq.s32 	%p11, %r113, 0;
	@%p11 bra 	$L__BB9_20;
	setp.eq.s32 	%p12, %r113, 1;
	@%p12 bra 	$L__BB9_18;
	mad.lo.s32 	%r114, %r150, %r1, %r5;
	mad.lo.s32 	%r115, %r114, %r2, %r4;
	mul.wide.s32 	%rd80, %r115, 4;
	add.s64 	%rd81, %rd2, %rd80;
	ld.global.f32 	%f39, [%rd81];
	mad.lo.s32 	%r116, %r114, %r3, %r131;
	mul.wide.s32 	%rd82, %r116, 4;
	add.s64 	%rd83, %rd1, %rd82;
	ld.global.f32 	%f40, [%rd83];
	mul.f32 	%f41, %f39, %f40;
	cvt.f64.f32 	%fd47, %f41;
	add.f64 	%fd48, %fd63, %fd47;
	add.s32 	%r117, %r114, %r1;
	mad.lo.s32 	%r118, %r117, %r2, %r4;
	mul.wide.s32 	%rd84, %r118, 4;
	add.s64 	%rd85, %rd2, %rd84;
	ld.global.f32 	%f42, [%rd85];
	mad.lo.s32 	%r119, %r117, %r3, %r131;
	mul.wide.s32 	%rd86, %r119, 4;
	add.s64 	%rd87, %rd1, %rd86;
	ld.global.f32 	%f43, [%rd87];
	mul.f32 	%f44, %f42, %f43;
	cvt.f64.f32 	%fd49, %f44;
	add.f64 	%fd63, %fd48, %fd49;
	add.s32 	%r150, %r150, 2;
$L__BB9_18:
	and.b32  	%r120, %r6, 1;
	setp.eq.b32 	%p13, %r120, 1;
	not.pred 	%p14, %p13;
	@%p14 bra 	$L__BB9_20;
	mad.lo.s32 	%r121, %r150, %r1, %r5;
	mad.lo.s32 	%r122, %r121, %r2, %r4;
	mul.wide.s32 	%rd88, %r122, 4;
	add.s64 	%rd89, %rd2, %rd88;
	ld.global.f32 	%f45, [%rd89];
	mad.lo.s32 	%r123, %r121, %r3, %r131;
	mul.wide.s32 	%rd90, %r123, 4;
	add.s64 	%rd91, %rd1, %rd90;
	ld.global.f32 	%f46, [%rd91];
	mul.f32 	%f47, %f45, %f46;
	cvt.f64.f32 	%fd50, %f47;
	add.f64 	%fd63, %fd63, %fd50;
$L__BB9_20:
	ld.global.u32 	%r124, [%rd12];
	mad.lo.s32 	%r125, %r131, %r29, %r4;
	add.s32 	%r126, %r125, %r124;
	mul.wide.s32 	%rd92, %r126, 4;
	add.s64 	%rd93, %rd9, %rd92;
	ld.global.f32 	%f48, [%rd93];
	cvt.f64.f32 	%fd51, %f48;
	ld.global.f32 	%f49, [%rd13];
	cvt.f64.f32 	%fd52, %f49;
	fma.rn.f64 	%fd53, %fd63, %fd52, %fd51;
	add.s32 	%r127, %r131, %r8;
	mad.lo.s32 	%r128, %r127, %r2, %r4;
	mul.wide.s32 	%rd94, %r128, 8;
	add.s64 	%rd95, %rd11, %rd94;
	ld.global.f64 	%fd54, [%rd95];
	add.f64 	%fd55, %fd54, %fd53;
	st.global.f64 	[%rd95], %fd55;
	add.s32 	%r131, %r131, %r9;
	setp.lt.s32 	%p15, %r131, %r3;
	@%p15 bra 	$L__BB9_8;
$L__BB9_21:
	add.s32 	%r130, %r130, 1;
	ld.global.u32 	%r129, [%rd3];
	setp.lt.s32 	%p16, %r130, %r129;
	@%p16 bra 	$L__BB9_2;
$L__BB9_22:
	ret;

}
	// .globl	_Z17computePCfeaturesPKdPKiPKfS2_S2_S4_S4_S4_S4_S2_S2_S4_Pf
.visible .entry _Z17computePCfeaturesPKdPKiPKfS2_S2_S4_S4_S4_S4_S2_S2_S4_Pf(
	.param .u64 .ptr .align 1 _Z17computePCfeaturesPKdPKiPKfS2_S2_S4_S4_S4_S4_S2_S2_S4_Pf_param_0,
	.param .u64 .ptr .align 1 _Z17computePCfeaturesPKdPKiPKfS2_S2_S4_S4_S4_S4_S2_S2_S4_Pf_param_1,
	.param .u64 .ptr .align 1 _Z17computePCfeaturesPKdPKiPKfS2_S2_S4_S4_S4_S4_S2_S2_S4_Pf_param_2,
	.param .u64 .ptr .align 1 _Z17computePCfeaturesPKdPKiPKfS2_S2_S4_S4_S4_S4_S2_S2_S4_Pf_param_3,
	.param .u64 .ptr .align 1 _Z17computePCfeaturesPKdPKiPKfS2_S2_S4_S4_S4_S4_S2_S2_S4_Pf_param_4,
	.param .u64 .ptr .align 1 _Z17computePCfeaturesPKdPKiPKfS2_S2_S4_S4_S4_S4_S2_S2_S4_Pf_param_5,
	.param .u64 .ptr .align 1 _Z17computePCfeaturesPKdPKiPKfS2_S2_S4_S4_S4_S4_S2_S2_S4_Pf_param_6,
	.param .u64 .ptr .align 1 _Z17computePCfeaturesPKdPKiPKfS2_S2_S4_S4_S4_S4_S2_S2_S4_Pf_param_7,
	.param .u64 .ptr .align 1 _Z17computePCfeaturesPKdPKiPKfS2_S2_S4_S4_S4_S4_S2_S2_S4_Pf_param_8,
	.param .u64 .ptr .align 1 _Z17computePCfeaturesPKdPKiPKfS2_S2_S4_S4_S4_S4_S2_S2_S4_Pf_param_9,
	.param .u64 .ptr .align 1 _Z17computePCfeaturesPKdPKiPKfS2_S2_S4_S4_S4_S4_S2_S2_S4_Pf_param_10,
	.param .u64 .ptr .align 1 _Z17computePCfeaturesPKdPKiPKfS2_S2_S4_S4_S4_S4_S2_S2_S4_Pf_param_11,
	.param .u64 .ptr .align 1 _Z17computePCfeaturesPKdPKiPKfS2_S2_S4_S4_S4_S4_S2_S2_S4_Pf_param_12
)
{
	.reg .pred 	%p<27>;
	.reg .b32 	%r<184>;
	.reg .b32 	%f<145>;
	.reg .b64 	%rd<107>;
	.reg .b64 	%fd<7>;
	// demoted variable
	.shared .align 4 .b8 _ZZ17computePCfeaturesPKdPKiPKfS2_S2_S4_S4_S4_S4_S2_S2_S4_PfE4sPCA[972];
	// demoted variable
	.shared .align 4 .b8 _ZZ17computePCfeaturesPKdPKiPKfS2_S2_S4_S4_S4_S4_S2_S2_S4_PfE2sW[972];
	// demoted variable
	.shared .align 4 .b8 _ZZ17computePCfeaturesPKdPKiPKfS2_S2_S4_S4_S4_S4_S2_S2_S4_PfE2sU[384];
	// demoted variable
	.shared .align 4 .b8 _ZZ17computePCfeaturesPKdPKiPKfS2_S2_S4_S4_S4_S4_S2_S2_S4_PfE2iU[128];
	ld.param.u64 	%rd17, [_Z17computePCfeaturesPKdPKiPKfS2_S2_S4_S4_S4_S4_S2_S2_S4_Pf_param_0];
	ld.param.u64 	%rd18, [_Z17computePCfeaturesPKdPKiPKfS2_S2_S4_S4_S4_S4_S2_S2_S4_Pf_param_1];
	ld.param.u64 	%rd19, [_Z17computePCfeaturesPKdPKiPKfS2_S2_S4_S4_S4_S4_S2_S2_S4_Pf_param_2];
	cvta.to.global.u64 	%rd1, %rd19;
	cvta.to.global.u64 	%rd2, %rd18;
	cvta.to.global.u64 	%rd20, %rd17;
	ld.global.f64 	%fd1, [%rd20];
	cvt.rzi.s32.f64 	%r1, %fd1;
	ld.global.f64 	%fd2, [%rd20+32];
	cvt.rzi.s32.f64 	%r2, %fd2;
	ld.global.f64 	%fd3, [%rd20+72];
	cvt.rzi.s32.f64 	%r3, %fd3;
	ld.global.f64 	%fd4, [%rd20+8];
	cvt.rzi.s32.f64 	%r4, %fd4;
	ld.global.f64 	%fd5, [%rd20+48];
	cvt.rzi.s32.f64 	%r5, %fd5;
	ld.global.f64 	%fd6, [%rd20+80];
	cvt.rzi.s32.f64 	%r6, %fd6;
	mov.u32 	%r7, %tid.x;
	mov.u32 	%r8, %tid.y;
	mov.u32 	%r9, %ctaid.x;
	setp.ne.s32 	%p1, %r8, 0;
	shl.b32 	%r54, %r7, 2;
	mov.u32 	%r55, _ZZ17computePCfeaturesPKdPKiPKfS2_S2_S4_S4_S4_S4_S2_S2_S4_PfE2iU;
	add.s32 	%r10, %r55, %r54;
	@%p1 bra 	$L__BB10_2;
	ld.param.u64 	%rd104, [_Z17computePCfeaturesPKdPKiPKfS2_S2_S4_S4_S4_S4_S2_S2_S4_Pf_param_10];
	ld.param.u64 	%rd103, [_Z17computePCfeaturesPKdPKiPKfS2_S2_S4_S4_S4_S4_S2_S2_S4_Pf_param_9];
	cvta.to.global.u64 	%rd21, %rd103;
	cvta.to.global.u64 	%rd22, %rd104;
	mul.wide.u32 	%rd23, %r9, 4;
	add.s64 	%rd24, %rd21, %rd23;
	ld.global.u32 	%r56, [%rd24];
	mad.lo.s32 	%r57, %r56, %r6, %r7;
	mul.wide.s32 	%rd25, %r57, 4;
	add.s64 	%rd26, %rd22, %rd25;
	ld.global.u32 	%r58, [%rd26];
	st.volatile.shared.u32 	[%r10], %r58;
$L__BB10_2:
	ld.param.u64 	%rd102, [_Z17computePCfeaturesPKdPKiPKfS2_S2_S4_S4_S4_S4_S2_S2_S4_Pf_param_7];
	bar.sync 	0;
	ld.volatile.shared.u32 	%r59, [%r10];
	mad.lo.s32 	%r11, %r4, %r8, %r9;
	mad.lo.s32 	%r60, %r11, %r3, %r59;
	cvta.to.global.u64 	%rd27, %rd102;
	mul.wide.s32 	%rd28, %r60, 4;
	add.s64 	%rd29, %rd27, %rd28;
	ld.global.f32 	%f29, [%rd29];
	mad.lo.s32 	%r12, %r6, %r8, %r7;
	shl.b32 	%r61, %r12, 2;
	mov.u32 	%r62, _ZZ17computePCfeaturesPKdPKiPKfS2_S2_S4_S4_S4_S4_S2_S2_S4_PfE2sU;
	add.s32 	%r63, %r62, %r61;
	st.volatile.shared.f32 	[%r63], %f29;
	setp.ge.s32 	%p2, %r7, %r2;
	@%p2 bra 	$L__BB10_5;
	ld.param.u64 	%rd105, [_Z17computePCfeaturesPKdPKiPKfS2_S2_S4_S4_S4_S4_S2_S2_S4_Pf_param_11];
	ld.param.u64 	%rd101, [_Z17computePCfeaturesPKdPKiPKfS2_S2_S4_S4_S4_S4_S2_S2_S4_Pf_param_6];
	mul.lo.s32 	%r13, %r11, %r2;
	mov.u32 	%r14, %ntid.x;
	cvta.to.global.u64 	%rd3, %rd101;
	cvta.to.global.u64 	%rd4, %rd105;
	mov.u32 	%r169, %r7;
$L__BB10_4:
	add.s32 	%r64, %r169, %r13;
	mul.wide.s32 	%rd30, %r64, 4;
	add.s64 	%rd31, %rd3, %rd30;
	ld.global.f32 	%f30, [%rd31];
	mad.lo.s32 	%r65, %r2, %r8, %r169;
	shl.b32 	%r66, %r65, 2;
	mov.u32 	%r67, _ZZ17computePCfeaturesPKdPKiPKfS2_S2_S4_S4_S4_S4_S2_S2_S4_PfE2sW;
	add.s32 	%r68, %r67, %r66;
	st.volatile.shared.f32 	[%r68], %f30;
	mul.wide.s32 	%rd32, %r65, 4;
	add.s64 	%rd33, %rd4, %rd32;
	ld.global.f32 	%f31, [%rd33];
	mov.u32 	%r69, _ZZ17computePCfeaturesPKdPKiPKfS2_S2_S4_S4_S4_S4_S2_S2_S4_PfE4sPCA;
	add.s32 	%r70, %r69, %r66;
	st.volatile.shared.f32 	[%r70], %f31;
	add.s32 	%r169, %r169, %r14;
	setp.lt.s32 	%p3, %r169, %r2;
	@%p3 bra 	$L__BB10_4;
$L__BB10_5:
	bar.sync 	0;
	setp.lt.s32 	%p4, %r5, 1;
	mov.f32 	%f128, 0f00000000;
	@%p4 bra 	$L__BB10_20;
	mul.lo.s32 	%r17, %r2, %r8;
	and.b32  	%r18, %r2, 7;
	mov.b32 	%r170, 0;
	mov.f32 	%f128, 0f00000000;
$L__BB10_7:
	setp.lt.s32 	%p5, %r2, 1;
	mov.f32 	%f136, 0f00000000;
	@%p5 bra 	$L__BB10_19;
	setp.lt.u32 	%p6, %r2, 8;
	mul.lo.s32 	%r20, %r170, %r2;
	mov.b32 	%r173, 0;
	mov.f32 	%f136, 0f00000000;
	@%p6 bra 	$L__BB10_11;
	mov.b32 	%r171, 0;
	mov.f32 	%f136, 0f00000000;
$L__BB10_10:
	.pragma "nounroll";
	add.s32 	%r74, %r171, %r20;
	shl.b32 	%r75, %r74, 2;
	mov.u32 	%r76, _ZZ17computePCfeaturesPKdPKiPKfS2_S2_S4_S4_S4_S4_S2_S2_S4_PfE2sW;
	add.s32 	%r77, %r76, %r75;
	ld.volatile.shared.f32 	%f38, [%r77];
	add.s32 	%r78, %r171, %r17;
	shl.b32 	%r79, %r78, 2;
	mov.u32 	%r80, _ZZ17computePCfeaturesPKdPKiPKfS2_S2_S4_S4_S4_S4_S2_S2_S4_PfE4sPCA;
	add.s32 	%r81, %r80, %r79;
	ld.volatile.shared.f32 	%f39, [%r81];
	fma.rn.f32 	%f40, %f38, %f39, %f136;
	ld.volatile.shared.f32 	%f41, [%r77+4];
	ld.volatile.shared.f32 	%f42, [%r81+4];
	fma.rn.f32 	%f43, %f41, %f42, %f40;
	ld.volatile.shared.f32 	%f44, [%r77+8];
	ld.volatile.shared.f32 	%f45, [%r81+8];
	fma.rn.f32 	%f46, %f44, %f45, %f43;
	ld.volatile.shared.f32 	%f47, [%r77+12];
	ld.volatile.shared.f32 	%f48, [%r81+12];
	fma.rn.f32 	%f49, %f47, %f48, %f46;
	ld.volatile.shared.f32 	%f50, [%r77+16];
	ld.volatile.shared.f32 	%f51, [%r81+16];
	fma.rn.f32 	%f52, %f50, %f51, %f49;
	ld.volatile.shared.f32 	%f53, [%r77+20];
	ld.volatile.shared.f32 	%f54, [%r81+20];
	fma.rn.f32 	%f55, %f53, %f54, %f52;
	ld.volatile.shared.f32 	%f56, [%r77+24];
	ld.volatile.shared.f32 	%f57, [%r81+24];
	fma.rn.f32 	%f58, %f56, %f57, %f55;
	ld.volatile.shared.f32 	%f59, [%r77+28];
	ld.volatile.shared.f32 	%f60, [%r81+28];
	fma.rn.f32 	%f136, %f59, %f60, %f58;
	add.s32 	%r171, %r171, 8;
	and.b32  	%r173, %r2, 2147483640;
	setp.ne.s32 	%p7, %r171, %r173;
	@%p7 bra 	$L__BB10_10;
$L__BB10_11:
	setp.eq.s32 	%p8, %r18, 0;
	@%p8 bra 	$L__BB10_19;
	add.s32 	%r82, %r18, -1;
	setp.lt.u32 	%p9, %r82, 3;
	@%p9 bra 	$L__BB10_14;
	add.s32 	%r83, %r173, %r20;
	shl.b32 	%r84, %r83, 2;
	mov.u32 	%r85, _ZZ17computePCfeaturesPKdPKiPKfS2_S2_S4_S4_S4_S4_S2_S2_S4_PfE2sW;
	add.s32 	%r86, %r85, %r84;
	ld.volatile.shared.f32 	%f62, [%r86];
	add.s32 	%r87, %r173, %r17;
	shl.b32 	%r88, %r87, 2;
	mov.u32 	%r89, _ZZ17computePCfeaturesPKdPKiPKfS2_S2_S4_S4_S4_S4_S2_S2_S4_PfE4sPCA;
	add.s32 	%r90, %r89, %r88;
	ld.volatile.shared.f32 	%f63, [%r90];
	fma.rn.f32 	%f64, %f62, %f63, %f136;
	ld.volatile.shared.f32 	%f65, [%r86+4];
	ld.volatile.shared.f32 	%f66, [%r90+4];
	fma.rn.f32 	%f67, %f65, %f66, %f64;
	ld.volatile.shared.f32 	%f68, [%r86+8];
	ld.volatile.shared.f32 	%f69, [%r90+8];
	fma.rn.f32 	%f70, %f68, %f69, %f67;
	ld.volatile.shared.f32 	%f71, [%r86+12];
	ld.volatile.shared.f32 	%f72, [%r90+12];
	fma.rn.f32 	%f136, %f71, %f72, %f70;
	add.s32 	%r173, %r173, 4;
$L__BB10_14:
	and.b32  	%r91, %r2, 3;
	setp.eq.s32 	%p10, %r91, 0;
	@%p10 bra 	$L__BB10_19;
	setp.eq.s32 	%p11, %r91, 1;
	@%p11 bra 	$L__BB10_17;
	add.s32 	%r92, %r173, %r20;
	shl.b32 	%r93, %r92, 2;
	mov.u32 	%r94, _ZZ17computePCfeaturesPKdPKiPKfS2_S2_S4_S4_S4_S4_S2_S2_S4_PfE2sW;
	add.s32 	%r95, %r94, %r93;
	ld.volatile.shared.f32 	%f74, [%r95];
	add.s32 	%r96, %r173, %r17;
	shl.b32 	%r97, %r96, 2;
	mov.u32 	%r98, _ZZ17computePCfeaturesPKdPKiPKfS2_S2_S4_S4_S4_S4_S2_S2_S4_PfE4sPCA;
	add.s32 	%r99, %r98, %r97;
	ld.volatile.shared.f32 	%f75, [%r99];
	fma.rn.f32 	%f76, %f74, %f75, %f136;
	ld.volatile.shared.f32 	%f77, [%r95+4];
	ld.volatile.shared.f32 	%f78, [%r99+4];
	fma.rn.f32 	%f136, %f77, %f78, %f76;
	add.s32 	%r173, %r173, 2;
$L__BB10_17:
	and.b32  	%r100, %r2, 1;
	setp.eq.b32 	%p12, %r100, 1;
	not.pred 	%p13, %p12;
	@%p13 bra 	$L__BB10_19;
	add.s32 	%r101, %r173, %r20;
	shl.b32 	%r102, %r101, 2;
	mov.u32 	%r103, _ZZ17computePCfeaturesPKdPKiPKfS2_S2_S4_S4_S4_S4_S2_S2_S4_PfE2sW;
	add.s32 	%r104, %r103, %r102;
	ld.volatile.shared.f32 	%f79, [%r104];
	add.s32 	%r105, %r173, %r17;
	shl.b32 	%r106, %r105, 2;
	mov.u32 	%r107, _ZZ17computePCfeaturesPKdPKiPKfS2_S2_S4_S4_S4_S4_S2_S2_S4_PfE4sPCA;
	add.s32 	%r108, %r107, %r106;
	ld.volatile.shared.f32 	%f80, [%r108];
	fma.rn.f32 	%f136, %f79, %f80, %f136;
$L__BB10_19:
	mad.lo.s32 	%r109, %r170, %r6, %r7;
	shl.b32 	%r110, %r109, 2;
	add.s32 	%r112, %r62, %r110;
	ld.volatile.shared.f32 	%f81, [%r112];
	fma.rn.f32 	%f128, %f136, %f81, %f128;
	add.s32 	%r170, %r170, 1;
	setp.eq.s32 	%p14, %r170, %r5;
	@%p14 bra 	$L__BB10_20;
	bra.uni 	$L__BB10_7;
$L__BB10_20:
	ld.global.u32 	%r183, [%rd2];
	setp.lt.s32 	%p15, %r183, 1;
	@%p15 bra 	$L__BB10_37;
	ld.param.u64 	%rd100, [_Z17computePCfeaturesPKdPKiPKfS2_S2_S4_S4_S4_S4_S2_S2_S4_Pf_param_5];
	ld.param.u64 	%rd99, [_Z17computePCfeaturesPKdPKiPKfS2_S2_S4_S4_S4_S4_S2_S2_S4_Pf_param_4];
	ld.param.u64 	%rd98, [_Z17computePCfeaturesPKdPKiPKfS2_S2_S4_S4_S4_S4_S2_S2_S4_Pf_param_3];
	mul.lo.s32 	%r22, %r2, %r8;
	mul.lo.s32 	%r23, %r6, %r5;
	and.b32  	%r24, %r2, 7;
	cvta.to.global.u64 	%rd5, %rd99;
	cvta.to.global.u64 	%rd6, %rd100;
	cvta.to.global.u64 	%rd7, %rd98;
	mov.b32 	%r176, 0;
$L__BB10_22:
	mul.wide.u32 	%rd34, %r176, 4;
	add.s64 	%rd35, %rd5, %rd34;
	ld.global.u32 	%r114, [%rd35];
	setp.ne.s32 	%p16, %r114, %r9;
	@%p16 bra 	$L__BB10_36;
	setp.lt.s32 	%p17, %r2, 1;
	add.s64 	%rd37, %rd6, %rd34;
	ld.global.f32 	%f82, [%rd37];
	mul.f32 	%f144, %f128, %f82;
	@%p17 bra 	$L__BB10_35;
	setp.lt.u32 	%p18, %r2, 8;
	add.s64 	%rd39, %rd7, %rd34;
	ld.global.u32 	%r36, [%rd39];
	mov.b32 	%r181, 0;
	@%p18 bra 	$L__BB10_27;
	and.b32  	%r116, %r2, 2147483640;
	neg.s32 	%r179, %r116;
	shl.b32 	%r117, %r22, 2;
	mov.u32 	%r118, _ZZ17computePCfeaturesPKdPKiPKfS2_S2_S4_S4_S4_S4_S2_S2_S4_PfE4sPCA;
	add.s32 	%r119, %r117, %r118;
	add.s32 	%r177, %r119, 16;
	mov.u32 	%r178, %r36;
$L__BB10_26:
	.pragma "nounroll";
	and.b32  	%r181, %r2, 2147483640;
	cvt.s64.s32 	%rd40, %r178;
	ld.volatile.shared.u32 	%r120, [%r10];
	mad.lo.s32 	%r121, %r120, %r1, %r178;
	mul.wide.s32 	%rd41, %r121, 4;
	add.s64 	%rd42, %rd1, %rd41;
	ld.global.f32 	%f84, [%rd42];
	ld.volatile.shared.f32 	%f85, [%r177+-16];
	fma.rn.f32 	%f86, %f84, %f85, %f144;
	ld.volatile.shared.u32 	%r122, [%r10];
	mul.lo.s32 	%r123, %r122, %r1;
	cvt.s64.s32 	%rd43, %r123;
	add.s64 	%rd44, %rd40, %rd43;
	shl.b64 	%rd45, %rd44, 2;
	add.s64 	%rd46, %rd1, %rd45;
	ld.global.f32 	%f87, [%rd46+4];
	ld.volatile.shared.f32 	%f88, [%r177+-12];
	fma.rn.f32 	%f89, %f87, %f88, %f86;
	ld.volatile.shared.u32 	%r124, [%r10];
	mul.lo.s32 	%r125, %r124, %r1;
	cvt.s64.s32 	%rd47, %r125;
	add.s64 	%rd48, %rd40, %rd47;
	shl.b64 	%rd49, %rd48, 2;
	add.s64 	%rd50, %rd1, %rd49;
	ld.global.f32 	%f90, [%rd50+8];
	ld.volatile.shared.f32 	%f91, [%r177+-8];
	fma.rn.f32 	%f92, %f90, %f91, %f89;
	ld.volatile.shared.u32 	%r126, [%r10];
	mul.lo.s32 	%r127, %r126, %r1;
	cvt.s64.s32 	%rd51, %r127;
	add.s64 	%rd52, %rd40, %rd51;
	shl.b64 	%rd53, %rd52, 2;
	add.s64 	%rd54, %rd1, %rd53;
	ld.global.f32 	%f93, [%rd54+12];
	ld.volatile.shared.f32 	%f94, [%r177+-4];
	fma.rn.f32 	%f95, %f93, %f94, %f92;
	ld.volatile.shared.u32 	%r128, [%r10];
	mul.lo.s32 	%r129, %r128, %r1;
	cvt.s64.s32 	%rd55, %r129;
	add.s64 	%rd56, %rd40, %rd55;
	shl.b64 	%rd57, %rd56, 2;
	add.s64 	%rd58, %rd1, %rd57;
	ld.global.f32 	%f96, [%rd58+16];
	ld.volatile.shared.f32 	%f97, [%r177];
	fma.rn.f32 	%f98, %f96, %f97, %f95;
	ld.volatile.shared.u32 	%r130, [%r10];
	mul.lo.s32 	%r131, %r130, %r1;
	cvt.s64.s32 	%rd59, %r131;
	add.s64 	%rd60, %rd40, %rd59;
	shl.b64 	%rd61, %rd60, 2;
	add.s64 	%rd62, %rd1, %rd61;
	ld.global.f32 	%f99, [%rd62+20];
	ld.volatile.shared.f32 	%f100, [%r177+4];
	fma.rn.f32 	%f101, %f99, %f100, %f98;
	ld.volatile.shared.u32 	%r132, [%r10];
	mul.lo.s32 	%r133, %r132, %r1;
	cvt.s64.s32 	%rd63, %r133;
	add.s64 	%rd64, %rd40, %rd63;
	shl.b64 	%rd65, %rd64, 2;
	add.s64 	%rd66, %rd1, %rd65;
	ld.global.f32 	%f102, [%rd66+24];
	ld.volatile.shared.f32 	%f103, [%r177+8];
	fma.rn.f32 	%f104, %f102, %f103, %f101;
	ld.volatile.shared.u32 	%r134, [%r10];
	mul.lo.s32 	%r135, %r134, %r1;
	cvt.s64.s32 	%rd67, %r135;
	add.s64 	%rd68, %rd40, %rd67;
	shl.b64 	%rd69, %rd68, 2;
	add.s64 	%rd70, %rd1, %rd69;
	ld.global.f32 	%f105, [%rd70+28];
	ld.volatile.shared.f32 	%f106, [%r177+12];
	fma.rn.f32 	%f144, %f105, %f106, %f104;
	add.s32 	%r179, %r179, 8;
	add.s32 	%r178, %r178, 8;
	add.s32 	%r177, %r177, 32;
	setp.ne.s32 	%p19, %r179, 0;
	@%p19 bra 	$L__BB10_26;
$L__BB10_27:
	setp.eq.s32 	%p20, %r24, 0;
	@%p20 bra 	$L__BB10_35;
	add.s32 	%r136, %r24, -1;
	setp.lt.u32 	%p21, %r136, 3;
	@%p21 bra 	$L__BB10_30;
	add.s32 	%r137, %r36, %r181;
	ld.volatile.shared.u32 	%r138, [%r10];
	mad.lo.s32 	%r139, %r138, %r1, %r137;
	mul.wide.s32 	%rd71, %r139, 4;
	add.s64 	%rd72, %rd1, %rd71;
	ld.global.f32 	%f108, [%rd72];
	add.s32 	%r140, %r181, %r22;
	shl.b32 	%r141, %r140, 2;
	mov.u32 	%r142, _ZZ17computePCfeaturesPKdPKiPKfS2_S2_S4_S4_S4_S4_S2_S2_S4_PfE4sPCA;
	add.s32 	%r143, %r142, %r141;
	ld.volatile.shared.f32 	%f109, [%r143];
	fma.rn.f32 	%f110, %f108, %f109, %f144;
	ld.volatile.shared.u32 	%r144, [%r10];
	mul.lo.s32 	%r145, %r144, %r1;
	cvt.s64.s32 	%rd73, %r145;
	cvt.s64.s32 	%rd74, %r137;
	add.s64 	%rd75, %rd74, %rd73;
	shl.b64 	%rd76, %rd75, 2;
	add.s64 	%rd77, %rd1, %rd76;
	ld.global.f32 	%f111, [%rd77+4];
	ld.volatile.shared.f32 	%f112, [%r143+4];
	fma.rn.f32 	%f113, %f111, %f112, %f110;
	ld.volatile.shared.u32 	%r146, [%r10];
	mul.lo.s32 	%r147, %r146, %r1;
	cvt.s64.s32 	%rd78, %r147;
	add.s64 	%rd79, %rd74, %rd78;
	shl.b64 	%rd80, %rd79, 2;
	add.s64 	%rd81, %rd1, %rd80;
	ld.global.f32 	%f114, [%rd81+8];
	ld.volatile.shared.f32 	%f115, [%r143+8];
	fma.rn.f32 	%f116, %f114, %f115, %f113;
	ld.volatile.shared.u32 	%r148, [%r10];
	mul.lo.s32 	%r149, %r148, %r1;
	cvt.s64.s32 	%rd82, %r149;
	add.s64 	%rd83, %rd74, %rd82;
	shl.b64 	%rd84, %rd83, 2;
	add.s64 	%rd85, %rd1, %rd84;
	ld.global.f32 	%f117, [%rd85+12];
	ld.volatile.shared.f32 	%f118, [%r143+12];
	fma.rn.f32 	%f144, %f117, %f118, %f116;
	add.s32 	%r181, %r181, 4;
$L__BB10_30:
	and.b32  	%r150, %r2, 3;
	setp.eq.s32 	%p22, %r150, 0;
	@%p22 bra 	$L__BB10_35;
	setp.eq.s32 	%p23, %r150, 1;
	@%p23 bra 	$L__BB10_33;
	add.s32 	%r151, %r36, %r181;
	ld.volatile.shared.u32 	%r152, [%r10];
	mad.lo.s32 	%r153, %r152, %r1, %r151;
	mul.wide.s32 	%rd86, %r153, 4;
	add.s64 	%rd87, %rd1, %rd86;
	ld.global.f32 	%f120, [%rd87];
	add.s32 	%r154, %r181, %r22;
	shl.b32 	%r155, %r154, 2;
	mov.u32 	%r156, _ZZ17computePCfeaturesPKdPKiPKfS2_S2_S4_S4_S4_S4_S2_S2_S4_PfE4sPCA;
	add.s32 	%r157, %r156, %r155;
	ld.volatile.shared.f32 	%f121, [%r157];
	fma.rn.f32 	%f122, %f120, %f121, %f144;
	ld.volatile.shared.u32 	%r158, [%r10];
	mul.lo.s32 	%r159, %r158, %r1;
	cvt.s64.s32 	%rd88, %r159;
	cvt.s64.s32 	%rd89, %r151;
	add.s64 	%rd90, %rd89, %rd88;
	shl.b64 	%rd91, %rd90, 2;
	add.s64 	%rd92, %rd1, %rd91;
	ld.global.f32 	%f123, [%rd92+4];
	ld.volatile.shared.f32 	%f124, [%r157+4];
	fma.rn.f32 	%f144, %f123, %f124, %f122;
	add.s32 	%r181, %r181, 2;
$L__BB10_33:
	and.b32  	%r160, %r2, 1;
	setp.eq.b32 	%p24, %r160, 1;
	not.pred 	%p25, %p24;
	@%p25 bra 	$L__BB10_35;
	add.s32 	%r161, %r36, %r181;
	ld.volatile.shared.u32 	%r162, [%r10];
	mad.lo.s32 	%r163, %r162, %r1, %r161;
	mul.wide.s32 	%rd93, %r163, 4;
	add.s64 	%rd94, %rd1, %rd93;
	ld.global.f32 	%f125, [%rd94];
	add.s32 	%r164, %r181, %r22;
	shl.b32 	%r165, %r164, 2;
	mov.u32 	%r166, _ZZ17computePCfeaturesPKdPKiPKfS2_S2_S4_S4_S4_S4_S2_S2_S4_PfE4sPCA;
	add.s32 	%r167, %r166, %r165;
	ld.volatile.shared.f32 	%f126, [%r167];
	fma.rn.f32 	%f144, %f125, %f126, %f144;
$L__BB10_35:
	ld.param.u64 	%rd106, [_Z17computePCfeaturesPKdPKiPKfS2_S2_S4_S4_S4_S4_S2_S2_S4_Pf_param_12];
	mad.lo.s32 	%r168, %r23, %r176, %r12;
	cvta.to.global.u64 	%rd95, %rd106;
	mul.wide.s32 	%rd96, %r168, 4;
	add.s64 	%rd97, %rd95, %rd96;
	st.global.f32 	[%rd97], %f144;
	ld.global.u32 	%r183, [%rd2];
$L__BB10_36:
	add.s32 	%r176, %r176, 1;
	setp.lt.s32 	%p26, %r176, %r183;
	@%p26 bra 	$L__BB10_22;
$L__BB10_37:
	ret;

}
	// .globl	_Z14addback_spikesPKdPKiS2_PKfS2_PfS4_S4_iS4_
.visible .entry _Z14addback_spikesPKdPKiS2_PKfS2_PfS4_S4_iS4_(
	.param .u64 .ptr .align 1 _Z14addback_spikesPKdPKiS2_PKfS2_PfS4_S4_iS4__param_0,
	.param .u64 .ptr .align 1 _Z14addback_spikesPKdPKiS2_PKfS2_PfS4_S4_iS4__param_1,
	.param .u64 .ptr .align 1 _Z14addback_spikesPKdPKiS2_PKfS2_PfS4_S4_iS4__param_2,
	.param .u64 .ptr .align 1 _Z14addback_spikesPKdPKiS2_PKfS2_PfS4_S4_iS4__param_3,
	.param .u64 .ptr .align 1 _Z14addback_spikesPKdPKiS2_PKfS2_PfS4_S4_iS4__param_4,
	.param .u64 .ptr .align 1 _Z14addback_spikesPKdPKiS2_PKfS2_PfS4_S4_iS4__param_5,
	.param .u64 .ptr .align 1 _Z14addback_spikesPKdPKiS2_PKfS2_PfS4_S4_iS4__param_6,
	.param .u64 .ptr .align 1 _Z14addback_spikesPKdPKiS2_PKfS2_PfS4_S4_iS4__param_7,
	.param .u32 _Z14addback_spikesPKdPKiS2_PKfS2_PfS4_S4_iS4__param_8,
	.param .u64 .ptr .align 1 _Z14addback_spikesPKdPKiS2_PKfS2_PfS4_S4_iS4__param_9
)
{
	.reg .pred 	%p<16>;
	.reg .b32 	%r<147>;
	.reg .b32 	%f<73>;
	.reg .b64 	%rd<89>;
	.reg .b64 	%fd<7>;

	ld.param.u64 	%rd18, [_Z14addback_spikesPKdPKiS2_PKfS2_PfS4_S4_iS4__param_0];
	ld.param.u64 	%rd13, [_Z14addback_spikesPKdPKiS2_PKfS2_PfS4_S4_iS4__param_1];
	ld.param.u64 	%rd14, [_Z14addback_spikesPKdPKiS2_PKfS2_PfS4_S4_iS4__param_2];
	ld.param.u64 	%rd15, [_Z14addback_spikesPKdPKiS2_PKfS2_PfS4_S4_iS4__param_3];
	ld.param.u64 	%rd19, [_Z14addback_spikesPKdPKiS2_PKfS2_PfS4_S4_iS4__param_4];
	ld.param.u64 	%rd16, [_Z14addback_spikesPKdPKiS2_PKfS2_PfS4_S4_iS4__param_5];
	ld.param.u64 	%rd20, [_Z14addback_spikesPKdPKiS2_PKfS2_PfS4_S4_iS4__param_6];
	ld.param.u64 	%rd21, [_Z14addback_spikesPKdPKiS2_PKfS2_PfS4_S4_iS4__param_7];
	ld.param.u32 	%r81, [_Z14addback_spikesPKdPKiS2_PKfS2_PfS4_S4_iS4__param_8];
	ld.param.u64 	%rd17, [_Z14addback_spikesPKdPKiS2_PKfS2_PfS4_S4_iS4__param_9];
	cvta.to.global.u64 	%rd1, %rd21;
	cvta.to.global.u64 	%rd2, %rd20;
	cvta.to.global.u64 	%rd22, %rd19;
	cvta.to.global.u64 	%rd3, %rd18;
	ld.global.f64 	%fd1, [%rd3+32];
	cvt.rzi.s32.f64 	%r1, %fd1;
	ld.global.f64 	%fd2, [%rd3+72];
	cvt.rzi.s32.f64 	%r2, %fd2;
	ld.global.f64 	%fd3, [%rd3+8];
	cvt.rzi.s32.f64 	%r3, %fd3;
	mov.u32 	%r4, %tid.x;
	mul.wide.s32 	%rd23, %r81, 4;
	add.s64 	%rd4, %rd22, %rd23;
	ld.global.u32 	%r82, [%rd4];
	mov.u32 	%r83, %ctaid.x;
	add.s32 	%r124, %r82, %r83;
	ld.global.u32 	%r146, [%rd4+4];
	setp.ge.s32 	%p1, %r124, %r146;
	@%p1 bra 	$L__BB11_19;
	ld.global.f64 	%fd4, [%rd3];
	ld.global.f64 	%fd5, [%rd3+88];
	ld.global.f64 	%fd6, [%rd3+48];
	cvt.rzi.s32.f64 	%r7, %fd6;
	mov.u32 	%r8, %tid.y;
	mov.u32 	%r9, %ntid.y;
	mov.u32 	%r10, %nctaid.x;
	and.b32  	%r11, %r7, 7;
	and.b32  	%r12, %r7, 3;
	and.b32  	%r13, %r7, 2147483640;
	neg.s32 	%r14, %r13;
	mul.lo.s32 	%r84, %r3, %r1;
	shl.b32 	%r15, %r84, 3;
	mul.lo.s32 	%r85, %r3, %r2;
	shl.b32 	%r16, %r85, 3;
	cvt.rn.f32.f64 	%f1, %fd5;
	cvt.rzi.s32.f64 	%r17, %fd4;
	cvta.to.global.u64 	%rd5, %rd17;
	cvta.to.global.u64 	%rd6, %rd15;
	cvta.to.global.u64 	%rd7, %rd13;
	cvta.to.global.u64 	%rd8, %rd16;
	cvta.to.global.u64 	%rd9, %rd14;
$L__BB11_2:
	setp.ge.s32 	%p2, %r8, %r2;
	mul.wide.s32 	%rd24, %r124, 4;
	add.s64 	%rd25, %rd5, %rd24;
	ld.global.f32 	%f14, [%rd25];
	setp.leu.f32 	%p3, %f14, %f1;
	or.pred  	%p4, %p3, %p2;
	@%p4 bra 	$L__BB11_18;
	add.s64 	%rd10, %rd9, %rd24;
	add.s64 	%rd11, %rd6, %rd24;
	add.s64 	%rd12, %rd7, %rd24;
	mov.u32 	%r125, %r8;
$L__BB11_4:
	setp.lt.s32 	%p5, %r7, 1;
	mov.f32 	%f72, 0f00000000;
	@%p5 bra 	$L__BB11_16;
	setp.lt.u32 	%p6, %r7, 8;
	ld.global.u32 	%r21, [%rd10];
	mov.b32 	%r144, 0;
	mov.f32 	%f72, 0f00000000;
	@%p6 bra 	$L__BB11_8;
	add.s32 	%r88, %r3, %r21;
	mad.lo.s32 	%r141, %r1, %r88, %r4;
	mad.lo.s32 	%r140, %r2, %r88, %r125;
	shl.b32 	%r89, %r3, 1;
	add.s32 	%r90, %r89, %r21;
	mad.lo.s32 	%r139, %r1, %r90, %r4;
	mad.lo.s32 	%r138, %r2, %r90, %r125;
	mad.lo.s32 	%r91, %r3, 3, %r21;
	mad.lo.s32 	%r137, %r1, %r91, %r4;
	mad.lo.s32 	%r136, %r2, %r91, %r125;
	shl.b32 	%r92, %r3, 2;
	add.s32 	%r93, %r92, %r21;
	mad.lo.s32 	%r135, %r1, %r93, %r4;
	mad.lo.s32 	%r134, %r2, %r93, %r125;
	mad.lo.s32 	%r94, %r3, 5, %r21;
	mad.lo.s32 	%r133, %r1, %r94, %r4;
	mad.lo.s32 	%r132, %r2, %r94, %r125;
	mad.lo.s32 	%r95, %r3, 6, %r21;
	mad.lo.s32 	%r131, %r1, %r95, %r4;
	mad.lo.s32 	%r130, %r2, %r95, %r125;
	mad.lo.s32 	%r96, %r3, 7, %r21;
	mad.lo.s32 	%r129, %r1, %r96, %r4;
	mad.lo.s32 	%r128, %r2, %r96, %r125;
	mad.lo.s32 	%r127, %r2, %r21, %r125;
	mad.lo.s32 	%r126, %r1, %r21, %r4;
	mov.f32 	%f72, 0f00000000;
	mov.u32 	%r142, %r14;
$L__BB11_7:
	.pragma "nounroll";
	mul.wide.s32 	%rd27, %r126, 4;
	add.s64 	%rd28, %rd2, %rd27;
	ld.global.f32 	%f19, [%rd28];
	mul.wide.s32 	%rd29, %r127, 4;
	add.s64 	%rd30, %rd1, %rd29;
	ld.global.f32 	%f20, [%rd30];
	fma.rn.f32 	%f21, %f19, %f20, %f72;
	mul.wide.s32 	%rd31, %r141, 4;
	add.s64 	%rd32, %rd2, %rd31;
	ld.global.f32 	%f22, [%rd32];
	mul.wide.s32 	%rd33, %r140, 4;
	add.s64 	%rd34, %rd1, %rd33;
	ld.global.f32 	%f23, [%rd34];
	fma.rn.f32 	%f24, %f22, %f23, %f21;
	mul.wide.s32 	%rd35, %r139, 4;
	add.s64 	%rd36, %rd2, %rd35;
	ld.global.f32 	%f25, [%rd36];
	mul.wide.s32 	%rd37, %r138, 4;
	add.s64 	%rd38, %rd1, %rd37;
	ld.global.f32 	%f26, [%rd38];
	fma.rn.f32 	%f27, %f25, %f26, %f24;
	mul.wide.s32 	%rd39, %r137, 4;
	add.s64 	%rd40, %rd2, %rd39;
	ld.global.f32 	%f28, [%rd40];
	mul.wide.s32 	%rd41, %r136, 4;
	add.s64 	%rd42, %rd1, %rd41;
	ld.global.f32 	%f29, [%rd42];
	fma.rn.f32 	%f30, %f28, %f29, %f27;
	mul.wide.s32 	%rd43, %r135, 4;
	add.s64 	%rd44, %rd2, %rd43;
	ld.global.f32 	%f31, [%rd44];
	mul.wide.s32 	%rd45, %r134, 4;
	add.s64 	%rd46, %rd1, %rd45;
	ld.global.f32 	%f32, [%rd46];
	fma.rn.f32 	%f33, %f31, %f32, %f30;
	mul.wide.s32 	%rd47, %r133, 4;
	add.s64 	%rd48, %rd2, %rd47;
	ld.global.f32 	%f34, [%rd48];
	mul.wide.s32 	%rd49, %r132, 4;
	add.s64 	%rd50, %rd1, %rd49;
	ld.global.f32 	%f35, [%rd50];
	fma.rn.f32 	%f36, %f34, %f35, %f33;
	mul.wide.s32 	%rd51, %r131, 4;
	add.s64 	%rd52, %rd2, %rd51;
	ld.global.f32 	%f37, [%rd52];
	mul.wide.s32 	%rd53, %r130, 4;
	add.s64 	%rd54, %rd1, %rd53;
	ld.global.f32 	%f38, [%rd54];
	fma.rn.f32 	%f39, %f37, %f38, %f36;
	mul.wide.s32 	%rd55, %r129, 4;
	add.s64 	%rd56, %rd2, %rd55;
	ld.global.f32 	%f40, [%rd56];
	mul.wide.s32 	%rd57, %r128, 4;
	add.s64 	%rd58, %rd1, %rd57;
	ld.global.f32 	%f41, [%rd58];
	fma.rn.f32 	%f72, %f40, %f41, %f39;
	add.s32 	%r142, %r142, 8;
	add.s32 	%r141, %r141, %r15;
	add.s32 	%r140, %r140, %r16;
	add.s32 	%r139, %r139, %r15;
	add.s32 	%r138, %r138, %r16;
	add.s32 	%r137, %r137, %r15;
	add.s32 	%r136, %r136, %r16;
	add.s32 	%r135, %r135, %r15;
	add.s32 	%r134, %r134, %r16;
	add.s32 	%r133, %r133, %r15;
	add.s32 	%r132, %r132, %r16;
	add.s32 	%r131, %r131, %r15;
	add.s32 	%r130, %r130, %r16;
	add.s32 	%r129, %r129, %r15;
	add.s32 	%r128, %r128, %r16;
	add.s32 	%r127, %r127, %r16;
	add.s32 	%r126, %r126, %r15;
	setp.ne.s32 	%p7, %r142, 0;
	mov.u32 	%r144, %r13;
	@%p7 bra 	$L__BB11_7;
$L__BB11_8:
	setp.eq.s32 	%p8, %r11, 0;
	@%p8 bra 	$L__BB11_16;
	add.s32 	%r97, %r11, -1;
	setp.lt.u32 	%p9, %r97, 3;
	@%p9 bra 	$L__BB11_11;
	mad.lo.s32 	%r98, %r144, %r3, %r21;
	mad.lo.s32 	%r99, %r98, %r1, %r4;
	mul.wide.s32 	%rd59, %r99, 4;
	add.s64 	%rd60, %rd2, %rd59;
	ld.global.f32 	%f43, [%rd60];
	mad.lo.s32 	%r100, %r98, %r2, %r125;
	mul.wide.s32 	%rd61, %r100, 4;
	add.s64 	%rd62, %rd1, %rd61;
	ld.global.f32 	%f44, [%rd62];
	fma.rn.f32 	%f45, %f43, %f44, %f72;
	add.s32 	%r101, %r98, %r3;
	mad.lo.s32 	%r102, %r101, %r1, %r4;
	mul.wide.s32 	%rd63, %r102, 4;
	add.s64 	%rd64, %rd2, %rd63;
	ld.global.f32 	%f46, [%rd64];
	mad.lo.s32 	%r103, %r101, %r2, %r125;
	mul.wide.s32 	%rd65, %r103, 4;
	add.s64 	%rd66, %rd1, %rd65;
	ld.global.f32 	%f47, [%rd66];
	fma.rn.f32 	%f48, %f46, %f47, %f45;
	add.s32 	%r104, %r101, %r3;
	mad.lo.s32 	%r105, %r104, %r1, %r4;
	mul.wide.s32 	%rd67, %r105, 4;
	add.s64 	%rd68, %rd2, %rd67;
	ld.global.f32 	%f49, [%rd68];
	mad.lo.s32 	%r106, %r104, %r2, %r125;
	mul.wide.s32 	%rd69, %r106, 4;
	add.s64 	%rd70, %rd1, %rd69;
	ld.global.f32 	%f50, [%rd70];
	fma.rn.f32 	%f51, %f49, %f50, %f48;
	add.s32 	%r107, %r104, %r3;
	mad.lo.s32 	%r108, %r107, %r1, %r4;
	mul.wide.s32 	%rd71, %r108, 4;
	add.s64 	%rd72, %rd2, %rd71;
	ld.global.f32 	%f52, [%rd72];
	mad.lo.s32 	%r109, %r107, %r2, %r125;
	mul.wide.s32 	%rd73, %r109, 4;
	add.s64 	%rd74, %rd1, %rd73;
	ld.global.f32 	%f53, [%rd74];
	fma.rn.f32 	%f72, %f52, %f53, %f51;
	add.s32 	%r144, %r144, 4;
$L__BB11_11:
	setp.eq.s32 	%p10, %r12, 0;
	@%p10 bra 	$L__BB11_16;
	setp.eq.s32 	%p11, %r12, 1;
	@%p11 bra 	$L__BB11_14;
	mad.lo.s32 	%r110, %r144, %r3, %r21;
	mad.lo.s32 	%r111, %r110, %r1, %r4;
	mul.wide.s32 	%rd75, %r111, 4;
	add.s64 	%rd76, %rd2, %rd75;
	ld.global.f32 	%f55, [%rd76];
	mad.lo.s32 	%r112, %r110, %r2, %r125;
	mul.wide.s32 	%rd77, %r112, 4;
	add.s64 	%rd78, %rd1, %rd77;
	ld.global.f32 	%f56, [%rd78];
	fma.rn.f32 	%f57, %f55, %f56, %f72;
	add.s32 	%r113, %r110, %r3;
	mad.lo.s32 	%r114, %r113, %r1, %r4;
	mul.wide.s32 	%rd79, %r114, 4;
	add.s64 	%rd80, %rd2, %rd79;
	ld.global.f32 	%f58, [%rd80];
	mad.lo.s32 	%r115, %r113, %r2, %r125;
	mul.wide.s32 	%rd81, %r115, 4;
	add.s64 	%rd82, %rd1, %rd81;
	ld.global.f32 	%f59, [%rd82];
	fma.rn.f32 	%f72, %f58, %f59, %f57;
	add.s32 	%r144, %r144, 2;
$L__BB11_14:
	and.b32  	%r116, %r7, 1;
	setp.eq.b32 	%p12, %r116, 1;
	not.pred 	%p13, %p12;
	@%p13 bra 	$L__BB11_16;
	mad.lo.s32 	%r117, %r144, %r3, %r21;
	mad.lo.s32 	%r118, %r117, %r1, %r4;
	mul.wide.s32 	%rd83, %r118, 4;
	add.s64 	%rd84, %rd2, %rd83;
	ld.global.f32 	%f60, [%rd84];
	mad.lo.s32 	%r119, %r117, %r2, %r125;
	mul.wide.s32 	%rd85, %r119, 4;
	add.s64 	%rd86, %rd1, %rd85;
	ld.global.f32 	%f61, [%rd86];
	fma.rn.f32 	%f72, %f60, %f61, %f72;
$L__BB11_16:
	ld.global.f32 	%f62, [%rd11];
	ld.global.u32 	%r120, [%rd12];
	mad.lo.s32 	%r121, %r125, %r17, %r4;
	add.s32 	%r122, %r121, %r120;
	mul.wide.s32 	%rd87, %r122, 4;
	add.s64 	%rd88, %rd8, %rd87;
	ld.global.f32 	%f63, [%rd88];
	fma.rn.f32 	%f64, %f72, %f62, %f63;
	st.global.f32 	[%rd88], %f64;
	add.s32 	%r125, %r125, %r9;
	setp.lt.s32 	%p14, %r125, %r2;
	@%p14 bra 	$L__BB11_4;
	ld.global.u32 	%r146, [%rd4+4];
$L__BB11_18:
	add.s32 	%r124, %r124, %r10;
	setp.lt.s32 	%p15, %r124, %r146;
	@%p15 bra 	$L__BB11_2;
$L__BB11_19:
	ret;

}


// ===== COMPILED SASS (sm_100) =====

	.target	sm_100

	.elftype	@"ET_EXEC"


//--------------------- .note.nv.tkinfo           --------------------------
	.section	.note.nv.tkinfo,"",@"SHT_NOTE"
	.sectionflags	@"SHF_NOTE_NV_TKINFO"
	.tkinfo
        /*0018*/ 	.word	0x00000002
        /*0030*/ 	.string	""
        /*0030*/ 	.string	"ptxas"
        /*0030*/ 	.string	"Cuda compilation tools, release 13.0, V13.0.88"
        /*0030*/ 	.string	"Build cuda_13.0.r13.0/compiler.36424714_0"
        /*0030*/ 	.string	"-arch sm_100 -m 64 "



//--------------------- .note.nv.cuinfo           --------------------------
	.section	.note.nv.cuinfo,"",@"SHT_NOTE"
	.sectionflags	@"SHF_NOTE_NV_CUINFO"
        /*0018*/ 	.short	0x0002
        /*001a*/ 	.short	0x0064
        /*001c*/ 	.short	0x0082
	.zero		2


//--------------------- .nv.info                  --------------------------
	.section	.nv.info,"",@"SHT_CUDA_INFO"
	.align	4


	//----- nvinfo : EIATTR_REGCOUNT
	.align		4
        /*0000*/ 	.byte	0x04, 0x2f
        /*0002*/ 	.short	(.L_1 - .L_0)
	.align		4
.L_0:
        /*0004*/ 	.word	index@(_Z11spaceFilterPKdPKfS2_PKiS4_Pf)
        /*0008*/ 	.word	0x00000020


	//----- nvinfo : EIATTR_FRAME_SIZE
	.align		4
.L_1:
        /*000c*/ 	.byte	0x04, 0x11
        /*000e*/ 	.short	(.L_3 - .L_2)
	.align		4
.L_2:
        /*0010*/ 	.word	index@(_Z11spaceFilterPKdPKfS2_PKiS4_Pf)
        /*0014*/ 	.word	0x00000000


	//----- nvinfo : EIATTR_REGCOUNT
	.align		4
.L_3:
        /*0018*/ 	.byte	0x04, 0x2f
        /*001a*/ 	.short	(.L_5 - .L_4)
	.align		4
.L_4:
        /*001c*/ 	.word	index@(_Z17spaceFilterUpdatePKdPKfS2_PKbPKiS6_PfS6_S6_S6_)
        /*0020*/ 	.word	0x00000020


	//----- nvinfo : EIATTR_FRAME_SIZE
	.align		4
.L_5:
        /*0024*/ 	.byte	0x04, 0x11
        /*0026*/ 	.short	(.L_7 - .L_6)
	.align		4
.L_6:
        /*0028*/ 	.word	index@(_Z17spaceFilterUpdatePKdPKfS2_PKbPKiS6_PfS6_S6_S6_)
        /*002c*/ 	.word	0x00000000


	//----- nvinfo : EIATTR_REGCOUNT
	.align		4
.L_7:
        /*0030*/ 	.byte	0x04, 0x2f
        /*0032*/ 	.short	(.L_9 - .L_8)
	.align		4
.L_8:
        /*0034*/ 	.word	index@(_Z10timeFilterPKdPKfS2_Pf)
        /*0038*/ 	.word	0x0000001c


	//----- nvinfo : EIATTR_FRAME_SIZE
	.align		4
.L_9:
        /*003c*/ 	.byte	0x04, 0x11
        /*003e*/ 	.short	(.L_11 - .L_10)
	.align		4
.L_10:
        /*0040*/ 	.word	index@(_Z10timeFilterPKdPKfS2_Pf)
        /*0044*/ 	.word	0x00000000


	//----- nvinfo : EIATTR_REGCOUNT
	.align		4
.L_11:
        /*0048*/ 	.byte	0x04, 0x2f
        /*004a*/ 	.short	(.L_13 - .L_12)
	.align		4
.L_12:
        /*004c*/ 	.word	index@(_Z16timeFilterUpdatePKdPKfS2_PKbPfPKiS7_S7_)
        /*0050*/ 	.word	0x00000020


	//----- nvinfo : EIATTR_FRAME_SIZE
	.align		4
.L_13:
        /*0054*/ 	.byte	0x04, 0x11
        /*0056*/ 	.short	(.L_15 - .L_14)
	.align		4
.L_14:
        /*0058*/ 	.word	index@(_Z16timeFilterUpdatePKdPKfS2_PKbPfPKiS7_S7_)
        /*005c*/ 	.word	0x00000000


	//----- nvinfo : EIATTR_REGCOUNT
	.align		4
.L_15:
        /*0060*/ 	.byte	0x04, 0x2f
        /*0062*/ 	.short	(.L_17 - .L_16)
	.align		4
.L_16:
        /*0064*/ 	.word	index@(_Z10bestFilterPKdPKfS2_PfS3_Pi)
        /*0068*/ 	.word	0x00000023


	//----- nvinfo : EIATTR_FRAME_SIZE
	.align		4
.L_17:
        /*006c*/ 	.byte	0x04, 0x11
        /*006e*/ 	.short	(.L_19 - .L_18)
	.align		4
.L_18:
        /*0070*/ 	.word	index@($__internal_4_$__cuda_sm3x_div_rn_noftz_f32_slowpath)
        /*0074*/ 	.word	0x00000000


	//----- nvinfo : EIATTR_FRAME_SIZE
	.align		4
.L_19:
        /*0078*/ 	.byte	0x04, 0x11
        /*007a*/ 	.short	(.L_21 - .L_20)
	.align		4
.L_20:
        /*007c*/ 	.word	index@(_Z10bestFilterPKdPKfS2_PfS3_Pi)
        /*0080*/ 	.word	0x00000000


	//----- nvinfo : EIATTR_REGCOUNT
	.align		4
.L_21:
        /*0084*/ 	.byte	0x04, 0x2f
        /*0086*/ 	.short	(.L_23 - .L_22)
	.align		4
.L_22:
        /*0088*/ 	.word	index@(_Z16bestFilterUpdatePKdPKfS2_PfS3_PiPKiS6_S6_)
        /*008c*/ 	.word	0x00000021


	//----- nvinfo : EIATTR_FRAME_SIZE
	.align		4
.L_23:
        /*0090*/ 	.byte	0x04, 0x11
        /*0092*/ 	.short	(.L_25 - .L_24)
	.align		4
.L_24:
        /*0094*/ 	.word	index@($__internal_3_$__cuda_sm3x_div_rn_noftz_f32_slowpath)
        /*0098*/ 	.word	0x00000000


	//----- nvinfo : EIATTR_FRAME_SIZE
	.align		4
.L_25:
        /*009c*/ 	.byte	0x04, 0x11
        /*009e*/ 	.short	(.L_27 - .L_26)
	.align		4
.L_26:
        /*00a0*/ 	.word	index@(_Z16bestFilterUpdatePKdPKfS2_PfS3_PiPKiS6_S6_)
        /*00a4*/ 	.word	0x00000000


	//----- nvinfo : EIATTR_REGCOUNT
	.align		4
.L_27:
        /*00a8*/ 	.byte	0x04, 0x2f
        /*00aa*/ 	.short	(.L_29 - .L_28)
	.align		4
.L_28:
        /*00ac*/ 	.word	index@(_Z14cleanup_spikesPKdPKfS2_S2_S2_PKiPiS5_PfS6_S6_S5_)
        /*00b0*/ 	.word	0x00000020


	//----- nvinfo : EIATTR_FRAME_SIZE
	.align		4
.L_29:
        /*00b4*/ 	.byte	0x04, 0x11
        /*00b6*/ 	.short	(.L_31 - .L_30)
	.align		4
.L_30:
        /*00b8*/ 	.word	index@($__internal_2_$__cuda_sm20_sqrt_rn_f32_slowpath)
        /*00bc*/ 	.word	0x00000000


	//----- nvinfo : EIATTR_FRAME_SIZE
	.align		4
.L_31:
        /*00c0*/ 	.byte	0x04, 0x11
        /*00c2*/ 	.short	(.L_33 - .L_32)
	.align		4
.L_32:
        /*00c4*/ 	.word	index@(_Z14cleanup_spikesPKdPKfS2_S2_S2_PKiPiS5_PfS6_S6_S5_)
        /*00c8*/ 	.word	0x00000000


	//----- nvinfo : EIATTR_REGCOUNT
	.align		4
.L_33:
        /*00cc*/ 	.byte	0x04, 0x2f
        /*00ce*/ 	.short	(.L_35 - .L_34)
	.align		4
.L_34:
        /*00d0*/ 	.word	index@(_Z11extractFEATPKdPKiS2_S2_PKfS2_S4_Pf)
        /*00d4*/ 	.word	0x00000024


	//----- nvinfo : EIATTR_FRAME_SIZE
	.align		4
.L_35:
        /*00d8*/ 	.byte	0x04, 0x11
        /*00da*/ 	.short	(.L_37 - .L_36)
	.align		4
.L_36:
        /*00dc*/ 	.word	index@($__internal_1_$__cuda_sm3x_div_rn_noftz_f32_slowpath)
        /*00e0*/ 	.word	0x00000000


	//----- nvinfo : EIATTR_FRAME_SIZE
	.align		4
.L_37:
        /*00e4*/ 	.byte	0x04, 0x11
        /*00e6*/ 	.short	(.L_39 - .L_38)
	.align		4
.L_38:
        /*00e8*/ 	.word	index@($__internal_0_$__cuda_sm20_sqrt_rn_f32_slowpath)
        /*00ec*/ 	.word	0x00000000


	//----- nvinfo : EIATTR_FRAME_SIZE
	.align		4
.L_39:
        /*00f0*/ 	.byte	0x04, 0x11
        /*00f2*/ 	.short	(.L_41 - .L_40)
	.align		4
.L_40:
        /*00f4*/ 	.word	index@(_Z11extractFEATPKdPKiS2_S2_PKfS2_S4_Pf)
        /*00f8*/ 	.word	0x00000000


	//----- nvinfo : EIATTR_REGCOUNT
	.align		4
.L_41:
        /*00fc*/ 	.byte	0x04, 0x2f
        /*00fe*/ 	.short	(.L_43 - .L_42)
	.align		4
.L_42:
        /*0100*/ 	.word	index@(_Z15subtract_spikesPKdPKiS2_PKfS2_PfS4_S4_)
        /*0104*/ 	.word	0x00000028


	//----- nvinfo : EIATTR_FRAME_SIZE
	.align		4
.L_43:
        /*0108*/ 	.byte	0x04, 0x11
        /*010a*/ 	.short	(.L_45 - .L_44)
	.align		4
.L_44:
        /*010c*/ 	.word	index@(_Z15subtract_spikesPKdPKiS2_PKfS2_PfS4_S4_)
        /*0110*/ 	.word	0x00000000


	//----- nvinfo : EIATTR_REGCOUNT
	.align		4
.L_45:
        /*0114*/ 	.byte	0x04, 0x2f
        /*0116*/ 	.short	(.L_47 - .L_46)
	.align		4
.L_46:
        /*0118*/ 	.word	index@(_Z13average_snipsPKdPKiS2_PKfS4_S2_S4_S4_S4_PdPiS4_S4_)
        /*011c*/ 	.word	0x00000030


	//----- nvinfo : EIATTR_FRAME_SIZE
	.align		4
.L_47:
        /*0120*/ 	.byte	0x04, 0x11
        /*0122*/ 	.short	(.L_49 - .L_48)
	.align		4
.L_48:
        /*0124*/ 	.word	index@(_Z13average_snipsPKdPKiS2_PKfS4_S2_S4_S4_S4_PdPiS4_S4_)
        /*0128*/ 	.word	0x00000000


	//----- nvinfo : EIATTR_REGCOUNT
	.align		4
.L_49:
        /*012c*/ 	.byte	0x04, 0x2f
        /*012e*/ 	.short	(.L_51 - .L_50)
	.align		4
.L_50:
        /*0130*/ 	.word	index@(_Z17computePCfeaturesPKdPKiPKfS2_S2_S4_S4_S4_S4_S2_S2_S4_Pf)
        /*0134*/ 	.word	0x00000020


	//----- nvinfo : EIATTR_FRAME_SIZE
	.align		4
.L_51:
        /*0138*/ 	.byte	0x04, 0x11
        /*013a*/ 	.short	(.L_53 - .L_52)
	.align		4
.L_52:
        /*013c*/ 	.word	index@(_Z17computePCfeaturesPKdPKiPKfS2_S2_S4_S4_S4_S4_S2_S2_S4_Pf)
        /*0140*/ 	.word	0x00000000


	//----- nvinfo : EIATTR_REGCOUNT
	.align		4
.L_53:
        /*0144*/ 	.byte	0x04, 0x2f
        /*0146*/ 	.short	(.L_55 - .L_54)
	.align		4
.L_54:
        /*0148*/ 	.word	index@(_Z14addback_spikesPKdPKiS2_PKfS2_PfS4_S4_iS4_)
        /*014c*/ 	.word	0x00000028


	//----- nvinfo : EIATTR_FRAME_SIZE
	.align		4
.L_55:
        /*0150*/ 	.byte	0x04, 0x11
        /*0152*/ 	.short	(.L_57 - .L_56)
	.align		4
.L_56:
        /*0154*/ 	.word	index@(_Z14addback_spikesPKdPKiS2_PKfS2_PfS4_S4_iS4_)
        /*0158*/ 	.word	0x00000000


	//----- nvinfo : EIATTR_MIN_STACK_SIZE
	.align		4
.L_57:
        /*015c*/ 	.byte	0x04, 0x12
        /*015e*/ 	.short	(.L_59 - .L_58)
	.align		4
.L_58:
        /*0160*/ 	.word	index@(_Z14addback_spikesPKdPKiS2_PKfS2_PfS4_S4_iS4_)
        /*0164*/ 	.word	0x00000000


	//----- nvinfo : EIATTR_MIN_STACK_SIZE
	.align		4
.L_59:
        /*0168*/ 	.byte	0x04, 0x12
        /*016a*/ 	.short	(.L_61 - .L_60)
	.align		4
.L_60:
        /*016c*/ 	.word	index@(_Z17computePCfeaturesPKdPKiPKfS2_S2_S4_S4_S4_S4_S2_S2_S4_Pf)
        /*0170*/ 	.word	0x00000000


	//----- nvinfo : EIATTR_MIN_STACK_SIZE
	.align		4
.L_61:
        /*0174*/ 	.byte	0x04, 0x12
        /*0176*/ 	.short	(.L_63 - .L_62)
	.align		4
.L_62:
        /*0178*/ 	.word	index@(_Z13average_snipsPKdPKiS2_PKfS4_S2_S4_S4_S4_PdPiS4_S4_)
        /*017c*/ 	.word	0x00000000


	//----- nvinfo : EIATTR_MIN_STACK_SIZE
	.align		4
.L_63:
        /*0180*/ 	.byte	0x04, 0x12
        /*0182*/ 	.short	(.L_65 - .L_64)
	.align		4
.L_64:
        /*0184*/ 	.word	index@(_Z15subtract_spikesPKdPKiS2_PKfS2_PfS4_S4_)
        /*0188*/ 	.word	0x00000000


	//----- nvinfo : EIATTR_MIN_STACK_SIZE
	.align		4
.L_65:
        /*018c*/ 	.byte	0x04, 0x12
        /*018e*/ 	.short	(.L_67 - .L_66)
	.align		4
.L_66:
        /*0190*/ 	.word	index@(_Z11extractFEATPKdPKiS2_S2_PKfS2_S4_Pf)
        /*0194*/ 	.word	0x00000000


	//----- nvinfo : EIATTR_MIN_STACK_SIZE
	.align		4
.L_67:
        /*0198*/ 	.byte	0x04, 0x12
        /*019a*/ 	.short	(.L_69 - .L_68)
	.align		4
.L_68:
        /*019c*/ 	.word	index@(_Z14cleanup_spikesPKdPKfS2_S2_S2_PKiPiS5_PfS6_S6_S5_)
        /*01a0*/ 	.word	0x00000000


	//----- nvinfo : EIATTR_MIN_STACK_SIZE
	.align		4
.L_69:
        /*01a4*/ 	.byte	0x04, 0x12
        /*01a6*/ 	.short	(.L_71 - .L_70)
	.align		4
.L_70:
        /*01a8*/ 	.word	index@(_Z16bestFilterUpdatePKdPKfS2_PfS3_PiPKiS6_S6_)
        /*01ac*/ 	.word	0x00000000


	//----- nvinfo : EIATTR_MIN_STACK_SIZE
	.align		4
.L_71:
        /*01b0*/ 	.byte	0x04, 0x12
        /*01b2*/ 	.short	(.L_73 - .L_72)
	.align		4
.L_72:
        /*01b4*/ 	.word	index@(_Z10bestFilterPKdPKfS2_PfS3_Pi)
        /*01b8*/ 	.word	0x00000000


	//----- nvinfo : EIATTR_MIN_STACK_SIZE
	.align		4
.L_73:
        /*01bc*/ 	.byte	0x04, 0x12
        /*01be*/ 	.short	(.L_75 - .L_74)
	.align		4
.L_74:
        /*01c0*/ 	.word	index@(_Z16timeFilterUpdatePKdPKfS2_PKbPfPKiS7_S7_)
        /*01c4*/ 	.word	0x00000000


	//----- nvinfo : EIATTR_MIN_STACK_SIZE
	.align		4
.L_75:
        /*01c8*/ 	.byte	0x04, 0x12
        /*01ca*/ 	.short	(.L_77 - .L_76)
	.align		4
.L_76:
        /*01cc*/ 	.word	index@(_Z10timeFilterPKdPKfS2_Pf)
        /*01d0*/ 	.word	0x00000000


	//----- nvinfo : EIATTR_MIN_STACK_SIZE
	.align		4
.L_77:
        /*01d4*/ 	.byte	0x04, 0x12
        /*01d6*/ 	.short	(.L_79 - .L_78)
	.align		4
.L_78:
        /*01d8*/ 	.word	index@(_Z17spaceFilterUpdatePKdPKfS2_PKbPKiS6_PfS6_S6_S6_)
        /*01dc*/ 	.word	0x00000000


	//----- nvinfo : EIATTR_MIN_STACK_SIZE
	.align		4
.L_79:
        /*01e0*/ 	.byte	0x04, 0x12
        /*01e2*/ 	.short	(.L_81 - .L_80)
	.align		4
.L_80:
        /*01e4*/ 	.word	index@(_Z11spaceFilterPKdPKfS2_PKiS4_Pf)
        /*01e8*/ 	.word	0x00000000
.L_81:


//--------------------- .nv.compat                --------------------------
	.section	.nv.compat,"",@"SHT_CUDA_COMPAT_INFO"
	.align	4
        /*0000*/ 	.byte	0x02, 0x09, 0x00, 0x00, 0x02, 0x02, 0x01, 0x00, 0x02, 0x05, 0x05, 0x00, 0x03, 0x07, 0x01, 0x01
        /*0010*/ 	.byte	0x02, 0x03, 0x00, 0x00, 0x02, 0x06, 0x01, 0x00, 0x04, 0x0b, 0x08, 0x00, 0x01, 0x00, 0x00, 0x00
        /*0020*/ 	.byte	0x00, 0x00, 0x00, 0x00


//--------------------- .nv.info._Z14addback_spikesPKdPKiS2_PKfS2_PfS4_S4_iS4_ --------------------------
	.section	.nv.info._Z14addback_spikesPKdPKiS2_PKfS2_PfS4_S4_iS4_,"",@"SHT_CUDA_INFO"
	.sectionflags	@""
	.align	4


	//----- nvinfo : EIATTR_CUDA_API_VERSION
	.align		4
        /*0000*/ 	.byte	0x04, 0x37
        /*0002*/ 	.short	(.L_83 - .L_82)
.L_82:
        /*0004*/ 	.word	0x00000082


	//----- nvinfo : EIATTR_KPARAM_INFO
	.align		4
.L_83:
        /*0008*/ 	.byte	0x04, 0x17
        /*000a*/ 	.short	(.L_85 - .L_84)
.L_84:
        /*000c*/ 	.word	0x00000000
        /*0010*/ 	.short	0x0009
        /*0012*/ 	.short	0x0048
        /*0014*/ 	.byte	0x00, 0xf5, 0x21, 0x00


	//----- nvinfo : EIATTR_KPARAM_INFO
	.align		4
.L_85:
        /*0018*/ 	.byte	0x04, 0x17
        /*001a*/ 	.short	(.L_87 - .L_86)
.L_86:
        /*001c*/ 	.word	0x00000000
        /*0020*/ 	.short	0x0008
        /*0022*/ 	.short	0x0040
        /*0024*/ 	.byte	0x00, 0xf0, 0x11, 0x00


	//----- nvinfo : EIATTR_KPARAM_INFO
	.align		4
.L_87:
        /*0028*/ 	.byte	0x04, 0x17
        /*002a*/ 	.short	(.L_89 - .L_88)
.L_88:
        /*002c*/ 	.word	0x00000000
        /*0030*/ 	.short	0x0007
        /*0032*/ 	.short	0x0038
        /*0034*/ 	.byte	0x00, 0xf5, 0x21, 0x00


	//----- nvinfo : EIATTR_KPARAM_INFO
	.align		4
.L_89:
        /*0038*/ 	.byte	0x04, 0x17
        /*003a*/ 	.short	(.L_91 - .L_90)
.L_90:
        /*003c*/ 	.word	0x00000000
        /*0040*/ 	.short	0x0006
        /*0042*/ 	.short	0x0030
        /*0044*/ 	.byte	0x00, 0xf5, 0x21, 0x00


	//----- nvinfo : EIATTR_KPARAM_INFO
	.align		4
.L_91:
        /*0048*/ 	.byte	0x04, 0x17
        /*004a*/ 	.short	(.L_93 - .L_92)
.L_92:
        /*004c*/ 	.word	0x00000000
        /*0050*/ 	.short	0x0005
        /*0052*/ 	.short	0x0028
        /*0054*/ 	.byte	0x00, 0xf5, 0x21, 0x00


	//----- nvinfo : EIATTR_KPARAM_INFO
	.align		4
.L_93:
        /*0058*/ 	.byte	0x04, 0x17
        /*005a*/ 	.short	(.L_95 - .L_94)
.L_94:
        /*005c*/ 	.word	0x00000000
        /*0060*/ 	.short	0x0004
        /*0062*/ 	.short	0x0020
        /*0064*/ 	.byte	0x00, 0xf5, 0x21, 0x00


	//----- nvinfo : EIATTR_KPARAM_INFO
	.align		4
.L_95:
        /*0068*/ 	.byte	0x04, 0x17
        /*006a*/ 	.short	(.L_97 - .L_96)
.L_96:
        /*006c*/ 	.word	0x00000000
        /*0070*/ 	.short	0x0003
        /*0072*/ 	.short	0x0018
        /*0074*/ 	.byte	0x00, 0xf5, 0x21, 0x00


	//----- nvinfo : EIATTR_KPARAM_INFO
	.align		4
.L_97:
        /*0078*/ 	.byte	0x04, 0x17
        /*007a*/ 	.short	(.L_99 - .L_98)
.L_98:
        /*007c*/ 	.word	0x00000000
        /*0080*/ 	.short	0x0002
        /*0082*/ 	.short	0x0010
        /*0084*/ 	.byte	0x00, 0xf5, 0x21, 0x00


	//----- nvinfo : EIATTR_KPARAM_INFO
	.align		4
.L_99:
        /*0088*/ 	.byte	0x04, 0x17
        /*008a*/ 	.short	(.L_101 - .L_100)
.L_100:
        /*008c*/ 	.word	0x00000000
        /*0090*/ 	.short	0x0001
        /*0092*/ 	.short	0x0008
        /*0094*/ 	.byte	0x00, 0xf5, 0x21, 0x00


	//----- nvinfo : EIATTR_KPARAM_INFO
	.align		4
.L_101:
        /*0098*/ 	.byte	0x04, 0x17
        /*009a*/ 	.short	(.L_103 - .L_102)
.L_102:
        /*009c*/ 	.word	0x00000000
        /*00a0*/ 	.short	0x0000
        /*00a2*/ 	.short	0x0000
        /*00a4*/ 	.byte	0x00, 0xf5, 0x21, 0x00


	//----- nvinfo : EIATTR_SPARSE_MMA_MASK
	.align		4
.L_103:
        /*00a8*/ 	.byte	0x03, 0x50
        /*00aa*/ 	.short	0x0000


	//----- nvinfo : EIATTR_MAXREG_COUNT
	.align		4
        /*00ac*/ 	.byte	0x03, 0x1b
        /*00ae*/ 	.short	0x00ff


	//----- nvinfo : EIATTR_MERCURY_ISA_VERSION
	.align		4
        /*00b0*/ 	.byte	0x03, 0x5f
        /*00b2*/ 	.short	0x0101


	//----- nvinfo : EIATTR_VRC_CTA_INIT_COUNT
	.align		4
        /*00b4*/ 	.byte	0x02, 0x4a
	.zero		1
	.zero		1


	//----- nvinfo : EIATTR_EXIT_INSTR_OFFSETS
	.align		4
        /*00b8*/ 	.byte	0x04, 0x1c
        /*00ba*/ 	.short	(.L_105 - .L_104)


	//   ....[0]....
.L_104:
        /*00bc*/ 	.word	0x000000a0


	//   ....[1]....
        /*00c0*/ 	.word	0x000010c0


	//----- nvinfo : EIATTR_CRS_STACK_SIZE
	.align		4
.L_105:
        /*00c4*/ 	.byte	0x04, 0x1e
        /*00c6*/ 	.short	(.L_107 - .L_106)
.L_106:
        /*00c8*/ 	.word	0x00000000


	//----- nvinfo : EIATTR_CBANK_PARAM_SIZE
	.align		4
.L_107:
        /*00cc*/ 	.byte	0x03, 0x19
        /*00ce*/ 	.short	0x0050


	//----- nvinfo : EIATTR_PARAM_CBANK
	.align		4
        /*00d0*/ 	.byte	0x04, 0x0a
        /*00d2*/ 	.short	(.L_109 - .L_108)
	.align		4
.L_108:
        /*00d4*/ 	.word	index@(.nv.constant0._Z14addback_spikesPKdPKiS2_PKfS2_PfS4_S4_iS4_)
        /*00d8*/ 	.short	0x0380
        /*00da*/ 	.short	0x0050


	//----- nvinfo : EIATTR_SW_WAR
	.align		4
.L_109:
        /*00dc*/ 	.byte	0x04, 0x36
        /*00de*/ 	.short	(.L_111 - .L_110)
.L_110:
        /*00e0*/ 	.word	0x00000008
.L_111:


//--------------------- .nv.info._Z17computePCfeaturesPKdPKiPKfS2_S2_S4_S4_S4_S4_S2_S2_S4_Pf --------------------------
	.section	.nv.info._Z17computePCfeaturesPKdPKiPKfS2_S2_S4_S4_S4_S4_S2_S2_S4_Pf,"",@"SHT_CUDA_INFO"
	.sectionflags	@""
	.align	4


	//----- nvinfo : EIATTR_CUDA_API_VERSION
	.align		4
        /*0000*/ 	.byte	0x04, 0x37
        /*0002*/ 	.short	(.L_113 - .L_112)
.L_112:
        /*0004*/ 	.word	0x00000082


	//----- nvinfo : EIATTR_KPARAM_INFO
	.align		4
.L_113:
        /*0008*/ 	.byte	0x04, 0x17
        /*000a*/ 	.short	(.L_115 - .L_114)
.L_114:
        /*000c*/ 	.word	0x00000000
        /*0010*/ 	.short	0x000c
        /*0012*/ 	.short	0x0060
        /*0014*/ 	.byte	0x00, 0xf5, 0x21, 0x00


	//----- nvinfo : EIATTR_KPARAM_INFO
	.align		4
.L_115:
        /*0018*/ 	.byte	0x04, 0x17
        /*001a*/ 	.short	(.L_117 - .L_116)
.L_116:
        /*001c*/ 	.word	0x00000000
        /*0020*/ 	.short	0x000b
        /*0022*/ 	.short	0x0058
        /*0024*/ 	.byte	0x00, 0xf5, 0x21, 0x00


	//----- nvinfo : EIATTR_KPARAM_INFO
	.align		4
.L_117:
        /*0028*/ 	.byte	0x04, 0x17
        /*002a*/ 	.short	(.L_119 - .L_118)
.L_118:
        /*002c*/ 	.word	0x00000000
        /*0030*/ 	.short	0x000a
        /*0032*/ 	.short	0x0050
        /*0034*/ 	.byte	0x00, 0xf5, 0x21, 0x00


	//----- nvinfo : EIATTR_KPARAM_INFO
	.align		4
.L_119:
        /*0038*/ 	.byte	0x04, 0x17
        /*003a*/ 	.short	(.L_121 - .L_120)
.L_120:
        /*003c*/ 	.word	0x00000000
        /*0040*/ 	.short	0x0009
        /*0042*/ 	.short	0x0048
        /*0044*/ 	.byte	0x00, 0xf5, 0x21, 0x00


	//----- nvinfo : EIATTR_KPARAM_INFO
	.align		4
.L_121:
        /*0048*/ 	.byte	0x04, 0x17
        /*004a*/ 	.short	(.L_123 - .L_122)
.L_122:
        /*004c*/ 	.word	0x00000000
        /*0050*/ 	.short	0x0008
        /*0052*/ 	.short	0x0040
        /*0054*/ 	.byte	0x00, 0xf5, 0x21, 0x00


	//----- nvinfo : EIATTR_KPARAM_INFO
	.align		4
.L_123:
        /*0058*/ 	.byte	0x04, 0x17
        /*005a*/ 	.short	(.L_125 - .L_124)
.L_124:
        /*005c*/ 	.word	0x00000000
        /*0060*/ 	.short	0x0007
        /*0062*/ 	.short	0x0038
        /*0064*/ 	.byte	0x00, 0xf5, 0x21, 0x00


	//----- nvinfo : EIATTR_KPARAM_INFO
	.align		4
.L_125:
        /*0068*/ 	.byte	0x04, 0x17
        /*006a*/ 	.short	(.L_127 - .L_126)
.L_126:
        /*006c*/ 	.word	0x00000000
        /*0070*/ 	.short	0x0006
        /*0072*/ 	.short	0x0030
        /*0074*/ 	.byte	0x00, 0xf5, 0x21, 0x00


	//----- nvinfo : EIATTR_KPARAM_INFO
	.align		4
.L_127:
        /*0078*/ 	.byte	0x04, 0x17
        /*007a*/ 	.short	(.L_129 - .L_128)
.L_128:
        /*007c*/ 	.word	0x00000000
        /*0080*/ 	.short	0x0005
        /*0082*/ 	.short	0x0028
        /*0084*/ 	.byte	0x00, 0xf5, 0x21, 0x00


	//----- nvinfo : EIATTR_KPARAM_INFO
	.align		4
.L_129:
        /*0088*/ 	.byte	0x04, 0x17
        /*008a*/ 	.short	(.L_131 - .L_130)
.L_130:
        /*008c*/ 	.word	0x00000000
        /*0090*/ 	.short	0x0004
        /*0092*/ 	.short	0x0020
        /*0094*/ 	.byte	0x00, 0xf5, 0x21, 0x00


	//----- nvinfo : EIATTR_KPARAM_INFO
	.align		4
.L_131:
        /*0098*/ 	.byte	0x04, 0x17
        /*009a*/ 	.short	(.L_133 - .L_132)
.L_132:
        /*009c*/ 	.word	0x00000000
        /*00a0*/ 	.short	0x0003
        /*00a2*/ 	.short	0x0018
        /*00a4*/ 	.byte	0x00, 0xf5, 0x21, 0x00


	//----- nvinfo : EIATTR_KPARAM_INFO
	.align		4
.L_133:
        /*00a8*/ 	.byte	0x04, 0x17
        /*00aa*/ 	.short	(.L_135 - .L_134)
.L_134:
        /*00ac*/ 	.word	0x00000000
        /*00b0*/ 	.short	0x0002
        /*00b2*/ 	.short	0x0010
        /*00b4*/ 	.byte	0x00, 0xf5, 0x21, 0x00


	//----- nvinfo : EIATTR_KPARAM_INFO
	.align		4
.L_135:
        /*00b8*/ 	.byte	0x04, 0x17
        /*00ba*/ 	.short	(.L_137 - .L_136)
.L_136:
        /*00bc*/ 	.word	0x00000000
        /*00c0*/ 	.short	0x0001
        /*00c2*/ 	.short	0x0008
        /*00c4*/ 	.byte	0x00, 0xf5, 0x21, 0x00


	//----- nvinfo : EIATTR_KPARAM_INFO
	.align		4
.L_137:
        /*00c8*/ 	.byte	0x04, 0x17
        /*00ca*/ 	.short	(.L_139 - .L_138)
.L_138:
        /*00cc*/ 	.word	0x00000000
        /*00d0*/ 	.short	0x0000
        /*00d2*/ 	.short	0x0000
        /*00d4*/ 	.byte	0x00, 0xf5, 0x21, 0x00


	//----- nvinfo : EIATTR_SPARSE_MMA_MASK
	.align		4
.L_139:
        /*00d8*/ 	.byte	0x03, 0x50
        /*00da*/ 	.short	0x0000


	//----- nvinfo : EIATTR_MAXREG_COUNT
	.align		4
        /*00dc*/ 	.byte	0x03, 0x1b
        /*00de*/ 	.short	0x00ff


	//----- nvinfo : EIATTR_NUM_BARRIERS
	.align		4
        /*00e0*/ 	.byte	0x02, 0x4c
        /*00e2*/ 	.byte	0x01
	.zero		1


	//----- nvinfo : EIATTR_MERCURY_ISA_VERSION
	.align		4
        /*00e4*/ 	.byte	0x03, 0x5f
        /*00e6*/ 	.short	0x0101


	//----- nvinfo : EIATTR_VRC_CTA_INIT_COUNT
	.align		4
        /*00e8*/ 	.byte	0x02, 0x4a
	.zero		1
	.zero		1


	//----- nvinfo : EIATTR_EXIT_INSTR_OFFSETS
	.align		4
        /*00ec*/ 	.byte	0x04, 0x1c
        /*00ee*/ 	.short	(.L_141 - .L_140)


	//   ....[0]....
.L_140:
        /*00f0*/ 	.word	0x00000c40


	//   ....[1]....
        /*00f4*/ 	.word	0x00001960


	//----- nvinfo : EIATTR_CRS_STACK_SIZE
	.align		4
.L_141:
        /*00f8*/ 	.byte	0x04, 0x1e
        /*00fa*/ 	.short	(.L_143 - .L_142)
.L_142:
        /*00fc*/ 	.word	0x00000000


	//----- nvinfo : EIATTR_CBANK_PARAM_SIZE
	.align		4
.L_143:
        /*0100*/ 	.byte	0x03, 0x19
        /*0102*/ 	.short	0x0068


	//----- nvinfo : EIATTR_PARAM_CBANK
	.align		4
        /*0104*/ 	.byte	0x04, 0x0a
        /*0106*/ 	.short	(.L_145 - .L_144)
	.align		4
.L_144:
        /*0108*/ 	.word	index@(.nv.constant0._Z17computePCfeaturesPKdPKiPKfS2_S2_S4_S4_S4_S4_S2_S2_S4_Pf)
        /*010c*/ 	.short	0x0380
        /*010e*/ 	.short	0x0068


	//----- nvinfo : EIATTR_SW_WAR
	.align		4
.L_145:
        /*0110*/ 	.byte	0x04, 0x36
        /*0112*/ 	.short	(.L_147 - .L_146)
.L_146:
        /*0114*/ 	.word	0x00000008
.L_147:


//--------------------- .nv.info._Z13average_snipsPKdPKiS2_PKfS4_S2_S4_S4_S4_PdPiS4_S4_ --------------------------
	.section	.nv.info._Z13average_snipsPKdPKiS2_PKfS4_S2_S4_S4_S4_PdPiS4_S4_,"",@"SHT_CUDA_INFO"
	.sectionflags	@""
	.align	4


	//----- nvinfo : EIATTR_CUDA_API_VERSION
	.align		4
        /*0000*/ 	.byte	0x04, 0x37
        /*0002*/ 	.short	(.L_149 - .L_148)
.L_148:
        /*0004*/ 	.word	0x00000082


	//----- nvinfo : EIATTR_KPARAM_INFO
	.align		4
.L_149:
        /*0008*/ 	.byte	0x04, 0x17
        /*000a*/ 	.short	(.L_151 - .L_150)
.L_150:
        /*000c*/ 	.word	0x00000000
        /*0010*/ 	.short	0x000c
        /*0012*/ 	.short	0x0060
        /*0014*/ 	.byte	0x00, 0xf5, 0x21, 0x00


	//----- nvinfo : EIATTR_KPARAM_INFO
	.align		4
.L_151:
        /*0018*/ 	.byte	0x04, 0x17
        /*001a*/ 	.short	(.L_153 - .L_152)
.L_152:
        /*001c*/ 	.word	0x00000000
        /*0020*/ 	.short	0x000b
        /*0022*/ 	.short	0x0058
        /*0024*/ 	.byte	0x00, 0xf5, 0x21, 0x00


	//----- nvinfo : EIATTR_KPARAM_INFO
	.align		4
.L_153:
        /*0028*/ 	.byte	0x04, 0x17
        /*002a*/ 	.short	(.L_155 - .L_154)
.L_154:
        /*002c*/ 	.word	0x00000000
        /*0030*/ 	.short	0x000a
        /*0032*/ 	.short	0x0050
        /*0034*/ 	.byte	0x00, 0xf5, 0x21, 0x00


	//----- nvinfo : EIATTR_KPARAM_INFO
	.align		4
.L_155:
        /*0038*/ 	.byte	0x04, 0x17
        /*003a*/ 	.short	(.L_157 - .L_156)
.L_156:
        /*003c*/ 	.word	0x00000000
        /*0040*/ 	.short	0x0009
        /*0042*/ 	.short	0x0048
        /*0044*/ 	.byte	0x00, 0xf5, 0x21, 0x00


	//----- nvinfo : EIATTR_KPARAM_INFO
	.align		4
.L_157:
        /*0048*/ 	.byte	0x04, 0x17
        /*004a*/ 	.short	(.L_159 - .L_158)
.L_158:
        /*004c*/ 	.word	0x00000000
        /*0050*/ 	.short	0x0008
        /*0052*/ 	.short	0x0040
        /*0054*/ 	.byte	0x00, 0xf5, 0x21, 0x00


	//----- nvinfo : EIATTR_KPARAM_INFO
	.align		4
.L_159:
        /*0058*/ 	.byte	0x04, 0x17
        /*005a*/ 	.short	(.L_161 - .L_160)
.L_160:
        /*005c*/ 	.word	0x00000000
        /*0060*/ 	.short	0x0007
        /*0062*/ 	.short	0x0038
        /*0064*/ 	.byte	0x00, 0xf5, 0x21, 0x00


	//----- nvinfo : EIATTR_KPARAM_INFO
	.align		4
.L_161:
        /*0068*/ 	.byte	0x04, 0x17
        /*006a*/ 	.short	(.L_163 - .L_162)
.L_162:
        /*006c*/ 	.word	0x00000000
        /*0070*/ 	.short	0x0006
        /*0072*/ 	.short	0x0030
        /*0074*/ 	.byte	0x00, 0xf5, 0x21, 0x00


	//----- nvinfo : EIATTR_KPARAM_INFO
	.align		4
.L_163:
        /*0078*/ 	.byte	0x04, 0x17
        /*007a*/ 	.short	(.L_165 - .L_164)
.L_164:
        /*007c*/ 	.word	0x00000000
        /*0080*/ 	.short	0x0005
        /*0082*/ 	.short	0x0028
        /*0084*/ 	.byte	0x00, 0xf5, 0x21, 0x00


	//----- nvinfo : EIATTR_KPARAM_INFO
	.align		4
.L_165:
        /*0088*/ 	.byte	0x04, 0x17
        /*008a*/ 	.short	(.L_167 - .L_166)
.L_166:
        /*008c*/ 	.word	0x00000000
        /*0090*/ 	.short	0x0004
        /*0092*/ 	.short	0x0020
        /*0094*/ 	.byte	0x00, 0xf5, 0x21, 0x00


	//----- nvinfo : EIATTR_KPARAM_INFO
	.align		4
.L_167:
        /*0098*/ 	.byte	0x04, 0x17
        /*009a*/ 	.short	(.L_169 - .L_168)
.L_168:
        /*009c*/ 	.word	0x00000000
        /*00a0*/ 	.short	0x0003
        /*00a2*/ 	.short	0x0018
        /*00a4*/ 	.byte	0x00, 0xf5, 0x21, 0x00


	//----- nvinfo : EIATTR_KPARAM_INFO
	.align		4
.L_169:
        /*00a8*/ 	.byte	0x04, 0x17
        /*00aa*/ 	.short	(.L_171 - .L_170)
.L_170:
        /*00ac*/ 	.word	0x00000000
        /*00b0*/ 	.short	0x0002
        /*00b2*/ 	.short	0x0010
        /*00b4*/ 	.byte	0x00, 0xf5, 0x21, 0x00


	//----- nvinfo : EIATTR_KPARAM_INFO
	.align		4
.L_171:
        /*00b8*/ 	.byte	0x04, 0x17
        /*00ba*/ 	.short	(.L_173 - .L_172)
.L_172:
        /*00bc*/ 	.word	0x00000000
        /*00c0*/ 	.short	0x0001
        /*00c2*/ 	.short	0x0008
        /*00c4*/ 	.byte	0x00, 0xf5, 0x21, 0x00


	//----- nvinfo : EIATTR_KPARAM_INFO
	.align		4
.L_173:
        /*00c8*/ 	.byte	0x04, 0x17
        /*00ca*/ 	.short	(.L_175 - .L_174)
.L_174:
        /*00cc*/ 	.word	0x00000000
        /*00d0*/ 	.short	0x0000
        /*00d2*/ 	.short	0x0000
        /*00d4*/ 	.byte	0x00, 0xf5, 0x21, 0x00


	//----- nvinfo : EIATTR_SPARSE_MMA_MASK
	.align		4
.L_175:
        /*00d8*/ 	.byte	0x03, 0x50
        /*00da*/ 	.short	0x0000


	//----- nvinfo : EIATTR_MAXREG_COUNT
	.align		4
        /*00dc*/ 	.byte	0x03, 0x1b
        /*00de*/ 	.short	0x00ff


	//----- nvinfo : EIATTR_MERCURY_ISA_VERSION
	.align		4
        /*00e0*/ 	.byte	0x03, 0x5f
        /*00e2*/ 	.short	0x0101


	//----- nvinfo : EIATTR_VRC_CTA_INIT_COUNT
	.align		4
        /*00e4*/ 	.byte	0x02, 0x4a
	.zero		1
	.zero		1


	//----- nvinfo : EIATTR_EXIT_INSTR_OFFSETS
	.align		4
        /*00e8*/ 	.byte	0x04, 0x1c
        /*00ea*/ 	.short	(.L_177 - .L_176)


	//   ....[0]....
.L_176:
        /*00ec*/ 	.word	0x00000050


	//   ....[1]....
        /*00f0*/ 	.word	0x000014c0


	//----- nvinfo : EIATTR_CRS_STACK_SIZE
	.align		4
.L_177:
        /*00f4*/ 	.byte	0x04, 0x1e
        /*00f6*/ 	.short	(.L_179 - .L_178)
.L_178:
        /*00f8*/ 	.word	0x00000000


	//----- nvinfo : EIATTR_CBANK_PARAM_SIZE
	.align		4
.L_179:
        /*00fc*/ 	.byte	0x03, 0x19
        /*00fe*/ 	.short	0x0068


	//----- nvinfo : EIATTR_PARAM_CBANK
	.align		4
        /*0100*/ 	.byte	0x04, 0x0a
        /*0102*/ 	.short	(.L_181 - .L_180)
	.align		4
.L_180:
        /*0104*/ 	.word	index@(.nv.constant0._Z13average_snipsPKdPKiS2_PKfS4_S2_S4_S4_S4_PdPiS4_S4_)
        /*0108*/ 	.short	0x0380
        /*010a*/ 	.short	0x0068


	//----- nvinfo : EIATTR_SW_WAR
	.align		4
.L_181:
        /*010c*/ 	.byte	0x04, 0x36
        /*010e*/ 	.short	(.L_183 - .L_182)
.L_182:
        /*0110*/ 	.word	0x00000008
.L_183:


//--------------------- .nv.info._Z15subtract_spikesPKdPKiS2_PKfS2_PfS4_S4_ --------------------------
	.section	.nv.info._Z15subtract_spikesPKdPKiS2_PKfS2_PfS4_S4_,"",@"SHT_CUDA_INFO"
	.sectionflags	@""
	.align	4


	//----- nvinfo : EIATTR_CUDA_API_VERSION
	.align		4
        /*0000*/ 	.byte	0x04, 0x37
        /*0002*/ 	.short	(.L_185 - .L_184)
.L_184:
        /*0004*/ 	.word	0x00000082


	//----- nvinfo : EIATTR_KPARAM_INFO
	.align		4
.L_185:
        /*0008*/ 	.byte	0x04, 0x17
        /*000a*/ 	.short	(.L_187 - .L_186)
.L_186:
        /*000c*/ 	.word	0x00000000
        /*0010*/ 	.short	0x0007
        /*0012*/ 	.short	0x0038
        /*0014*/ 	.byte	0x00, 0xf5, 0x21, 0x00


	//----- nvinfo : EIATTR_KPARAM_INFO
	.align		4
.L_187:
        /*0018*/ 	.byte	0x04, 0x17
        /*001a*/ 	.short	(.L_189 - .L_188)
.L_188:
        /*001c*/ 	.word	0x00000000
        /*0020*/ 	.short	0x0006
        /*0022*/ 	.short	0x0030
        /*0024*/ 	.byte	0x00, 0xf5, 0x21, 0x00


	//----- nvinfo : EIATTR_KPARAM_INFO
	.align		4
.L_189:
        /*0028*/ 	.byte	0x04, 0x17
        /*002a*/ 	.short	(.L_191 - .L_190)
.L_190:
        /*002c*/ 	.word	0x00000000
        /*0030*/ 	.short	0x0005
        /*0032*/ 	.short	0x0028
        /*0034*/ 	.byte	0x00, 0xf5, 0x21, 0x00


	//----- nvinfo : EIATTR_KPARAM_INFO
	.align		4
.L_191:
        /*0038*/ 	.byte	0x04, 0x17
        /*003a*/ 	.short	(.L_193 - .L_192)
.L_192:
        /*003c*/ 	.word	0x00000000
        /*0040*/ 	.short	0x0004
        /*0042*/ 	.short	0x0020
        /*0044*/ 	.byte	0x00, 0xf5, 0x21, 0x00


	//----- nvinfo : EIATTR_KPARAM_INFO
	.align		4
.L_193:
        /*0048*/ 	.byte	0x04, 0x17
        /*004a*/ 	.short	(.L_195 - .L_194)
.L_194:
        /*004c*/ 	.word	0x00000000
        /*0050*/ 	.short	0x0003
        /*0052*/ 	.short	0x0018
        /*0054*/ 	.byte	0x00, 0xf5, 0x21, 0x00


	//----- nvinfo : EIATTR_KPARAM_INFO
	.align		4
.L_195:
        /*0058*/ 	.byte	0x04, 0x17
        /*005a*/ 	.short	(.L_197 - .L_196)
.L_196:
        /*005c*/ 	.word	0x00000000
        /*0060*/ 	.short	0x0002
        /*0062*/ 	.short	0x0010
        /*0064*/ 	.byte	0x00, 0xf5, 0x21, 0x00


	//----- nvinfo : EIATTR_KPARAM_INFO
	.align		4
.L_197:
        /*0068*/ 	.byte	0x04, 0x17
        /*006a*/ 	.short	(.L_199 - .L_198)
.L_198:
        /*006c*/ 	.word	0x00000000
        /*0070*/ 	.short	0x0001
        /*0072*/ 	.short	0x0008
        /*0074*/ 	.byte	0x00, 0xf5, 0x21, 0x00


	//----- nvinfo : EIATTR_KPARAM_INFO
	.align		4
.L_199:
        /*0078*/ 	.byte	0x04, 0x17
        /*007a*/ 	.short	(.L_201 - .L_200)
.L_200:
        /*007c*/ 	.word	0x00000000
        /*0080*/ 	.short	0x0000
        /*0082*/ 	.short	0x0000
        /*0084*/ 	.byte	0x00, 0xf5, 0x21, 0x00


	//----- nvinfo : EIATTR_SPARSE_MMA_MASK
	.align		4
.L_201:
        /*0088*/ 	.byte	0x03, 0x50
        /*008a*/ 	.short	0x0000


	//----- nvinfo : EIATTR_MAXREG_COUNT
	.align		4
        /*008c*/ 	.byte	0x03, 0x1b
        /*008e*/ 	.short	0x00ff


	//----- nvinfo : EIATTR_MERCURY_ISA_VERSION
	.align		4
        /*0090*/ 	.byte	0x03, 0x5f
        /*0092*/ 	.short	0x0101


	//----- nvinfo : EIATTR_VRC_CTA_INIT_COUNT
	.align		4
        /*0094*/ 	.byte	0x02, 0x4a
	.zero		1
	.zero		1


	//----- nvinfo : EIATTR_EXIT_INSTR_OFFSETS
	.align		4
        /*0098*/ 	.byte	0x04, 0x1c
        /*009a*/ 	.short	(.L_203 - .L_202)


	//   ....[0]....
.L_202:
        /*009c*/ 	.word	0x00000080


	//   ....[1]....
        /*00a0*/ 	.word	0x00001030


	//----- nvinfo : EIATTR_CRS_STACK_SIZE
	.align		4
.L_203:
        /*00a4*/ 	.byte	0x04, 0x1e
        /*00a6*/ 	.short	(.L_205 - .L_204)
.L_204:
        /*00a8*/ 	.word	0x00000000


	//----- nvinfo : EIATTR_CBANK_PARAM_SIZE
	.align		4
.L_205:
        /*00ac*/ 	.byte	0x03, 0x19
        /*00ae*/ 	.short	0x0040


	//----- nvinfo : EIATTR_PARAM_CBANK
	.align		4
        /*00b0*/ 	.byte	0x04, 0x0a
        /*00b2*/ 	.short	(.L_207 - .L_206)
	.align		4
.L_206:
        /*00b4*/ 	.word	index@(.nv.constant0._Z15subtract_spikesPKdPKiS2_PKfS2_PfS4_S4_)
        /*00b8*/ 	.short	0x0380
        /*00ba*/ 	.short	0x0040


	//----- nvinfo : EIATTR_SW_WAR
	.align		4
.L_207:
        /*00bc*/ 	.byte	0x04, 0x36
        /*00be*/ 	.short	(.L_209 - .L_208)
.L_208:
        /*00c0*/ 	.word	0x00000008
.L_209:


//--------------------- .nv.info._Z11extractFEATPKdPKiS2_S2_PKfS2_S4_Pf --------------------------
	.section	.nv.info._Z11extractFEATPKdPKiS2_S2_PKfS2_S4_Pf,"",@"SHT_CUDA_INFO"
	.sectionflags	@""
	.align	4


	//----- nvinfo : EIATTR_CUDA_API_VERSION
	.align		4
        /*0000*/ 	.byte	0x04, 0x37
        /*0002*/ 	.short	(.L_211 - .L_210)
.L_210:
        /*0004*/ 	.word	0x00000082


	//----- nvinfo : EIATTR_KPARAM_INFO
	.align		4
.L_211:
        /*0008*/ 	.byte	0x04, 0x17
        /*000a*/ 	.short	(.L_213 - .L_212)
.L_212:
        /*000c*/ 	.word	0x00000000
        /*0010*/ 	.short	0x0007
        /*0012*/ 	.short	0x0038
        /*0014*/ 	.byte	0x00, 0xf5, 0x21, 0x00


	//----- nvinfo : EIATTR_KPARAM_INFO
	.align		4
.L_213:
        /*0018*/ 	.byte	0x04, 0x17
        /*001a*/ 	.short	(.L_215 - .L_214)
.L_214:
        /*001c*/ 	.word	0x00000000
        /*0020*/ 	.short	0x0006
        /*0022*/ 	.short	0x0030
        /*0024*/ 	.byte	0x00, 0xf5, 0x21, 0x00


	//----- nvinfo : EIATTR_KPARAM_INFO
	.align		4
.L_215:
        /*0028*/ 	.byte	0x04, 0x17
        /*002a*/ 	.short	(.L_217 - .L_216)
.L_216:
        /*002c*/ 	.word	0x00000000
        /*0030*/ 	.short	0x0005
        /*0032*/ 	.short	0x0028
        /*0034*/ 	.byte	0x00, 0xf5, 0x21, 0x00


	//----- nvinfo : EIATTR_KPARAM_INFO
	.align		4
.L_217:
        /*0038*/ 	.byte	0x04, 0x17
        /*003a*/ 	.short	(.L_219 - .L_218)
.L_218:
        /*003c*/ 	.word	0x00000000
        /*0040*/ 	.short	0x0004
        /*0042*/ 	.short	0x0020
        /*0044*/ 	.byte	0x00, 0xf5, 0x21, 0x00


	//----- nvinfo : EIATTR_KPARAM_INFO
	.align		4
.L_219:
        /*0048*/ 	.byte	0x04, 0x17
        /*004a*/ 	.short	(.L_221 - .L_220)
.L_220:
        /*004c*/ 	.word	0x00000000
        /*0050*/ 	.short	0x0003
        /*0052*/ 	.short	0x0018
        /*0054*/ 	.byte	0x00, 0xf5, 0x21, 0x00


	//----- nvinfo : EIATTR_KPARAM_INFO
	.align		4
.L_221:
        /*0058*/ 	.byte	0x04, 0x17
        /*005a*/ 	.short	(.L_223 - .L_222)
.L_222:
        /*005c*/ 	.word	0x00000000
        /*0060*/ 	.short	0x0002
        /*0062*/ 	.short	0x0010
        /*0064*/ 	.byte	0x00, 0xf5, 0x21, 0x00


	//----- nvinfo : EIATTR_KPARAM_INFO
	.align		4
.L_223:
        /*0068*/ 	.byte	0x04, 0x17
        /*006a*/ 	.short	(.L_225 - .L_224)
.L_224:
        /*006c*/ 	.word	0x00000000
        /*0070*/ 	.short	0x0001
        /*0072*/ 	.short	0x0008
        /*0074*/ 	.byte	0x00, 0xf5, 0x21, 0x00


	//----- nvinfo : EIATTR_KPARAM_INFO
	.align		4
.L_225:
        /*0078*/ 	.byte	0x04, 0x17
        /*007a*/ 	.short	(.L_227 - .L_226)
.L_226:
        /*007c*/ 	.word	0x00000000
        /*0080*/ 	.short	0x0000
        /*0082*/ 	.short	0x0000
        /*0084*/ 	.byte	0x00, 0xf5, 0x21, 0x00


	//----- nvinfo : EIATTR_SPARSE_MMA_MASK
	.align		4
.L_227:
        /*0088*/ 	.byte	0x03, 0x50
        /*008a*/ 	.short	0x0000


	//----- nvinfo : EIATTR_MAXREG_COUNT
	.align		4
        /*008c*/ 	.byte	0x03, 0x1b
        /*008e*/ 	.short	0x00ff


	//----- nvinfo : EIATTR_MERCURY_ISA_VERSION
	.align		4
        /*0090*/ 	.byte	0x03, 0x5f
        /*0092*/ 	.short	0x0101


	//----- nvinfo : EIATTR_VRC_CTA_INIT_COUNT
	.align		4
        /*0094*/ 	.byte	0x02, 0x4a
	.zero		1
	.zero		1


	//----- nvinfo : EIATTR_EXIT_INSTR_OFFSETS
	.align		4
        /*0098*/ 	.byte	0x04, 0x1c
        /*009a*/ 	.short	(.L_229 - .L_228)


	//   ....[0]....
.L_228:
        /*009c*/ 	.word	0x000000b0


	//   ....[1]....
        /*00a0*/ 	.word	0x00000c20


	//----- nvinfo : EIATTR_CRS_STACK_SIZE
	.align		4
.L_229:
        /*00a4*/ 	.byte	0x04, 0x1e
        /*00a6*/ 	.short	(.L_231 - .L_230)
.L_230:
        /*00a8*/ 	.word	0x00000000


	//----- nvinfo : EIATTR_CBANK_PARAM_SIZE
	.align		4
.L_231:
        /*00ac*/ 	.byte	0x03, 0x19
        /*00ae*/ 	.short	0x0040


	//----- nvinfo : EIATTR_PARAM_CBANK
	.align		4
        /*00b0*/ 	.byte	0x04, 0x0a
        /*00b2*/ 	.short	(.L_233 - .L_232)
	.align		4
.L_232:
        /*00b4*/ 	.word	index@(.nv.constant0._Z11extractFEATPKdPKiS2_S2_PKfS2_S4_Pf)
        /*00b8*/ 	.short	0x0380
        /*00ba*/ 	.short	0x0040


	//----- nvinfo : EIATTR_SW_WAR
	.align		4
.L_233:
        /*00bc*/ 	.byte	0x04, 0x36
        /*00be*/ 	.short	(.L_235 - .L_234)
.L_234:
        /*00c0*/ 	.word	0x00000008
.L_235:


//--------------------- .nv.info._Z14cleanup_spikesPKdPKfS2_S2_S2_PKiPiS5_PfS6_S6_S5_ --------------------------
	.section	.nv.info._Z14cleanup_spikesPKdPKfS2_S2_S2_PKiPiS5_PfS6_S6_S5_,"",@"SHT_CUDA_INFO"
	.sectionflags	@""
	.align	4


	//----- nvinfo : EIATTR_CUDA_API_VERSION
	.align		4
        /*0000*/ 	.byte	0x04, 0x37
        /*0002*/ 	.short	(.L_237 - .L_236)
.L_236:
        /*0004*/ 	.word	0x00000082


	//----- nvinfo : EIATTR_KPARAM_INFO
	.align		4
.L_237:
        /*0008*/ 	.byte	0x04, 0x17
        /*000a*/ 	.short	(.L_239 - .L_238)
.L_238:
        /*000c*/ 	.word	0x00000000
        /*0010*/ 	.short	0x000b
        /*0012*/ 	.short	0x0058
        /*0014*/ 	.byte	0x00, 0xf5, 0x21, 0x00


	//----- nvinfo : EIATTR_KPARAM_INFO
	.align		4
.L_239:
        /*0018*/ 	.byte	0x04, 0x17
        /*001a*/ 	.short	(.L_241 - .L_240)
.L_240:
        /*001c*/ 	.word	0x00000000
        /*0020*/ 	.short	0x000a
        /*0022*/ 	.short	0x0050
        /*0024*/ 	.byte	0x00, 0xf5, 0x21, 0x00


	//----- nvinfo : EIATTR_KPARAM_INFO
	.align		4
.L_241:
        /*0028*/ 	.byte	0x04, 0x17
        /*002a*/ 	.short	(.L_243 - .L_242)
.L_242:
        /*002c*/ 	.word	0x00000000
        /*0030*/ 	.short	0x0009
        /*0032*/ 	.short	0x0048
        /*0034*/ 	.byte	0x00, 0xf5, 0x21, 0x00


	//----- nvinfo : EIATTR_KPARAM_INFO
	.align		4
.L_243:
        /*0038*/ 	.byte	0x04, 0x17
        /*003a*/ 	.short	(.L_245 - .L_244)
.L_244:
        /*003c*/ 	.word	0x00000000
        /*0040*/ 	.short	0x0008
        /*0042*/ 	.short	0x0040
        /*0044*/ 	.byte	0x00, 0xf5, 0x21, 0x00


	//----- nvinfo : EIATTR_KPARAM_INFO
	.align		4
.L_245:
        /*0048*/ 	.byte	0x04, 0x17
        /*004a*/ 	.short	(.L_247 - .L_246)
.L_246:
        /*004c*/ 	.word	0x00000000
        /*0050*/ 	.short	0x0007
        /*0052*/ 	.short	0x0038
        /*0054*/ 	.byte	0x00, 0xf5, 0x21, 0x00


	//----- nvinfo : EIATTR_KPARAM_INFO
	.align		4
.L_247:
        /*0058*/ 	.byte	0x04, 0x17
        /*005a*/ 	.short	(.L_249 - .L_248)
.L_248:
        /*005c*/ 	.word	0x00000000
        /*0060*/ 	.short	0x0006
        /*0062*/ 	.short	0x0030
        /*0064*/ 	.byte	0x00, 0xf5, 0x21, 0x00


	//----- nvinfo : EIATTR_KPARAM_INFO
	.align		4
.L_249:
        /*0068*/ 	.byte	0x04, 0x17
        /*006a*/ 	.short	(.L_251 - .L_250)
.L_250:
        /*006c*/ 	.word	0x00000000
        /*0070*/ 	.short	0x0005
        /*0072*/ 	.short	0x0028
        /*0074*/ 	.byte	0x00, 0xf5, 0x21, 0x00


	//----- nvinfo : EIATTR_KPARAM_INFO
	.align		4
.L_251:
        /*0078*/ 	.byte	0x04, 0x17
        /*007a*/ 	.short	(.L_253 - .L_252)
.L_252:
        /*007c*/ 	.word	0x00000000
        /*0080*/ 	.short	0x0004
        /*0082*/ 	.short	0x0020
        /*0084*/ 	.byte	0x00, 0xf5, 0x21, 0x00


	//----- nvinfo : EIATTR_KPARAM_INFO
	.align		4
.L_253:
        /*0088*/ 	.byte	0x04, 0x17
        /*008a*/ 	.short	(.L_255 - .L_254)
.L_254:
        /*008c*/ 	.word	0x00000000
        /*0090*/ 	.short	0x0003
        /*0092*/ 	.short	0x0018
        /*0094*/ 	.byte	0x00, 0xf5, 0x21, 0x00


	//----- nvinfo : EIATTR_KPARAM_INFO
	.align		4
.L_255:
        /*0098*/ 	.byte	0x04, 0x17
        /*009a*/ 	.short	(.L_257 - .L_256)
.L_256:
        /*009c*/ 	.word	0x00000000
        /*00a0*/ 	.short	0x0002
        /*00a2*/ 	.short	0x0010
        /*00a4*/ 	.byte	0x00, 0xf5, 0x21, 0x00


	//----- nvinfo : EIATTR_KPARAM_INFO
	.align		4
.L_257:
        /*00a8*/ 	.byte	0x04, 0x17
        /*00aa*/ 	.short	(.L_259 - .L_258)
.L_258:
        /*00ac*/ 	.word	0x00000000
        /*00b0*/ 	.short	0x0001
        /*00b2*/ 	.short	0x0008
        /*00b4*/ 	.byte	0x00, 0xf5, 0x21, 0x00


	//----- nvinfo : EIATTR_KPARAM_INFO
	.align		4
.L_259:
        /*00b8*/ 	.byte	0x04, 0x17
        /*00ba*/ 	.short	(.L_261 - .L_260)
.L_260:
        /*00bc*/ 	.word	0x00000000
        /*00c0*/ 	.short	0x0000
        /*00c2*/ 	.short	0x0000
        /*00c4*/ 	.byte	0x00, 0xf5, 0x21, 0x00


	//----- nvinfo : EIATTR_SPARSE_MMA_MASK
	.align		4
.L_261:
        /*00c8*/ 	.byte	0x03, 0x50
        /*00ca*/ 	.short	0x0000


	//----- nvinfo : EIATTR_MAXREG_COUNT
	.align		4
        /*00cc*/ 	.byte	0x03, 0x1b
        /*00ce*/ 	.short	0x00ff


	//----- nvinfo : EIATTR_NUM_BARRIERS
	.align		4
        /*00d0*/ 	.byte	0x02, 0x4c
        /*00d2*/ 	.byte	0x01
	.zero		1


	//----- nvinfo : EIATTR_MERCURY_ISA_VERSION
	.align		4
        /*00d4*/ 	.byte	0x03, 0x5f
        /*00d6*/ 	.short	0x0101


	//----- nvinfo : EIATTR_INT_WARP_WIDE_INSTR_OFFSETS
	.align		4
        /*00d8*/ 	.byte	0x04, 0x31
        /*00da*/ 	.short	(.L_263 - .L_262)


	//   ....[0]....
.L_262:
        /*00dc*/ 	.word	0x000003c0


	//   ....[1]....
        /*00e0*/ 	.word	0x00000450


	//----- nvinfo : EIATTR_VRC_CTA_INIT_COUNT
	.align		4
.L_263:
        /*00e4*/ 	.byte	0x02, 0x4a
	.zero		1
	.zero		1


	//----- nvinfo : EIATTR_EXIT_INSTR_OFFSETS
	.align		4
        /*00e8*/ 	.byte	0x04, 0x1c
        /*00ea*/ 	.short	(.L_265 - .L_264)


	//   ....[0]....
.L_264:
        /*00ec*/ 	.word	0x000000c0


	//   ....[1]....
        /*00f0*/ 	.word	0x000007f0


	//----- nvinfo : EIATTR_CRS_STACK_SIZE
	.align		4
.L_265:
        /*00f4*/ 	.byte	0x04, 0x1e
        /*00f6*/ 	.short	(.L_267 - .L_266)
.L_266:
        /*00f8*/ 	.word	0x00000000


	//----- nvinfo : EIATTR_CBANK_PARAM_SIZE
	.align		4
.L_267:
        /*00fc*/ 	.byte	0x03, 0x19
        /*00fe*/ 	.short	0x0060


	//----- nvinfo : EIATTR_PARAM_CBANK
	.align		4
        /*0100*/ 	.byte	0x04, 0x0a
        /*0102*/ 	.short	(.L_269 - .L_268)
	.align		4
.L_268:
        /*0104*/ 	.word	index@(.nv.constant0._Z14cleanup_spikesPKdPKfS2_S2_S2_PKiPiS5_PfS6_S6_S5_)
        /*0108*/ 	.short	0x0380
        /*010a*/ 	.short	0x0060


	//----- nvinfo : EIATTR_SW_WAR
	.align		4
.L_269:
        /*010c*/ 	.byte	0x04, 0x36
        /*010e*/ 	.short	(.L_271 - .L_270)
.L_270:
        /*0110*/ 	.word	0x00000008
.L_271:


//--------------------- .nv.info._Z16bestFilterUpdatePKdPKfS2_PfS3_PiPKiS6_S6_ --------------------------
	.section	.nv.info._Z16bestFilterUpdatePKdPKfS2_PfS3_PiPKiS6_S6_,"",@"SHT_CUDA_INFO"
	.sectionflags	@""
	.align	4


	//----- nvinfo : EIATTR_CUDA_API_VERSION
	.align		4
        /*0000*/ 	.byte	0x04, 0x37
        /*0002*/ 	.short	(.L_273 - .L_272)
.L_272:
        /*0004*/ 	.word	0x00000082


	//----- nvinfo : EIATTR_KPARAM_INFO
	.align		4
.L_273:
        /*0008*/ 	.byte	0x04, 0x17
        /*000a*/ 	.short	(.L_275 - .L_274)
.L_274:
        /*000c*/ 	.word	0x00000000
        /*0010*/ 	.short	0x0008
        /*0012*/ 	.short	0x0040
        /*0014*/ 	.byte	0x00, 0xf5, 0x21, 0x00


	//----- nvinfo : EIATTR_KPARAM_INFO
	.align		4
.L_275:
        /*0018*/ 	.byte	0x04, 0x17
        /*001a*/ 	.short	(.L_277 - .L_276)
.L_276:
        /*001c*/ 	.word	0x00000000
        /*0020*/ 	.short	0x0007
        /*0022*/ 	.short	0x0038
        /*0024*/ 	.byte	0x00, 0xf5, 0x21, 0x00


	//----- nvinfo : EIATTR_KPARAM_INFO
	.align		4
.L_277:
        /*0028*/ 	.byte	0x04, 0x17
        /*002a*/ 	.short	(.L_279 - .L_278)
.L_278:
        /*002c*/ 	.word	0x00000000
        /*0030*/ 	.short	0x0006
        /*0032*/ 	.short	0x0030
        /*0034*/ 	.byte	0x00, 0xf5, 0x21, 0x00


	//----- nvinfo : EIATTR_KPARAM_INFO
	.align		4
.L_279:
        /*0038*/ 	.byte	0x04, 0x17
        /*003a*/ 	.short	(.L_281 - .L_280)
.L_280:
        /*003c*/ 	.word	0x00000000
        /*0040*/ 	.short	0x0005
        /*0042*/ 	.short	0x0028
        /*0044*/ 	.byte	0x00, 0xf5, 0x21, 0x00


	//----- nvinfo : EIATTR_KPARAM_INFO
	.align		4
.L_281:
        /*0048*/ 	.byte	0x04, 0x17
        /*004a*/ 	.short	(.L_283 - .L_282)
.L_282:
        /*004c*/ 	.word	0x00000000
        /*0050*/ 	.short	0x0004
        /*0052*/ 	.short	0x0020
        /*0054*/ 	.byte	0x00, 0xf5, 0x21, 0x00


	//----- nvinfo : EIATTR_KPARAM_INFO
	.align		4
.L_283:
        /*0058*/ 	.byte	0x04, 0x17
        /*005a*/ 	.short	(.L_285 - .L_284)
.L_284:
        /*005c*/ 	.word	0x00000000
        /*0060*/ 	.short	0x0003
        /*0062*/ 	.short	0x0018
        /*0064*/ 	.byte	0x00, 0xf5, 0x21, 0x00


	//----- nvinfo : EIATTR_KPARAM_INFO
	.align		4
.L_285:
        /*0068*/ 	.byte	0x04, 0x17
        /*006a*/ 	.short	(.L_287 - .L_286)
.L_286:
        /*006c*/ 	.word	0x00000000
        /*0070*/ 	.short	0x0002
        /*0072*/ 	.short	0x0010
        /*0074*/ 	.byte	0x00, 0xf5, 0x21, 0x00


	//----- nvinfo : EIATTR_KPARAM_INFO
	.align		4
.L_287:
        /*0078*/ 	.byte	0x04, 0x17
        /*007a*/ 	.short	(.L_289 - .L_288)
.L_288:
        /*007c*/ 	.word	0x00000000
        /*0080*/ 	.short	0x0001
        /*0082*/ 	.short	0x0008
        /*0084*/ 	.byte	0x00, 0xf5, 0x21, 0x00


	//----- nvinfo : EIATTR_KPARAM_INFO
	.align		4
.L_289:
        /*0088*/ 	.byte	0x04, 0x17
        /*008a*/ 	.short	(.L_291 - .L_290)
.L_290:
        /*008c*/ 	.word	0x00000000
        /*0090*/ 	.short	0x0000
        /*0092*/ 	.short	0x0000
        /*0094*/ 	.byte	0x00, 0xf5, 0x21, 0x00


	//----- nvinfo : EIATTR_SPARSE_MMA_MASK
	.align		4
.L_291:
        /*0098*/ 	.byte	0x03, 0x50
        /*009a*/ 	.short	0x0000


	//----- nvinfo : EIATTR_MAXREG_COUNT
	.align		4
        /*009c*/ 	.byte	0x03, 0x1b
        /*009e*/ 	.short	0x00ff


	//----- nvinfo : EIATTR_MERCURY_ISA_VERSION
	.align		4
        /*00a0*/ 	.byte	0x03, 0x5f
        /*00a2*/ 	.short	0x0101


	//----- nvinfo : EIATTR_VRC_CTA_INIT_COUNT
	.align		4
        /*00a4*/ 	.byte	0x02, 0x4a
	.zero		1
	.zero		1


	//----- nvinfo : EIATTR_EXIT_INSTR_OFFSETS
	.align		4
        /*00a8*/ 	.byte	0x04, 0x1c
        /*00aa*/ 	.short	(.L_293 - .L_292)


	//   ....[0]....
.L_292:
        /*00ac*/ 	.word	0x00000080


	//   ....[1]....
        /*00b0*/ 	.word	0x00000150


	//   ....[2]....
        /*00b4*/ 	.word	0x00001190


	//----- nvinfo : EIATTR_CRS_STACK_SIZE
	.align		4
.L_293:
        /*00b8*/ 	.byte	0x04, 0x1e
        /*00ba*/ 	.short	(.L_295 - .L_294)
.L_294:
        /*00bc*/ 	.word	0x00000000


	//----- nvinfo : EIATTR_CBANK_PARAM_SIZE
	.align		4
.L_295:
        /*00c0*/ 	.byte	0x03, 0x19
        /*00c2*/ 	.short	0x0048


	//----- nvinfo : EIATTR_PARAM_CBANK
	.align		4
        /*00c4*/ 	.byte	0x04, 0x0a
        /*00c6*/ 	.short	(.L_297 - .L_296)
	.align		4
.L_296:
        /*00c8*/ 	.word	index@(.nv.constant0._Z16bestFilterUpdatePKdPKfS2_PfS3_PiPKiS6_S6_)
        /*00cc*/ 	.short	0x0380
        /*00ce*/ 	.short	0x0048


	//----- nvinfo : EIATTR_SW_WAR
	.align		4
.L_297:
        /*00d0*/ 	.byte	0x04, 0x36
        /*00d2*/ 	.short	(.L_299 - .L_298)
.L_298:
        /*00d4*/ 	.word	0x00000008
.L_299:


//--------------------- .nv.info._Z10bestFilterPKdPKfS2_PfS3_Pi --------------------------
	.section	.nv.info._Z10bestFilterPKdPKfS2_PfS3_Pi,"",@"SHT_CUDA_INFO"
	.sectionflags	@""
	.align	4


	//----- nvinfo : EIATTR_CUDA_API_VERSION
	.align		4
        /*0000*/ 	.byte	0x04, 0x37
        /*0002*/ 	.short	(.L_301 - .L_300)
.L_300:
        /*0004*/ 	.word	0x00000082


	//----- nvinfo : EIATTR_KPARAM_INFO
	.align		4
.L_301:
        /*0008*/ 	.byte	0x04, 0x17
        /*000a*/ 	.short	(.L_303 - .L_302)
.L_302:
        /*000c*/ 	.word	0x00000000
        /*0010*/ 	.short	0x0005
        /*0012*/ 	.short	0x0028
        /*0014*/ 	.byte	0x00, 0xf5, 0x21, 0x00


	//----- nvinfo : EIATTR_KPARAM_INFO
	.align		4
.L_303:
        /*0018*/ 	.byte	0x04, 0x17
        /*001a*/ 	.short	(.L_305 - .L_304)
.L_304:
        /*001c*/ 	.word	0x00000000
        /*0020*/ 	.short	0x0004
        /*0022*/ 	.short	0x0020
        /*0024*/ 	.byte	0x00, 0xf5, 0x21, 0x00


	//----- nvinfo : EIATTR_KPARAM_INFO
	.align		4
.L_305:
        /*0028*/ 	.byte	0x04, 0x17
        /*002a*/ 	.short	(.L_307 - .L_306)
.L_306:
        /*002c*/ 	.word	0x00000000
        /*0030*/ 	.short	0x0003
        /*0032*/ 	.short	0x0018
        /*0034*/ 	.byte	0x00, 0xf5, 0x21, 0x00


	//----- nvinfo : EIATTR_KPARAM_INFO
	.align		4
.L_307:
        /*0038*/ 	.byte	0x04, 0x17
        /*003a*/ 	.short	(.L_309 - .L_308)
.L_308:
        /*003c*/ 	.word	0x00000000
        /*0040*/ 	.short	0x0002
        /*0042*/ 	.short	0x0010
        /*0044*/ 	.byte	0x00, 0xf5, 0x21, 0x00


	//----- nvinfo : EIATTR_KPARAM_INFO
	.align		4
.L_309:
        /*0048*/ 	.byte	0x04, 0x17
        /*004a*/ 	.short	(.L_311 - .L_310)
.L_310:
        /*004c*/ 	.word	0x00000000
        /*0050*/ 	.short	0x0001
        /*0052*/ 	.short	0x0008
        /*0054*/ 	.byte	0x00, 0xf5, 0x21, 0x00


	//----- nvinfo : EIATTR_KPARAM_INFO
	.align		4
.L_311:
        /*0058*/ 	.byte	0x04, 0x17
        /*005a*/ 	.short	(.L_313 - .L_312)
.L_312:
        /*005c*/ 	.word	0x00000000
        /*0060*/ 	.short	0x0000
        /*0062*/ 	.short	0x0000
        /*0064*/ 	.byte	0x00, 0xf5, 0x21, 0x00


	//----- nvinfo : EIATTR_SPARSE_MMA_MASK
	.align		4
.L_313:
        /*0068*/ 	.byte	0x03, 0x50
        /*006a*/ 	.short	0x0000


	//----- nvinfo : EIATTR_MAXREG_COUNT
	.align		4
        /*006c*/ 	.byte	0x03, 0x1b
        /*006e*/ 	.short	0x00ff


	//----- nvinfo : EIATTR_MERCURY_ISA_VERSION
	.align		4
        /*0070*/ 	.byte	0x03, 0x5f
        /*0072*/ 	.short	0x0101


	//----- nvinfo : EIATTR_VRC_CTA_INIT_COUNT
	.align		4
        /*0074*/ 	.byte	0x02, 0x4a
	.zero		1
	.zero		1


	//----- nvinfo : EIATTR_EXIT_INSTR_OFFSETS
	.align		4
        /*0078*/ 	.byte	0x04, 0x1c
        /*007a*/ 	.short	(.L_315 - .L_314)


	//   ....[0]....
.L_314:
        /*007c*/ 	.word	0x000000d0


	//   ....[1]....
        /*0080*/ 	.word	0x000013a0


	//----- nvinfo : EIATTR_CRS_STACK_SIZE
	.align		4
.L_315:
        /*0084*/ 	.byte	0x04, 0x1e
        /*0086*/ 	.short	(.L_317 - .L_316)
.L_316:
        /*0088*/ 	.word	0x00000000


	//----- nvinfo : EIATTR_CBANK_PARAM_SIZE
	.align		4
.L_317:
        /*008c*/ 	.byte	0x03, 0x19
        /*008e*/ 	.short	0x0030


	//----- nvinfo : EIATTR_PARAM_CBANK
	.align		4
        /*0090*/ 	.byte	0x04, 0x0a
        /*0092*/ 	.short	(.L_319 - .L_318)
	.align		4
.L_318:
        /*0094*/ 	.word	index@(.nv.constant0._Z10bestFilterPKdPKfS2_PfS3_Pi)
        /*0098*/ 	.short	0x0380
        /*009a*/ 	.short	0x0030


	//----- nvinfo : EIATTR_SW_WAR
	.align		4
.L_319:
        /*009c*/ 	.byte	0x04, 0x36
        /*009e*/ 	.short	(.L_321 - .L_320)
.L_320:
        /*00a0*/ 	.word	0x00000008
.L_321:


//--------------------- .nv.info._Z16timeFilterUpdatePKdPKfS2_PKbPfPKiS7_S7_ --------------------------
	.section	.nv.info._Z16timeFilterUpdatePKdPKfS2_PKbPfPKiS7_S7_,"",@"SHT_CUDA_INFO"
	.sectionflags	@""
	.align	4


	//----- nvinfo : EIATTR_CUDA_API_VERSION
	.align		4
        /*0000*/ 	.byte	0x04, 0x37
        /*0002*/ 	.short	(.L_323 - .L_322)
.L_322:
        /*0004*/ 	.word	0x00000082


	//----- nvinfo : EIATTR_KPARAM_INFO
	.align		4
.L_323:
        /*0008*/ 	.byte	0x04, 0x17
        /*000a*/ 	.short	(.L_325 - .L_324)
.L_324:
        /*000c*/ 	.word	0x00000000
        /*0010*/ 	.short	0x0007
        /*0012*/ 	.short	0x0038
        /*0014*/ 	.byte	0x00, 0xf5, 0x21, 0x00


	//----- nvinfo : EIATTR_KPARAM_INFO
	.align		4
.L_325:
        /*0018*/ 	.byte	0x04, 0x17
        /*001a*/ 	.short	(.L_327 - .L_326)
.L_326:
        /*001c*/ 	.word	0x00000000
        /*0020*/ 	.short	0x0006
        /*0022*/ 	.short	0x0030
        /*0024*/ 	.byte	0x00, 0xf5, 0x21, 0x00


	//----- nvinfo : EIATTR_KPARAM_INFO
	.align		4
.L_327:
        /*0028*/ 	.byte	0x04, 0x17
        /*002a*/ 	.short	(.L_329 - .L_328)
.L_328:
        /*002c*/ 	.word	0x00000000
        /*0030*/ 	.short	0x0005
        /*0032*/ 	.short	0x0028
        /*0034*/ 	.byte	0x00, 0xf5, 0x21, 0x00


	//----- nvinfo : EIATTR_KPARAM_INFO
	.align		4
.L_329:
        /*0038*/ 	.byte	0x04, 0x17
        /*003a*/ 	.short	(.L_331 - .L_330)
.L_330:
        /*003c*/ 	.word	0x00000000
        /*0040*/ 	.short	0x0004
        /*0042*/ 	.short	0x0020
        /*0044*/ 	.byte	0x00, 0xf5, 0x21, 0x00


	//----- nvinfo : EIATTR_KPARAM_INFO
	.align		4
.L_331:
        /*0048*/ 	.byte	0x04, 0x17
        /*004a*/ 	.short	(.L_333 - .L_332)
.L_332:
        /*004c*/ 	.word	0x00000000
        /*0050*/ 	.short	0x0003
        /*0052*/ 	.short	0x0018
        /*0054*/ 	.byte	0x00, 0xf5, 0x21, 0x00


	//----- nvinfo : EIATTR_KPARAM_INFO
	.align		4
.L_333:
        /*0058*/ 	.byte	0x04, 0x17
        /*005a*/ 	.short	(.L_335 - .L_334)
.L_334:
        /*005c*/ 	.word	0x00000000
        /*0060*/ 	.short	0x0002
        /*0062*/ 	.short	0x0010
        /*0064*/ 	.byte	0x00, 0xf5, 0x21, 0x00


	//----- nvinfo : EIATTR_KPARAM_INFO
	.align		4
.L_335:
        /*0068*/ 	.byte	0x04, 0x17
        /*006a*/ 	.short	(.L_337 - .L_336)
.L_336:
        /*006c*/ 	.word	0x00000000
        /*0070*/ 	.short	0x0001
        /*0072*/ 	.short	0x0008
        /*0074*/ 	.byte	0x00, 0xf5, 0x21, 0x00


	//----- nvinfo : EIATTR_KPARAM_INFO
	.align		4
.L_337:
        /*0078*/ 	.byte	0x04, 0x17
        /*007a*/ 	.short	(.L_339 - .L_338)
.L_338:
        /*007c*/ 	.word	0x00000000
        /*0080*/ 	.short	0x0000
        /*0082*/ 	.short	0x0000
        /*0084*/ 	.byte	0x00, 0xf5, 0x21, 0x00


	//----- nvinfo : EIATTR_SPARSE_MMA_MASK
	.align		4
.L_339:
        /*0088*/ 	.byte	0x03, 0x50
        /*008a*/ 	.short	0x0000


	//----- nvinfo : EIATTR_MAXREG_COUNT
	.align		4
        /*008c*/ 	.byte	0x03, 0x1b
        /*008e*/ 	.short	0x00ff


	//----- nvinfo : EIATTR_NUM_BARRIERS
	.align		4
        /*0090*/ 	.byte	0x02, 0x4c
        /*0092*/ 	.byte	0x01
	.zero		1


	//----- nvinfo : EIATTR_MERCURY_ISA_VERSION
	.align		4
        /*0094*/ 	.byte	0x03, 0x5f
        /*0096*/ 	.short	0x0101


	//----- nvinfo : EIATTR_VRC_CTA_INIT_COUNT
	.align		4
        /*0098*/ 	.byte	0x02, 0x4a
	.zero		1
	.zero		1


	//----- nvinfo : EIATTR_EXIT_INSTR_OFFSETS
	.align		4
        /*009c*/ 	.byte	0x04, 0x1c
        /*009e*/ 	.short	(.L_341 - .L_340)


	//   ....[0]....
.L_340:
        /*00a0*/ 	.word	0x00000fd0


	//   ....[1]....
        /*00a4*/ 	.word	0x00001cb0


	//----- nvinfo : EIATTR_CRS_STACK_SIZE
	.align		4
.L_341:
        /*00a8*/ 	.byte	0x04, 0x1e
        /*00aa*/ 	.short	(.L_343 - .L_342)
.L_342:
        /*00ac*/ 	.word	0x00000000


	//----- nvinfo : EIATTR_CBANK_PARAM_SIZE
	.align		4
.L_343:
        /*00b0*/ 	.byte	0x03, 0x19
        /*00b2*/ 	.short	0x0040


	//----- nvinfo : EIATTR_PARAM_CBANK
	.align		4
        /*00b4*/ 	.byte	0x04, 0x0a
        /*00b6*/ 	.short	(.L_345 - .L_344)
	.align		4
.L_344:
        /*00b8*/ 	.word	index@(.nv.constant0._Z16timeFilterUpdatePKdPKfS2_PKbPfPKiS7_S7_)
        /*00bc*/ 	.short	0x0380
        /*00be*/ 	.short	0x0040


	//----- nvinfo : EIATTR_SW_WAR
	.align		4
.L_345:
        /*00c0*/ 	.byte	0x04, 0x36
        /*00c2*/ 	.short	(.L_347 - .L_346)
.L_346:
        /*00c4*/ 	.word	0x00000008
.L_347:


//--------------------- .nv.info._Z10timeFilterPKdPKfS2_Pf --------------------------
	.section	.nv.info._Z10timeFilterPKdPKfS2_Pf,"",@"SHT_CUDA_INFO"
	.sectionflags	@""
	.align	4


	//----- nvinfo : EIATTR_CUDA_API_VERSION
	.align		4
        /*0000*/ 	.byte	0x04, 0x37
        /*0002*/ 	.short	(.L_349 - .L_348)
.L_348:
        /*0004*/ 	.word	0x00000082


	//----- nvinfo : EIATTR_KPARAM_INFO
	.align		4
.L_349:
        /*0008*/ 	.byte	0x04, 0x17
        /*000a*/ 	.short	(.L_351 - .L_350)
.L_350:
        /*000c*/ 	.word	0x00000000
        /*0010*/ 	.short	0x0003
        /*0012*/ 	.short	0x0018
        /*0014*/ 	.byte	0x00, 0xf5, 0x21, 0x00


	//----- nvinfo : EIATTR_KPARAM_INFO
	.align		4
.L_351:
        /*0018*/ 	.byte	0x04, 0x17
        /*001a*/ 	.short	(.L_353 - .L_352)
.L_352:
        /*001c*/ 	.word	0x00000000
        /*0020*/ 	.short	0x0002
        /*0022*/ 	.short	0x0010
        /*0024*/ 	.byte	0x00, 0xf5, 0x21, 0x00


	//----- nvinfo : EIATTR_KPARAM_INFO
	.align		4
.L_353:
        /*0028*/ 	.byte	0x04, 0x17
        /*002a*/ 	.short	(.L_355 - .L_354)
.L_354:
        /*002c*/ 	.word	0x00000000
        /*0030*/ 	.short	0x0001
        /*0032*/ 	.short	0x0008
        /*0034*/ 	.byte	0x00, 0xf5, 0x21, 0x00


	//----- nvinfo : EIATTR_KPARAM_INFO
	.align		4
.L_355:
        /*0038*/ 	.byte	0x04, 0x17
        /*003a*/ 	.short	(.L_357 - .L_356)
.L_356:
        /*003c*/ 	.word	0x00000000
        /*0040*/ 	.short	0x0000
        /*0042*/ 	.short	0x0000
        /*0044*/ 	.byte	0x00, 0xf5, 0x21, 0x00


	//----- nvinfo : EIATTR_SPARSE_MMA_MASK
	.align		4
.L_357:
        /*0048*/ 	.byte	0x03, 0x50
        /*004a*/ 	.short	0x0000


	//----- nvinfo : EIATTR_MAXREG_COUNT
	.align		4
        /*004c*/ 	.byte	0x03, 0x1b
        /*004e*/ 	.short	0x00ff


	//----- nvinfo : EIATTR_NUM_BARRIERS
	.align		4
        /*0050*/ 	.byte	0x02, 0x4c
        /*0052*/ 	.byte	0x01
	.zero		1


	//----- nvinfo : EIATTR_MERCURY_ISA_VERSION
	.align		4
        /*0054*/ 	.byte	0x03, 0x5f
        /*0056*/ 	.short	0x0101


	//----- nvinfo : EIATTR_VRC_CTA_INIT_COUNT
	.align		4
        /*0058*/ 	.byte	0x02, 0x4a
	.zero		1
	.zero		1


	//----- nvinfo : EIATTR_EXIT_INSTR_OFFSETS
	.align		4
        /*005c*/ 	.byte	0x04, 0x1c
        /*005e*/ 	.short	(.L_359 - .L_358)


	//   ....[0]....
.L_358:
        /*0060*/ 	.word	0x000003e0


	//   ....[1]....
        /*0064*/ 	.word	0x00001120


	//----- nvinfo : EIATTR_CRS_STACK_SIZE
	.align		4
.L_359:
        /*0068*/ 	.byte	0x04, 0x1e
        /*006a*/ 	.short	(.L_361 - .L_360)
.L_360:
        /*006c*/ 	.word	0x00000000


	//----- nvinfo : EIATTR_CBANK_PARAM_SIZE
	.align		4
.L_361:
        /*0070*/ 	.byte	0x03, 0x19
        /*0072*/ 	.short	0x0020


	//----- nvinfo : EIATTR_PARAM_CBANK
	.align		4
        /*0074*/ 	.byte	0x04, 0x0a
        /*0076*/ 	.short	(.L_363 - .L_362)
	.align		4
.L_362:
        /*0078*/ 	.word	index@(.nv.constant0._Z10timeFilterPKdPKfS2_Pf)
        /*007c*/ 	.short	0x0380
        /*007e*/ 	.short	0x0020


	//----- nvinfo : EIATTR_SW_WAR
	.align		4
.L_363:
        /*0080*/ 	.byte	0x04, 0x36
        /*0082*/ 	.short	(.L_365 - .L_364)
.L_364:
        /*0084*/ 	.word	0x00000008
.L_365:


//--------------------- .nv.info._Z17spaceFilterUpdatePKdPKfS2_PKbPKiS6_PfS6_S6_S6_ --------------------------
	.section	.nv.info._Z17spaceFilterUpdatePKdPKfS2_PKbPKiS6_PfS6_S6_S6_,"",@"SHT_CUDA_INFO"
	.sectionflags	@""
	.align	4


	//----- nvinfo : EIATTR_CUDA_API_VERSION
	.align		4
        /*0000*/ 	.byte	0x04, 0x37
        /*0002*/ 	.short	(.L_367 - .L_366)
.L_366:
        /*0004*/ 	.word	0x00000082


	//----- nvinfo : EIATTR_KPARAM_INFO
	.align		4
.L_367:
        /*0008*/ 	.byte	0x04, 0x17
        /*000a*/ 	.short	(.L_369 - .L_368)
.L_368:
        /*000c*/ 	.word	0x00000000
        /*0010*/ 	.short	0x0009
        /*0012*/ 	.short	0x0048
        /*0014*/ 	.byte	0x00, 0xf5, 0x21, 0x00


	//----- nvinfo : EIATTR_KPARAM_INFO
	.align		4
.L_369:
        /*0018*/ 	.byte	0x04, 0x17
        /*001a*/ 	.short	(.L_371 - .L_370)
.L_370:
        /*001c*/ 	.word	0x00000000
        /*0020*/ 	.short	0x0008
        /*0022*/ 	.short	0x0040
        /*0024*/ 	.byte	0x00, 0xf5, 0x21, 0x00


	//----- nvinfo : EIATTR_KPARAM_INFO
	.align		4
.L_371:
        /*0028*/ 	.byte	0x04, 0x17
        /*002a*/ 	.short	(.L_373 - .L_372)
.L_372:
        /*002c*/ 	.word	0x00000000
        /*0030*/ 	.short	0x0007
        /*0032*/ 	.short	0x0038
        /*0034*/ 	.byte	0x00, 0xf5, 0x21, 0x00


	//----- nvinfo : EIATTR_KPARAM_INFO
	.align		4
.L_373:
        /*0038*/ 	.byte	0x04, 0x17
        /*003a*/ 	.short	(.L_375 - .L_374)
.L_374:
        /*003c*/ 	.word	0x00000000
        /*0040*/ 	.short	0x0006
        /*0042*/ 	.short	0x0030
        /*0044*/ 	.byte	0x00, 0xf5, 0x21, 0x00


	//----- nvinfo : EIATTR_KPARAM_INFO
	.align		4
.L_375:
        /*0048*/ 	.byte	0x04, 0x17
        /*004a*/ 	.short	(.L_377 - .L_376)
.L_376:
        /*004c*/ 	.word	0x00000000
        /*0050*/ 	.short	0x0005
        /*0052*/ 	.short	0x0028
        /*0054*/ 	.byte	0x00, 0xf5, 0x21, 0x00


	//----- nvinfo : EIATTR_KPARAM_INFO
	.align		4
.L_377:
        /*0058*/ 	.byte	0x04, 0x17
        /*005a*/ 	.short	(.L_379 - .L_378)
.L_378:
        /*005c*/ 	.word	0x00000000
        /*0060*/ 	.short	0x0004
        /*0062*/ 	.short	0x0020
        /*0064*/ 	.byte	0x00, 0xf5, 0x21, 0x00


	//----- nvinfo : EIATTR_KPARAM_INFO
	.align		4
.L_379:
        /*0068*/ 	.byte	0x04, 0x17
        /*006a*/ 	.short	(.L_381 - .L_380)
.L_380:
        /*006c*/ 	.word	0x00000000
        /*0070*/ 	.short	0x0003
        /*0072*/ 	.short	0x0018
        /*0074*/ 	.byte	0x00, 0xf5, 0x21, 0x00


	//----- nvinfo : EIATTR_KPARAM_INFO
	.align		4
.L_381:
        /*0078*/ 	.byte	0x04, 0x17
        /*007a*/ 	.short	(.L_383 - .L_382)
.L_382:
        /*007c*/ 	.word	0x00000000
        /*0080*/ 	.short	0x0002
        /*0082*/ 	.short	0x0010
        /*0084*/ 	.byte	0x00, 0xf5, 0x21, 0x00


	//----- nvinfo : EIATTR_KPARAM_INFO
	.align		4
.L_383:
        /*0088*/ 	.byte	0x04, 0x17
        /*008a*/ 	.short	(.L_385 - .L_384)
.L_384:
        /*008c*/ 	.word	0x00000000
        /*0090*/ 	.short	0x0001
        /*0092*/ 	.short	0x0008
        /*0094*/ 	.byte	0x00, 0xf5, 0x21, 0x00


	//----- nvinfo : EIATTR_KPARAM_INFO
	.align		4
.L_385:
        /*0098*/ 	.byte	0x04, 0x17
        /*009a*/ 	.short	(.L_387 - .L_386)
.L_386:
        /*009c*/ 	.word	0x00000000
        /*00a0*/ 	.short	0x0000
        /*00a2*/ 	.short	0x0000
        /*00a4*/ 	.byte	0x00, 0xf5, 0x21, 0x00


	//----- nvinfo : EIATTR_SPARSE_MMA_MASK
	.align		4
.L_387:
        /*00a8*/ 	.byte	0x03, 0x50
        /*00aa*/ 	.short	0x0000


	//----- nvinfo : EIATTR_MAXREG_COUNT
	.align		4
        /*00ac*/ 	.byte	0x03, 0x1b
        /*00ae*/ 	.short	0x00ff


	//----- nvinfo : EIATTR_NUM_BARRIERS
	.align		4
        /*00b0*/ 	.byte	0x02, 0x4c
        /*00b2*/ 	.byte	0x01
	.zero		1


	//----- nvinfo : EIATTR_MERCURY_ISA_VERSION
	.align		4
        /*00b4*/ 	.byte	0x03, 0x5f
        /*00b6*/ 	.short	0x0101


	//----- nvinfo : EIATTR_VRC_CTA_INIT_COUNT
	.align		4
        /*00b8*/ 	.byte	0x02, 0x4a
	.zero		1
	.zero		1


	//----- nvinfo : EIATTR_EXIT_INSTR_OFFSETS
	.align		4
        /*00bc*/ 	.byte	0x04, 0x1c
        /*00be*/ 	.short	(.L_389 - .L_388)


	//   ....[0]....
.L_388:
        /*00c0*/ 	.word	0x00001280


	//   ....[1]....
        /*00c4*/ 	.word	0x00001e10


	//----- nvinfo : EIATTR_CRS_STACK_SIZE
	.align		4
.L_389:
        /*00c8*/ 	.byte	0x04, 0x1e
        /*00ca*/ 	.short	(.L_391 - .L_390)
.L_390:
        /*00cc*/ 	.word	0x00000000


	//----- nvinfo : EIATTR_CBANK_PARAM_SIZE
	.align		4
.L_391:
        /*00d0*/ 	.byte	0x03, 0x19
        /*00d2*/ 	.short	0x0050


	//----- nvinfo : EIATTR_PARAM_CBANK
	.align		4
        /*00d4*/ 	.byte	0x04, 0x0a
        /*00d6*/ 	.short	(.L_393 - .L_392)
	.align		4
.L_392:
        /*00d8*/ 	.word	index@(.nv.constant0._Z17spaceFilterUpdatePKdPKfS2_PKbPKiS6_PfS6_S6_S6_)
        /*00dc*/ 	.short	0x0380
        /*00de*/ 	.short	0x0050


	//----- nvinfo : EIATTR_SW_WAR
	.align		4
.L_393:
        /*00e0*/ 	.byte	0x04, 0x36
        /*00e2*/ 	.short	(.L_395 - .L_394)
.L_394:
        /*00e4*/ 	.word	0x00000008
.L_395:


//--------------------- .nv.info._Z11spaceFilterPKdPKfS2_PKiS4_Pf --------------------------
	.section	.nv.info._Z11spaceFilterPKdPKfS2_PKiS4_Pf,"",@"SHT_CUDA_INFO"
	.sectionflags	@""
	.align	4


	//----- nvinfo : EIATTR_CUDA_API_VERSION
	.align		4
        /*0000*/ 	.byte	0x04, 0x37
        /*0002*/ 	.short	(.L_397 - .L_396)
.L_396:
        /*0004*/ 	.word	0x00000082


	//----- nvinfo : EIATTR_KPARAM_INFO
	.align		4
.L_397:
        /*0008*/ 	.byte	0x04, 0x17
        /*000a*/ 	.short	(.L_399 - .L_398)
.L_398:
        /*000c*/ 	.word	0x00000000
        /*0010*/ 	.short	0x0005
        /*0012*/ 	.short	0x0028
        /*0014*/ 	.byte	0x00, 0xf5, 0x21, 0x00


	//----- nvinfo : EIATTR_KPARAM_INFO
	.align		4
.L_399:
        /*0018*/ 	.byte	0x04, 0x17
        /*001a*/ 	.short	(.L_401 - .L_400)
.L_400:
        /*001c*/ 	.word	0x00000000
        /*0020*/ 	.short	0x0004
        /*0022*/ 	.short	0x0020
        /*0024*/ 	.byte	0x00, 0xf5, 0x21, 0x00


	//----- nvinfo : EIATTR_KPARAM_INFO
	.align		4
.L_401:
        /*0028*/ 	.byte	0x04, 0x17
        /*002a*/ 	.short	(.L_403 - .L_402)
.L_402:
        /*002c*/ 	.word	0x00000000
        /*0030*/ 	.short	0x0003
        /*0032*/ 	.short	0x0018
        /*0034*/ 	.byte	0x00, 0xf5, 0x21, 0x00


	//----- nvinfo : EIATTR_KPARAM_INFO
	.align		4
.L_403:
        /*0038*/ 	.byte	0x04, 0x17
        /*003a*/ 	.short	(.L_405 - .L_404)
.L_404:
        /*003c*/ 	.word	0x00000000
        /*0040*/ 	.short	0x0002
        /*0042*/ 	.short	0x0010
        /*0044*/ 	.byte	0x00, 0xf5, 0x21, 0x00


	//----- nvinfo : EIATTR_KPARAM_INFO
	.align		4
.L_405:
        /*0048*/ 	.byte	0x04, 0x17
        /*004a*/ 	.short	(.L_407 - .L_406)
.L_406:
        /*004c*/ 	.word	0x00000000
        /*0050*/ 	.short	0x0001
        /*0052*/ 	.short	0x0008
        /*0054*/ 	.byte	0x00, 0xf5, 0x21, 0x00


	//----- nvinfo : EIATTR_KPARAM_INFO
	.align		4
.L_407:
        /*0058*/ 	.byte	0x04, 0x17
        /*005a*/ 	.short	(.L_409 - .L_408)
.L_408:
        /*005c*/ 	.word	0x00000000
        /*0060*/ 	.short	0x0000
        /*0062*/ 	.short	0x0000
        /*0064*/ 	.byte	0x00, 0xf5, 0x21, 0x00


	//----- nvinfo : EIATTR_SPARSE_MMA_MASK
	.align		4
.L_409:
        /*0068*/ 	.byte	0x03, 0x50
        /*006a*/ 	.short	0x0000


	//----- nvinfo : EIATTR_MAXREG_COUNT
	.align		4
        /*006c*/ 	.byte	0x03, 0x1b
        /*006e*/ 	.short	0x00ff


	//----- nvinfo : EIATTR_NUM_BARRIERS
	.align		4
        /*0070*/ 	.byte	0x02, 0x4c
        /*0072*/ 	.byte	0x01
	.zero		1


	//----- nvinfo : EIATTR_MERCURY_ISA_VERSION
	.align		4
        /*0074*/ 	.byte	0x03, 0x5f
        /*0076*/ 	.short	0x0101


	//----- nvinfo : EIATTR_VRC_CTA_INIT_COUNT
	.align		4
        /*0078*/ 	.byte	0x02, 0x4a
	.zero		1
	.zero		1


	//----- nvinfo : EIATTR_EXIT_INSTR_OFFSETS
	.align		4
        /*007c*/ 	.byte	0x04, 0x1c
        /*007e*/ 	.short	(.L_411 - .L_410)


	//   ....[0]....
.L_410:
        /*0080*/ 	.word	0x000004f0


	//   ....[1]....
        /*0084*/ 	.word	0x00001020


	//----- nvinfo : EIATTR_CRS_STACK_SIZE
	.align		4
.L_411:
        /*0088*/ 	.byte	0x04, 0x1e
        /*008a*/ 	.short	(.L_413 - .L_412)
.L_412:
        /*008c*/ 	.word	0x00000000


	//----- nvinfo : EIATTR_CBANK_PARAM_SIZE
	.align		4
.L_413:
        /*0090*/ 	.byte	0x03, 0x19
        /*0092*/ 	.short	0x0030


	//----- nvinfo : EIATTR_PARAM_CBANK
	.align		4
        /*0094*/ 	.byte	0x04, 0x0a
        /*0096*/ 	.short	(.L_415 - .L_414)
	.align		4
.L_414:
        /*0098*/ 	.word	index@(.nv.constant0._Z11spaceFilterPKdPKfS2_PKiS4_Pf)
        /*009c*/ 	.short	0x0380
        /*009e*/ 	.short	0x0030


	//----- nvinfo : EIATTR_SW_WAR
	.align		4
.L_415:
        /*00a0*/ 	.byte	0x04, 0x36
        /*00a2*/ 	.short	(.L_417 - .L_416)
.L_416:
        /*00a4*/ 	.word	0x00000008
.L_417:


//--------------------- .nv.callgraph             --------------------------
	.section	.nv.callgraph,"",@"SHT_CUDA_CALLGRAPH"
	.align	4
	.sectionentsize	8
	.align		4
        /*0000*/ 	.word	0x00000000
	.align		4
        /*0004*/ 	.word	0xffffffff
	.align		4
        /*0008*/ 	.word	0x00000000
	.align		4
        /*000c*/ 	.word	0xfffffffe
	.align		4
        /*0010*/ 	.word	0x00000000
	.align		4
        /*0014*/ 	.word	0xfffffffd
	.align		4
        /*0018*/ 	.word	0x00000000
	.align		4
        /*001c*/ 	.word	0xfffffffc


//--------------------- .text._Z14addback_spikesPKdPKiS2_PKfS2_PfS4_S4_iS4_ --------------------------
	.section	.text._Z14addback_spikesPKdPKiS2_PKfS2_PfS4_S4_iS4_,"ax",@progbits
	.align	128
        .global         _Z14addback_spikesPKdPKiS2_PKfS2_PfS4_S4_iS4_
        .type           _Z14addback_spikesPKdPKiS2_PKfS2_PfS4_S4_iS4_,@function
        .size           _Z14addback_spikesPKdPKiS2_PKfS2_PfS4_S4_iS4_,(.L_x_221 - _Z14addback_spikesPKdPKiS2_PKfS2_PfS4_S4_iS4_)
        .other          _Z14addback_spikesPKdPKiS2_PKfS2_PfS4_S4_iS4_,@"STO_CUDA_ENTRY STV_DEFAULT"
_Z14addback_spikesPKdPKiS2_PKfS2_PfS4_S4_iS4_:
.text._Z14addback_spikesPKdPKiS2_PKfS2_PfS4_S4_iS4_:
[----:B------:R-:W-:Y:S08]  /*0000*/  LDC R1, c[0x0][0x37c] ;  /* 0x0000df00ff017b82 */ /* 0x000ff00000000800 */
[----:B------:R-:W0:Y:S01]  /*0010*/  LDC R5, c[0x0][0x3c0] ;  /* 0x0000f000ff057b82 */ /* 0x000e220000000800 */
[----:B------:R-:W1:Y:S07]  /*0020*/  LDCU.64 UR12, c[0x0][0x358] ;  /* 0x00006b00ff0c77ac */ /* 0x000e6e0008000a00 */
[----:B------:R-:W0:Y:S02]  /*0030*/  LDC.64 R2, c[0x0][0x3a0] ;  /* 0x0000e800ff027b82 */ /* 0x000e240000000a00 */
[----:B0-----:R-:W-:-:S05]  /*0040*/  IMAD.WIDE R2, R5, 0x4, R2 ;  /* 0x0000000405027825 */ /* 0x001fca00078e0202 */
[----:B-1----:R-:W2:Y:S04]  /*0050*/  LDG.E R0, desc[UR12][R2.64] ;  /* 0x0000000c02007981 */ /* 0x002ea8000c1e1900 */
[----:B------:R-:W3:Y:S01]  /*0060*/  LDG.E R17, desc[UR12][R2.64+0x4] ;  /* 0x0000040c02117981 */ /* 0x000ee2000c1e1900 */
[----:B------:R-:W2:Y:S02]  /*0070*/  S2UR UR4, SR_CTAID.X ;  /* 0x00000000000479c3 */ /* 0x000ea40000002500 */
[----:B--2---:R-:W-:-:S04]  /*0080*/  IADD3 R16, PT, PT, R0, UR4, RZ ;  /* 0x0000000400107c10 */ /* 0x004fc8000fffe0ff */
[----:B---3--:R-:W-:-:S13]  /*0090*/  ISETP.GE.AND P0, PT, R16, R17, PT ;  /* 0x000000111000720c */ /* 0x008fda0003f06270 */
[----:B------:R-:W-:Y:S05]  /*00a0*/  @P0 EXIT ;  /* 0x000000000000094d */ /* 0x000fea0003800000 */
[----:B------:R-:W0:Y:S02]  /*00b0*/  LDC.64 R2, c[0x0][0x380] ;  /* 0x0000e000ff027b82 */ /* 0x000e240000000a00 */
[----:B0-----:R-:W2:Y:S04]  /*00c0*/  LDG.E.64 R4, desc[UR12][R2.64+0x20] ;  /* 0x0000200c02047981 */ /* 0x001ea8000c1e1b00 */
[----:B------:R-:W3:Y:S04]  /*00d0*/  LDG.E.64 R8, desc[UR12][R2.64+0x8] ;  /* 0x0000080c02087981 */ /* 0x000ee8000c1e1b00 */
[----:B------:R-:W4:Y:S04]  /*00e0*/  LDG.E.64 R6, desc[UR12][R2.64+0x48] ;  /* 0x0000480c02067981 */ /* 0x000f28000c1e1b00 */
[----:B------:R-:W5:Y:S04]  /*00f0*/  LDG.E.64 R14, desc[UR12][R2.64+0x30] ;  /* 0x0000300c020e7981 */ /* 0x000f68000c1e1b00 */
[----:B------:R-:W5:Y:S04]  /*0100*/  LDG.E.64 R10, desc[UR12][R2.64] ;  /* 0x0000000c020a7981 */ /* 0x000f68000c1e1b00 */
[----:B------:R0:W5:Y:S01]  /*0110*/  LDG.E.64 R12, desc[UR12][R2.64+0x58] ;  /* 0x0000580c020c7981 */ /* 0x000162000c1e1b00 */
[----:B------:R-:W1:Y:S01]  /*0120*/  LDCU UR11, c[0x0][0x364] ;  /* 0x00006c80ff0b77ac */ /* 0x000e620008000800 */
[----:B------:R-:W1:Y:S01]  /*0130*/  LDCU UR14, c[0x0][0x370] ;  /* 0x00006e00ff0e77ac */ /* 0x000e620008000800 */
[----:B0-----:R-:W-:Y:S01]  /*0140*/  MOV R3, R16 ;  /* 0x0000001000037202 */ /* 0x001fe20000000f00 */
[----:B--2---:R-:W0:Y:S08]  /*0150*/  F2I.F64.TRUNC R4, R4 ;  /* 0x0000000400047311 */ /* 0x004e30000030d100 */
[----:B---3--:R-:W2:Y:S01]  /*0160*/  F2I.F64.TRUNC R8, R8 ;  /* 0x0000000800087311 */ /* 0x008ea2000030d100 */
[----:B0-----:R-:W-:-:S07]  /*0170*/  R2UR UR5, R4 ;  /* 0x00000000040572ca */ /* 0x001fce00000e0000 */
[----:B----4-:R-:W0:Y:S01]  /*0180*/  F2I.F64.TRUNC R6, R6 ;  /* 0x0000000600067311 */ /* 0x010e22000030d100 */
[----:B--2---:R-:W-:-:S07]  /*0190*/  R2UR UR7, R8 ;  /* 0x00000000080772ca */ /* 0x004fce00000e0000 */
[----:B-----5:R-:W2:Y:S01]  /*01a0*/  F2I.F64.TRUNC R14, R14 ;  /* 0x0000000e000e7311 */ /* 0x020ea2000030d100 */
[----:B0-----:R-:W-:-:S07]  /*01b0*/  R2UR UR6, R6 ;  /* 0x00000000060672ca */ /* 0x001fce00000e0000 */
[----:B------:R0:W3:Y:S01]  /*01c0*/  F2I.F64.TRUNC R0, R10 ;  /* 0x0000000a00007311 */ /* 0x0000e2000030d100 */
[----:B------:R-:W-:Y:S01]  /*01d0*/  UIMAD UR9, UR5, UR7, URZ ;  /* 0x00000007050972a4 */ /* 0x000fe2000f8e02ff */
[----:B--2---:R-:W-:-:S06]  /*01e0*/  R2UR UR8, R14 ;  /* 0x000000000e0872ca */ /* 0x004fcc00000e0000 */
[----:B------:R0:W2:Y:S01]  /*01f0*/  F2F.F32.F64 R2, R12 ;  /* 0x0000000c00027310 */ /* 0x0000a20000301000 */
[----:B-1----:R-:W-:-:S12]  /*0200*/  UIMAD UR10, UR6, UR7, URZ ;  /* 0x00000007060a72a4 */ /* 0x002fd8000f8e02ff */
.L_x_8:
[----:B-1----:R-:W1:Y:S02]  /*0210*/  LDC.64 R4, c[0x0][0x3c8] ;  /* 0x0000f200ff047b82 */ /* 0x002e640000000a00 */
[----:B-1----:R-:W-:-:S06]  /*0220*/  IMAD.WIDE R4, R3, 0x4, R4 ;  /* 0x0000000403047825 */ /* 0x002fcc00078e0204 */
[----:B------:R1:W2:Y:S01]  /*0230*/  LDG.E R5, desc[UR12][R4.64] ;  /* 0x0000000c04057981 */ /* 0x0002a2000c1e1900 */
[----:B------:R-:W-:Y:S01]  /*0240*/  BSSY.RECONVERGENT B0, `(.L_x_0) ;  /* 0x00000e4000007945 */ /* 0x000fe20003800200 */
[----:B-1----:R-:W1:Y:S02]  /*0250*/  S2R R4, SR_TID.Y ;  /* 0x0000000000047919 */ /* 0x002e640000002200 */
[----:B-1----:R-:W-:-:S04]  /*0260*/  ISETP.GE.AND P0, PT, R4, UR6, PT ;  /* 0x0000000604007c0c */ /* 0x002fc8000bf06270 */
[----:B--2---:R-:W-:-:S13]  /*0270*/  FSETP.LEU.OR P0, PT, R5, R2, P0 ;  /* 0x000000020500720b */ /* 0x004fda000070b400 */
[----:B------:R-:W-:Y:S05]  /*0280*/  @P0 BRA `(.L_x_1) ;  /* 0x0000000c007c0947 */ /* 0x000fea0003800000 */
[----:B------:R-:W1:Y:S01]  /*0290*/  LDC.64 R16, c[0x0][0x388] ;  /* 0x0000e200ff107b82 */ /* 0x000e620000000a00 */
[----:B------:R-:W-:Y:S01]  /*02a0*/  BSSY.RECONVERGENT B1, `(.L_x_2) ;  /* 0x00000d9000017945 */ /* 0x000fe20003800200 */
[----:B-1----:R-:W-:-:S07]  /*02b0*/  IMAD.WIDE R16, R3, 0x4, R16 ;  /* 0x0000000403107825 */ /* 0x002fce00078e0210 */
.L_x_7:
[----:B------:R-:W-:Y:S01]  /*02c0*/  UISETP.GE.AND UP0, UPT, UR8, 0x1, UPT ;  /* 0x000000010800788c */ /* 0x000fe2000bf06270 */
[----:B------:R-:W-:-:S08]  /*02d0*/  HFMA2 R8, -RZ, RZ, 0, 0 ;  /* 0x00000000ff087431 */ /* 0x000fd000000001ff */
[----:B-1----:R-:W-:Y:S05]  /*02e0*/  BRA.U !UP0, `(.L_x_3) ;  /* 0x0000000d08147547 */ /* 0x002fea000b800000 */
[----:B------:R-:W0:Y:S02]  /*02f0*/  LDC.64 R6, c[0x0][0x390] ;  /* 0x0000e400ff067b82 */ /* 0x000e240000000a00 */
[----:B0-----:R-:W-:-:S05]  /*0300*/  IMAD.WIDE R10, R3, 0x4, R6 ;  /* 0x00000004030a7825 */ /* 0x001fca00078e0206 */
[----:B------:R0:W5:Y:S01]  /*0310*/  LDG.E R6, desc[UR12][R10.64] ;  /* 0x0000000c0a067981 */ /* 0x000162000c1e1900 */
[----:B------:R-:W-:Y:S01]  /*0320*/  UISETP.GE.U32.AND UP0, UPT, UR8, 0x8, UPT ;  /* 0x000000080800788c */ /* 0x000fe2000bf06070 */
[----:B------:R-:W-:Y:S02]  /*0330*/  MOV R7, RZ ;  /* 0x000000ff00077202 */ /* 0x000fe40000000f00 */
[----:B------:R-:W-:-:S06]  /*0340*/  MOV R8, RZ ;  /* 0x000000ff00087202 */ /* 0x000fcc0000000f00 */
[----:B0-----:R-:W-:Y:S05]  /*0350*/  BRA.U !UP0, `(.L_x_4) ;  /* 0x0000000508a47547 */ /* 0x001fea000b800000 */
[----:B------:R-:W0:Y:S01]  /*0360*/  S2R R18, SR_TID.X ;  /* 0x0000000000127919 */ /* 0x000e220000002100 */
[----:B------:R-:W-:Y:S01]  /*0370*/  ULOP3.LUT UR4, UR8, 0x7ffffff8, URZ, 0xc0, !UPT ;  /* 0x7ffffff808047892 */ /* 0x000fe2000f8ec0ff */
[----:B------:R-:W-:Y:S01]  /*0380*/  MOV R5, UR7 ;  /* 0x0000000700057c02 */ /* 0x000fe20008000f00 */
[----:B-----5:R-:W-:Y:S01]  /*0390*/  IMAD R30, R6, UR6, R4 ;  /* 0x00000006061e7c24 */ /* 0x020fe2000f8e0204 */
[----:B------:R-:W-:Y:S01]  /*03a0*/  MOV R7, UR7 ;  /* 0x0000000700077c02 */ /* 0x000fe20008000f00 */
[----:B------:R-:W-:Y:S01]  /*03b0*/  UIADD3 UR4, UPT, UPT, -UR4, URZ, URZ ;  /* 0x000000ff04047290 */ /* 0x000fe2000fffe1ff */
[----:B------:R-:W-:Y:S02]  /*03c0*/  MOV R15, UR7 ;  /* 0x00000007000f7c02 */ /* 0x000fe40008000f00 */
[----:B------:R-:W-:Y:S01]  /*03d0*/  MOV R19, UR7 ;  /* 0x0000000700137c02 */ /* 0x000fe20008000f00 */
[----:B------:R-:W-:Y:S01]  /*03e0*/  IMAD R7, R7, 0x3, R6 ;  /* 0x0000000307077824 */ /* 0x000fe200078e0206 */
[----:B------:R-:W-:-:S02]  /*03f0*/  MOV R21, UR7 ;  /* 0x0000000700157c02 */ /* 0x000fc40008000f00 */
[----:B------:R-:W-:Y:S01]  /*0400*/  MOV R23, UR7 ;  /* 0x0000000700177c02 */ /* 0x000fe20008000f00 */
[--C-:B------:R-:W-:Y:S01]  /*0410*/  IMAD R19, R19, 0x5, R6.reuse ;  /* 0x0000000513137824 */ /* 0x100fe200078e0206 */
[----:B------:R-:W-:Y:S01]  /*0420*/  IADD3 R31, PT, PT, R6, UR7, RZ ;  /* 0x00000007061f7c10 */ /* 0x000fe2000fffe0ff */
[--C-:B------:R-:W-:Y:S01]  /*0430*/  IMAD R21, R21, 0x6, R6.reuse ;  /* 0x0000000615157824 */ /* 0x100fe200078e0206 */
[-C--:B------:R-:W-:Y:S01]  /*0440*/  LEA R5, R5, R6.reuse, 0x1 ;  /* 0x0000000605057211 */ /* 0x080fe200078e08ff */
[----:B------:R-:W-:Y:S01]  /*0450*/  IMAD R23, R23, 0x7, R6 ;  /* 0x0000000717177824 */ /* 0x000fe200078e0206 */
[----:B------:R-:W-:Y:S01]  /*0460*/  LEA R15, R15, R6, 0x2 ;  /* 0x000000060f0f7211 */ /* 0x000fe200078e10ff */
[--C-:B------:R-:W-:Y:S01]  /*0470*/  IMAD R10, R31, UR6, R4.reuse ;  /* 0x000000061f0a7c24 */ /* 0x100fe2000f8e0204 */
[----:B------:R-:W-:Y:S01]  /*0480*/  MOV R8, RZ ;  /* 0x000000ff00087202 */ /* 0x000fe20000000f00 */
[--C-:B------:R-:W-:Y:S02]  /*0490*/  IMAD R24, R5, UR6, R4.reuse ;  /* 0x0000000605187c24 */ /* 0x100fe4000f8e0204 */
[----:B------:R-:W-:-:S02]  /*04a0*/  IMAD R12, R7, UR6, R4 ;  /* 0x00000006070c7c24 */ /* 0x000fc4000f8e0204 */
[--C-:B------:R-:W-:Y:S02]  /*04b0*/  IMAD R14, R15, UR6, R4.reuse ;  /* 0x000000060f0e7c24 */ /* 0x100fe4000f8e0204 */
[--C-:B------:R-:W-:Y:S02]  /*04c0*/  IMAD R26, R21, UR6, R4.reuse ;  /* 0x00000006151a7c24 */ /* 0x100fe4000f8e0204 */
[----:B------:R-:W-:Y:S02]  /*04d0*/  IMAD R28, R23, UR6, R4 ;  /* 0x00000006171c7c24 */ /* 0x000fe4000f8e0204 */
[--C-:B0-----:R-:W-:Y:S02]  /*04e0*/  IMAD R9, R5, UR5, R18.reuse ;  /* 0x0000000505097c24 */ /* 0x101fe4000f8e0212 */
[--C-:B------:R-:W-:Y:S01]  /*04f0*/  IMAD R11, R7, UR5, R18.reuse ;  /* 0x00000005070b7c24 */ /* 0x100fe2000f8e0212 */
[----:B------:R-:W-:Y:S01]  /*0500*/  MOV R7, UR4 ;  /* 0x0000000400077c02 */ /* 0x000fe20008000f00 */
[----:B------:R-:W-:-:S02]  /*0510*/  IMAD R13, R15, UR5, R18 ;  /* 0x000000050f0d7c24 */ /* 0x000fc4000f8e0212 */
[--C-:B------:R-:W-:Y:S02]  /*0520*/  IMAD R31, R31, UR5, R18.reuse ;  /* 0x000000051f1f7c24 */ /* 0x100fe4000f8e0212 */
[--C-:B------:R-:W-:Y:S02]  /*0530*/  IMAD R29, R6, UR5, R18.reuse ;  /* 0x00000005061d7c24 */ /* 0x100fe4000f8e0212 */
[C---:B------:R-:W-:Y:S02]  /*0540*/  IMAD R15, R19.reuse, UR5, R18 ;  /* 0x00000005130f7c24 */ /* 0x040fe4000f8e0212 */
[----:B------:R-:W-:Y:S02]  /*0550*/  IMAD R5, R19, UR6, R4 ;  /* 0x0000000613057c24 */ /* 0x000fe4000f8e0204 */
[--C-:B------:R-:W-:Y:S02]  /*0560*/  IMAD R25, R21, UR5, R18.reuse ;  /* 0x0000000515197c24 */ /* 0x100fe4000f8e0212 */
[----:B------:R-:W-:-:S07]  /*0570*/  IMAD R27, R23, UR5, R18 ;  /* 0x00000005171b7c24 */ /* 0x000fce000f8e0212 */
.L_x_5:
[----:B------:R-:W0:Y:S08]  /*0580*/  LDC.64 R18, c[0x0][0x3b0] ;  /* 0x0000ec00ff127b82 */ /* 0x000e300000000a00 */
[----:B------:R-:W1:Y:S01]  /*0590*/  LDC.64 R20, c[0x0][0x3b8] ;  /* 0x0000ee00ff147b82 */ /* 0x000e620000000a00 */
[----:B0-----:R-:W-:-:S06]  /*05a0*/  IMAD.WIDE R32, R29, 0x4, R18 ;  /* 0x000000041d207825 */ /* 0x001fcc00078e0212 */
[----:B------:R-:W2:Y:S01]  /*05b0*/  LDG.E R33, desc[UR12][R32.64] ;  /* 0x0000000c20217981 */ /* 0x000ea2000c1e1900 */
[----:B-1----:R-:W-:-:S06]  /*05c0*/  IMAD.WIDE R22, R30, 0x4, R20 ;  /* 0x000000041e167825 */ /* 0x002fcc00078e0214 */
[----:B------:R-:W2:Y:S01]  /*05d0*/  LDG.E R22, desc[UR12][R22.64] ;  /* 0x0000000c16167981 */ /* 0x000ea2000c1e1900 */
[----:B------:R-:W-:-:S06]  /*05e0*/  IMAD.WIDE R34, R10, 0x4, R20 ;  /* 0x000000040a227825 */ /* 0x000fcc00078e0214 */
[----:B------:R-:W4:Y:S01]  /*05f0*/  LDG.E R34, desc[UR12][R34.64] ;  /* 0x0000000c22227981 */ /* 0x000f22000c1e1900 */
[----:B--2---:R-:W-:Y:S01]  /*0600*/  FFMA R8, R33, R22, R8 ;  /* 0x0000001621087223 */ /* 0x004fe20000000008 */
[----:B------:R-:W-:-:S04]  /*0610*/  IMAD.WIDE R22, R9, 0x4, R18 ;  /* 0x0000000409167825 */ /* 0x000fc800078e0212 */
[----:B------:R-:W-:Y:S01]  /*0620*/  IMAD.WIDE R32, R31, 0x4, R18 ;  /* 0x000000041f207825 */ /* 0x000fe200078e0212 */
[----:B------:R0:W2:Y:S04]  /*0630*/  LDG.E R36, desc[UR12][R22.64] ;  /* 0x0000000c16247981 */ /* 0x0000a8000c1e1900 */
[----:B------:R1:W4:Y:S01]  /*0640*/  LDG.E R37, desc[UR12][R32.64] ;  /* 0x0000000c20257981 */ /* 0x000322000c1e1900 */
[----:B0-----:R-:W-:-:S05]  /*0650*/  IMAD.WIDE R22, R24, 0x4, R20 ;  /* 0x0000000418167825 */ /* 0x001fca00078e0214 */
[----:B------:R0:W2:Y:S01]  /*0660*/  LDG.E R35, desc[UR12][R22.64] ;  /* 0x0000000c16237981 */ /* 0x0000a2000c1e1900 */
[----:B-1----:R-:W-:-:S04]  /*0670*/  IMAD.WIDE R32, R11, 0x4, R18 ;  /* 0x000000040b207825 */ /* 0x002fc800078e0212 */
[----:B0-----:R-:W-:-:S04]  /*0680*/  IMAD.WIDE R22, R13, 0x4, R18 ;  /* 0x000000040d167825 */ /* 0x001fc800078e0212 */
[----:B----4-:R-:W-:-:S04]  /*0690*/  FFMA R37, R37, R34, R8 ;  /* 0x0000002225257223 */ /* 0x010fc80000000008 */
[----:B--2---:R-:W-:Y:S02]  /*06a0*/  FFMA R8, R36, R35, R37 ;  /* 0x0000002324087223 */ /* 0x004fe40000000025 */
[----:B------:R0:W2:Y:S04]  /*06b0*/  LDG.E R36, desc[UR12][R22.64] ;  /* 0x0000000c16247981 */ /* 0x0000a8000c1e1900 */
[----:B------:R-:W4:Y:S01]  /*06c0*/  LDG.E R37, desc[UR12][R32.64] ;  /* 0x0000000c20257981 */ /* 0x000f22000c1e1900 */
[----:B0-----:R-:W-:-:S05]  /*06d0*/  IMAD.WIDE R22, R12, 0x4, R20 ;  /* 0x000000040c167825 */ /* 0x001fca00078e0214 */
[----:B------:R0:W4:Y:S02]  /*06e0*/  LDG.E R32, desc[UR12][R22.64] ;  /* 0x0000000c16207981 */ /* 0x000124000c1e1900 */
[----:B0-----:R-:W-:-:S05]  /*06f0*/  IMAD.WIDE R22, R14, 0x4, R20 ;  /* 0x000000040e167825 */ /* 0x001fca00078e0214 */
[----:B------:R0:W2:Y:S02]  /*0700*/  LDG.E R34, desc[UR12][R22.64] ;  /* 0x0000000c16227981 */ /* 0x0000a4000c1e1900 */
[----:B0-----:R-:W-:-:S05]  /*0710*/  IMAD.WIDE R22, R15, 0x4, R18 ;  /* 0x000000040f167825 */ /* 0x001fca00078e0212 */
[----:B------:R0:W5:Y:S02]  /*0720*/  LDG.E R33, desc[UR12][R22.64] ;  /* 0x0000000c16217981 */ /* 0x000164000c1e1900 */
[----:B0-----:R-:W-:-:S04]  /*0730*/  IMAD.WIDE R22, R25, 0x4, R18 ;  /* 0x0000000419167825 */ /* 0x001fc800078e0212 */
[----:B------:R-:W-:-:S06]  /*0740*/  IMAD.WIDE R18, R27, 0x4, R18 ;  /* 0x000000041b127825 */ /* 0x000fcc00078e0212 */
[----:B------:R-:W3:Y:S01]  /*0750*/  LDG.E R18, desc[UR12][R18.64] ;  /* 0x0000000c12127981 */ /* 0x000ee2000c1e1900 */
[----:B----4-:R-:W-:-:S03]  /*0760*/  FFMA R37, R37, R32, R8 ;  /* 0x0000002025257223 */ /* 0x010fc60000000008 */
[----:B------:R0:W4:Y:S01]  /*0770*/  LDG.E R32, desc[UR12][R22.64] ;  /* 0x0000000c16207981 */ /* 0x000122000c1e1900 */
[----:B--2---:R-:W-:Y:S01]  /*0780*/  FFMA R8, R36, R34, R37 ;  /* 0x0000002224087223 */ /* 0x004fe20000000025 */
[----:B------:R-:W-:-:S04]  /*0790*/  IMAD.WIDE R34, R5, 0x4, R20 ;  /* 0x0000000405227825 */ /* 0x000fc800078e0214 */
[--C-:B0-----:R-:W-:Y:S02]  /*07a0*/  IMAD.WIDE R22, R26, 0x4, R20.reuse ;  /* 0x000000041a167825 */ /* 0x101fe400078e0214 */
[----:B------:R0:W5:Y:S02]  /*07b0*/  LDG.E R34, desc[UR12][R34.64] ;  /* 0x0000000c22227981 */ /* 0x000164000c1e1900 */
[----:B------:R-:W-:Y:S02]  /*07c0*/  IMAD.WIDE R20, R28, 0x4, R20 ;  /* 0x000000041c147825 */ /* 0x000fe400078e0214 */
[----:B------:R1:W4:Y:S04]  /*07d0*/  LDG.E R37, desc[UR12][R22.64] ;  /* 0x0000000c16257981 */ /* 0x000328000c1e1900 */
[----:B------:R2:W3:Y:S01]  /*07e0*/  LDG.E R21, desc[UR12][R20.64] ;  /* 0x0000000c14157981 */ /* 0x0004e2000c1e1900 */
[----:B------:R-:W-:-:S04]  /*07f0*/  IADD3 R7, PT, PT, R7, 0x8, RZ ;  /* 0x0000000807077810 */ /* 0x000fc80007ffe0ff */
[----:B------:R-:W-:Y:S02]  /*0800*/  ISETP.NE.AND P0, PT, R7, RZ, PT ;  /* 0x000000ff0700720c */ /* 0x000fe40003f05270 */
[----:B0-----:R-:W-:Y:S02]  /*0810*/  MOV R35, UR9 ;  /* 0x0000000900237c02 */ /* 0x001fe40008000f00 */
[----:B------:R-:W-:Y:S02]  /*0820*/  MOV R36, UR9 ;  /* 0x0000000900247c02 */ /* 0x000fe40008000f00 */
[----:B------:R-:W-:Y:S02]  /*0830*/  LEA R11, R35, R11, 0x3 ;  /* 0x0000000b230b7211 */ /* 0x000fe400078e18ff */
[----:B-1----:R-:W-:Y:S02]  /*0840*/  MOV R22, UR9 ;  /* 0x0000000900167c02 */ /* 0x002fe40008000f00 */
[----:B--2---:R-:W-:-:S02]  /*0850*/  MOV R20, UR9 ;  /* 0x0000000900147c02 */ /* 0x004fc40008000f00 */
[----:B------:R-:W-:Y:S02]  /*0860*/  MOV R19, UR10 ;  /* 0x0000000a00137c02 */ /* 0x000fe40008000f00 */
[----:B------:R-:W-:Y:S02]  /*0870*/  MOV R23, UR10 ;  /* 0x0000000a00177c02 */ /* 0x000fe40008000f00 */
[----:B------:R-:W-:Y:S02]  /*0880*/  MOV R35, UR10 ;  /* 0x0000000a00237c02 */ /* 0x000fe40008000f00 */
[C---:B------:R-:W-:Y:S02]  /*0890*/  LEA R31, R36.reuse, R31, 0x3 ;  /* 0x0000001f241f7211 */ /* 0x040fe400078e18ff */
[----:B------:R-:W-:Y:S02]  /*08a0*/  LEA R9, R36, R9, 0x3 ;  /* 0x0000000924097211 */ /* 0x000fe400078e18ff */
[----:B------:R-:W-:-:S02]  /*08b0*/  LEA R13, R22, R13, 0x3 ;  /* 0x0000000d160d7211 */ /* 0x000fc400078e18ff */
[----:B------:R-:W-:Y:S02]  /*08c0*/  LEA R15, R36, R15, 0x3 ;  /* 0x0000000f240f7211 */ /* 0x000fe400078e18ff */
[----:B------:R-:W-:Y:S02]  /*08d0*/  LEA R25, R20, R25, 0x3 ;  /* 0x0000001914197211 */ /* 0x000fe400078e18ff */
[----:B------:R-:W-:Y:S02]  /*08e0*/  LEA R27, R22, R27, 0x3 ;  /* 0x0000001b161b7211 */ /* 0x000fe400078e18ff */
[----:B------:R-:W-:Y:S02]  /*08f0*/  LEA R29, R20, R29, 0x3 ;  /* 0x0000001d141d7211 */ /* 0x000fe400078e18ff */
[C---:B------:R-:W-:Y:S02]  /*0900*/  LEA R10, R19.reuse, R10, 0x3 ;  /* 0x0000000a130a7211 */ /* 0x040fe400078e18ff */
[----:B------:R-:W-:-:S02]  /*0910*/  LEA R24, R19, R24, 0x3 ;  /* 0x0000001813187211 */ /* 0x000fc400078e18ff */
[----:B------:R-:W-:Y:S02]  /*0920*/  LEA R12, R23, R12, 0x3 ;  /* 0x0000000c170c7211 */ /* 0x000fe400078e18ff */
[----:B------:R-:W-:Y:S02]  /*0930*/  LEA R14, R35, R14, 0x3 ;  /* 0x0000000e230e7211 */ /* 0x000fe400078e18ff */
[----:B------:R-:W-:Y:S02]  /*0940*/  LEA R26, R19, R26, 0x3 ;  /* 0x0000001a131a7211 */ /* 0x000fe400078e18ff */
[----:B------:R-:W-:Y:S02]  /*0950*/  LEA R28, R23, R28, 0x3 ;  /* 0x0000001c171c7211 */ /* 0x000fe400078e18ff */
[----:B------:R-:W-:Y:S01]  /*0960*/  LEA R30, R35, R30, 0x3 ;  /* 0x0000001e231e7211 */ /* 0x000fe200078e18ff */
[----:B-----5:R-:W-:Y:S01]  /*0970*/  FFMA R33, R33, R34, R8 ;  /* 0x0000002221217223 */ /* 0x020fe20000000008 */
[----:B------:R-:W-:-:S03]  /*0980*/  MOV R8, UR10 ;  /* 0x0000000a00087c02 */ /* 0x000fc60008000f00 */
[----:B----4-:R-:W-:Y:S01]  /*0990*/  FFMA R33, R32, R37, R33 ;  /* 0x0000002520217223 */ /* 0x010fe20000000021 */
[----:B------:R-:W-:-:S03]  /*09a0*/  LEA R5, R8, R5, 0x3 ;  /* 0x0000000508057211 */ /* 0x000fc600078e18ff */
[----:B---3--:R-:W-:Y:S01]  /*09b0*/  FFMA R8, R18, R21, R33 ;  /* 0x0000001512087223 */ /* 0x008fe20000000021 */
[----:B------:R-:W-:Y:S06]  /*09c0*/  @P0 BRA `(.L_x_5) ;  /* 0xfffffff800ec0947 */ /* 0x000fec000383ffff */
[----:B------:R-:W-:-:S06]  /*09d0*/  ULOP3.LUT UR4, UR8, 0x7ffffff8, URZ, 0xc0, !UPT ;  /* 0x7ffffff808047892 */ /* 0x000fcc000f8ec0ff */
[----:B------:R-:W-:-:S07]  /*09e0*/  MOV R7, UR4 ;  /* 0x0000000400077c02 */ /* 0x000fce0008000f00 */
.L_x_4:
[----:B------:R-:W-:-:S04]  /*09f0*/  ULOP3.LUT UR4, UR8, 0x7, URZ, 0xc0, !UPT ;  /* 0x0000000708047892 */ /* 0x000fc8000f8ec0ff */
[----:B------:R-:W-:-:S09]  /*0a00*/  UISETP.NE.AND UP0, UPT, UR4, URZ, UPT ;  /* 0x000000ff0400728c */ /* 0x000fd2000bf05270 */
[----:B------:R-:W-:Y:S05]  /*0a10*/  BRA.U !UP0, `(.L_x_3) ;  /* 0x0000000508487547 */ /* 0x000fea000b800000 */
[----:B------:R-:W0:Y:S01]  /*0a20*/  S2R R5, SR_TID.X ;  /* 0x0000000000057919 */ /* 0x000e220000002100 */
[----:B------:R-:W-:Y:S02]  /*0a30*/  UIADD3 UR4, UPT, UPT, UR4, -0x1, URZ ;  /* 0xffffffff04047890 */ /* 0x000fe4000fffe0ff */
[----:B------:R-:W-:Y:S02]  /*0a40*/  ULOP3.LUT UR15, UR8, 0x3, URZ, 0xc0, !UPT ;  /* 0x00000003080f7892 */ /* 0x000fe4000f8ec0ff */
[----:B------:R-:W-:Y:S02]  /*0a50*/  UISETP.GE.U32.AND UP0, UPT, UR4, 0x3, UPT ;  /* 0x000000030400788c */ /* 0x000fe4000bf06070 */
[----:B------:R-:W-:-:S07]  /*0a60*/  UISETP.NE.AND UP1, UPT, UR15, URZ, UPT ;  /* 0x000000ff0f00728c */ /* 0x000fce000bf25270 */
[----:B------:R-:W-:Y:S05]  /*0a70*/  BRA.U !UP0, `(.L_x_6) ;  /* 0x00000001088c7547 */ /* 0x000fea000b800000 */
[----:B------:R-:W1:Y:S01]  /*0a80*/  LDC.64 R10, c[0x0][0x3b8] ;  /* 0x0000ee00ff0a7b82 */ /* 0x000e620000000a00 */
[----:B-----5:R-:W-:-:S04]  /*0a90*/  IMAD R9, R7, UR7, R6 ;  /* 0x0000000707097c24 */ /* 0x020fc8000f8e0206 */
[C-C-:B------:R-:W-:Y:S01]  /*0aa0*/  IMAD R19, R9.reuse, UR6, R4.reuse ;  /* 0x0000000609137c24 */ /* 0x140fe2000f8e0204 */
[C---:B------:R-:W-:Y:S01]  /*0ab0*/  IADD3 R20, PT, PT, R9.reuse, UR7, RZ ;  /* 0x0000000709147c10 */ /* 0x040fe2000fffe0ff */
[--C-:B0-----:R-:W-:Y:S01]  /*0ac0*/  IMAD R13, R9, UR5, R5.reuse ;  /* 0x00000005090d7c24 */ /* 0x101fe2000f8e0205 */
[----:B------:R-:W0:Y:S02]  /*0ad0*/  LDC.64 R14, c[0x0][0x3b0] ;  /* 0x0000ec00ff0e7b82 */ /* 0x000e240000000a00 */
[C---:B------:R-:W-:Y:S01]  /*0ae0*/  IADD3 R22, PT, PT, R20.reuse, UR7, RZ ;  /* 0x0000000714167c10 */ /* 0x040fe2000fffe0ff */
[C-C-:B------:R-:W-:Y:S02]  /*0af0*/  IMAD R25, R20.reuse, UR5, R5.reuse ;  /* 0x0000000514197c24 */ /* 0x140fe4000f8e0205 */
[----:B------:R-:W-:Y:S01]  /*0b00*/  IMAD R21, R20, UR6, R4 ;  /* 0x0000000614157c24 */ /* 0x000fe2000f8e0204 */
[C---:B------:R-:W-:Y:S01]  /*0b10*/  IADD3 R26, PT, PT, R22.reuse, UR7, RZ ;  /* 0x00000007161a7c10 */ /* 0x040fe2000fffe0ff */
[----:B------:R-:W-:-:S02]  /*0b20*/  IMAD R23, R22, UR5, R5 ;  /* 0x0000000516177c24 */ /* 0x000fc4000f8e0205 */
[----:B------:R-:W-:Y:S02]  /*0b30*/  IMAD R27, R22, UR6, R4 ;  /* 0x00000006161b7c24 */ /* 0x000fe4000f8e0204 */
[----:B-1----:R-:W-:-:S04]  /*0b40*/  IMAD.WIDE R18, R19, 0x4, R10 ;  /* 0x0000000413127825 */ /* 0x002fc800078e020a */
[----:B------:R-:W-:Y:S02]  /*0b50*/  IMAD.WIDE R20, R21, 0x4, R10 ;  /* 0x0000000415147825 */ /* 0x000fe400078e020a */
[----:B------:R-:W2:Y:S02]  /*0b60*/  LDG.E R18, desc[UR12][R18.64] ;  /* 0x0000000c12127981 */ /* 0x000ea4000c1e1900 */
[--C-:B0-----:R-:W-:Y:S02]  /*0b70*/  IMAD.WIDE R12, R13, 0x4, R14.reuse ;  /* 0x000000040d0c7825 */ /* 0x101fe400078e020e */
[----:B------:R-:W4:Y:S02]  /*0b80*/  LDG.E R20, desc[UR12][R20.64] ;  /* 0x0000000c14147981 */ /* 0x000f24000c1e1900 */
[--C-:B------:R-:W-:Y:S02]  /*0b90*/  IMAD.WIDE R24, R25, 0x4, R14.reuse ;  /* 0x0000000419187825 */ /* 0x100fe400078e020e */
[----:B------:R0:W2:Y:S02]  /*0ba0*/  LDG.E R9, desc[UR12][R12.64] ;  /* 0x0000000c0c097981 */ /* 0x0000a4000c1e1900 */
[----:B------:R-:W-:-:S02]  /*0bb0*/  IMAD.WIDE R22, R23, 0x4, R14 ;  /* 0x0000000417167825 */ /* 0x000fc400078e020e */
[----:B------:R-:W4:Y:S02]  /*0bc0*/  LDG.E R24, desc[UR12][R24.64] ;  /* 0x0000000c18187981 */ /* 0x000f24000c1e1900 */
[C---:B------:R-:W-:Y:S02]  /*0bd0*/  IMAD R29, R26.reuse, UR5, R5 ;  /* 0x000000051a1d7c24 */ /* 0x040fe4000f8e0205 */
[----:B------:R-:W-:Y:S01]  /*0be0*/  IMAD R31, R26, UR6, R4 ;  /* 0x000000061a1f7c24 */ /* 0x000fe2000f8e0204 */
[----:B------:R-:W3:Y:S01]  /*0bf0*/  LDG.E R22, desc[UR12][R22.64] ;  /* 0x0000000c16167981 */ /* 0x000ee2000c1e1900 */
[----:B0-----:R-:W-:-:S04]  /*0c00*/  IMAD.WIDE R12, R27, 0x4, R10 ;  /* 0x000000041b0c7825 */ /* 0x001fc800078e020a */
[----:B------:R-:W-:Y:S02]  /*0c10*/  IMAD.WIDE R14, R29, 0x4, R14 ;  /* 0x000000041d0e7825 */ /* 0x000fe400078e020e */
[----:B------:R-:W3:Y:S02]  /*0c20*/  LDG.E R12, desc[UR12][R12.64] ;  /* 0x0000000c0c0c7981 */ /* 0x000ee4000c1e1900 */
[----:B------:R-:W-:Y:S02]  /*0c30*/  IMAD.WIDE R10, R31, 0x4, R10 ;  /* 0x000000041f0a7825 */ /* 0x000fe400078e020a */
[----:B------:R-:W3:Y:S04]  /*0c40*/  LDG.E R14, desc[UR12][R14.64] ;  /* 0x0000000c0e0e7981 */ /* 0x000ee8000c1e1900 */
[----:B------:R-:W3:Y:S01]  /*0c50*/  LDG.E R10, desc[UR12][R10.64] ;  /* 0x0000000c0a0a7981 */ /* 0x000ee2000c1e1900 */
[----:B------:R-:W-:Y:S01]  /*0c60*/  IADD3 R7, PT, PT, R7, 0x4, RZ ;  /* 0x0000000407077810 */ /* 0x000fe20007ffe0ff */
[----:B--2---:R-:W-:-:S04]  /*0c70*/  FFMA R9, R9, R18, R8 ;  /* 0x0000001209097223 */ /* 0x004fc80000000008 */
[----:B----4-:R-:W-:-:S04]  /*0c80*/  FFMA R9, R24, R20, R9 ;  /* 0x0000001418097223 */ /* 0x010fc80000000009 */
[----:B---3--:R-:W-:-:S04]  /*0c90*/  FFMA R9, R22, R12, R9 ;  /* 0x0000000c16097223 */ /* 0x008fc80000000009 */
[----:B------:R-:W-:-:S07]  /*0ca0*/  FFMA R8, R14, R10, R9 ;  /* 0x0000000a0e087223 */ /* 0x000fce0000000009 */
.L_x_6:
[----:B------:R-:W-:Y:S05]  /*0cb0*/  BRA.U !UP1, `(.L_x_3) ;  /* 0x0000000109a07547 */ /* 0x000fea000b800000 */
[----:B------:R-:W-:Y:S02]  /*0cc0*/  UISETP.NE.AND UP0, UPT, UR15, 0x1, UPT ;  /* 0x000000010f00788c */ /* 0x000fe4000bf05270 */
[----:B------:R-:W-:-:S04]  /*0cd0*/  ULOP3.LUT UR4, UR8, 0x1, URZ, 0xc0, !UPT ;  /* 0x0000000108047892 */ /* 0x000fc8000f8ec0ff */
[----:B------:R-:W-:-:S05]  /*0ce0*/  PLOP3.LUT P0, PT, PT, PT, UP0, 0x80, 0x8 ;  /* 0x000000000008781c */ /* 0x000fca0003f0f008 */
[----:B------:R-:W1:Y:S01]  /*0cf0*/  @UP0 LDCU.128 UR16, c[0x0][0x3b0] ;  /* 0x00007600ff1007ac */ /* 0x000e620008000c00 */
[----:B------:R-:W-:-:S07]  /*0d00*/  UISETP.NE.U32.AND UP0, UPT, UR4, 0x1, UPT ;  /* 0x000000010400788c */ /* 0x000fce000bf05070 */
[C---:B-----5:R-:W-:Y:S01]  /*0d10*/  @P0 IMAD R9, R7.reuse, UR7, R6 ;  /* 0x0000000707090c24 */ /* 0x060fe2000f8e0206 */
[----:B------:R-:W-:Y:S02]  /*0d20*/  @P0 IADD3 R7, PT, PT, R7, 0x2, RZ ;  /* 0x0000000207070810 */ /* 0x000fe40007ffe0ff */
[----:B------:R-:W-:Y:S01]  /*0d30*/  PLOP3.LUT P1, PT, PT, PT, UP0, 0x80, 0x8 ;  /* 0x000000000008781c */ /* 0x000fe20003f2f008 */
[C-C-:B------:R-:W-:Y:S01]  /*0d40*/  @P0 IMAD R21, R9.reuse, UR6, R4.reuse ;  /* 0x0000000609150c24 */ /* 0x140fe2000f8e0204 */
[C---:B------:R-:W-:Y:S01]  /*0d50*/  @P0 IADD3 R12, PT, PT, R9.reuse, UR7, RZ ;  /* 0x00000007090c0c10 */ /* 0x040fe2000fffe0ff */
[--C-:B0-----:R-:W-:Y:S01]  /*0d60*/  @P0 IMAD R19, R9, UR5, R5.reuse ;  /* 0x0000000509130c24 */ /* 0x101fe2000f8e0205 */
[----:B------:R-:W0:Y:S01]  /*0d70*/  @!UP0 LDCU.128 UR20, c[0x0][0x3b0] ;  /* 0x00007600ff1487ac */ /* 0x000e220008000c00 */
[----:B-1----:R-:W-:Y:S02]  /*0d80*/  MOV R10, UR16 ;  /* 0x00000010000a7c02 */ /* 0x002fe40008000f00 */
[C---:B------:R-:W-:Y:S01]  /*0d90*/  @P0 IMAD R13, R12.reuse, UR5, R5 ;  /* 0x000000050c0d0c24 */ /* 0x040fe2000f8e0205 */
[----:B------:R-:W-:Y:S01]  /*0da0*/  MOV R11, UR17 ;  /* 0x00000011000b7c02 */ /* 0x000fe20008000f00 */
[----:B------:R-:W-:-:S04]  /*0db0*/  @P0 IMAD R15, R12, UR6, R4 ;  /* 0x000000060c0f0c24 */ /* 0x000fc8000f8e0204 */
[----:B------:R-:W-:Y:S01]  /*0dc0*/  @!P1 IMAD R22, R7, UR7, R6 ;  /* 0x0000000707169c24 */ /* 0x000fe2000f8e0206 */
[----:B------:R-:W-:Y:S01]  /*0dd0*/  MOV R6, UR18 ;  /* 0x0000001200067c02 */ /* 0x000fe20008000f00 */
[----:B------:R-:W-:Y:S01]  /*0de0*/  @P0 IMAD.WIDE R18, R19, 0x4, R10 ;  /* 0x0000000413120825 */ /* 0x000fe200078e020a */
[----:B------:R-:W-:-:S03]  /*0df0*/  MOV R7, UR19 ;  /* 0x0000001300077c02 */ /* 0x000fc60008000f00 */
[----:B------:R-:W-:Y:S01]  /*0e00*/  @P0 IMAD.WIDE R10, R13, 0x4, R10 ;  /* 0x000000040d0a0825 */ /* 0x000fe200078e020a */
[----:B------:R-:W2:Y:S01]  /*0e10*/  @P0 LDG.E R9, desc[UR12][R18.64] ;  /* 0x0000000c12090981 */ /* 0x000ea2000c1e1900 */
[----:B0-----:R-:W-:Y:S02]  /*0e20*/  MOV R14, UR20 ;  /* 0x00000014000e7c02 */ /* 0x001fe40008000f00 */
[--C-:B------:R-:W-:Y:S01]  /*0e30*/  @P0 IMAD.WIDE R20, R21, 0x4, R6.reuse ;  /* 0x0000000415140825 */ /* 0x100fe200078e0206 */
[----:B------:R-:W-:Y:S01]  /*0e40*/  MOV R12, UR22 ;  /* 0x00000016000c7c02 */ /* 0x000fe20008000f00 */
[----:B------:R-:W4:Y:S01]  /*0e50*/  @P0 LDG.E R10, desc[UR12][R10.64] ;  /* 0x0000000c0a0a0981 */ /* 0x000f22000c1e1900 */
[----:B------:R-:W-:Y:S01]  /*0e60*/  MOV R13, UR23 ;  /* 0x00000017000d7c02 */ /* 0x000fe20008000f00 */
[----:B------:R-:W-:Y:S01]  /*0e70*/  @P0 IMAD.WIDE R6, R15, 0x4, R6 ;  /* 0x000000040f060825 */ /* 0x000fe200078e0206 */
[----:B------:R-:W-:Y:S01]  /*0e80*/  MOV R15, UR21 ;  /* 0x00000015000f7c02 */ /* 0x000fe20008000f00 */
[----:B------:R-:W2:Y:S02]  /*0e90*/  @P0 LDG.E R20, desc[UR12][R20.64] ;  /* 0x0000000c14140981 */ /* 0x000ea4000c1e1900 */
[----:B------:R-:W-:-:S02]  /*0ea0*/  @!P1 IMAD R5, R22, UR5, R5 ;  /* 0x0000000516059c24 */ /* 0x000fc4000f8e0205 */
[----:B------:R-:W-:Y:S01]  /*0eb0*/  @!P1 IMAD R23, R22, UR6, R4 ;  /* 0x0000000616179c24 */ /* 0x000fe2000f8e0204 */
[----:B------:R-:W4:Y:S01]  /*0ec0*/  @P0 LDG.E R6, desc[UR12][R6.64] ;  /* 0x0000000c06060981 */ /* 0x000f22000c1e1900 */
[----:B------:R-:W-:-:S04]  /*0ed0*/  @!P1 IMAD.WIDE R14, R5, 0x4, R14 ;  /* 0x00000004050e9825 */ /* 0x000fc800078e020e */
[----:B------:R-:W-:Y:S02]  /*0ee0*/  @!P1 IMAD.WIDE R12, R23, 0x4, R12 ;  /* 0x00000004170c9825 */ /* 0x000fe400078e020c */
[----:B------:R-:W3:Y:S04]  /*0ef0*/  @!P1 LDG.E R15, desc[UR12][R14.64] ;  /* 0x0000000c0e0f9981 */ /* 0x000ee8000c1e1900 */
[----:B------:R-:W3:Y:S01]  /*0f00*/  @!P1 LDG.E R12, desc[UR12][R12.64] ;  /* 0x0000000c0c0c9981 */ /* 0x000ee2000c1e1900 */
[----:B--2---:R-:W-:-:S04]  /*0f10*/  @P0 FFMA R9, R9, R20, R8 ;  /* 0x0000001409090223 */ /* 0x004fc80000000008 */
[----:B----4-:R-:W-:-:S04]  /*0f20*/  @P0 FFMA R8, R10, R6, R9 ;  /* 0x000000060a080223 */ /* 0x010fc80000000009 */
[----:B---3--:R-:W-:-:S07]  /*0f30*/  @!P1 FFMA R8, R15, R12, R8 ;  /* 0x0000000c0f089223 */ /* 0x008fce0000000008 */
.L_x_3:
[----:B0-----:R-:W2:Y:S01]  /*0f40*/  LDG.E R5, desc[UR12][R16.64] ;  /* 0x0000000c10057981 */ /* 0x001ea2000c1e1900 */
[----:B------:R-:W0:Y:S01]  /*0f50*/  LDC.64 R10, c[0x0][0x398] ;  /* 0x0000e600ff0a7b82 */ /* 0x000e220000000a00 */
[----:B------:R-:W3:Y:S07]  /*0f60*/  S2R R9, SR_TID.X ;  /* 0x0000000000097919 */ /* 0x000eee0000002100 */
[----:B-----5:R-:W1:Y:S01]  /*0f70*/  LDC.64 R6, c[0x0][0x3a8] ;  /* 0x0000ea00ff067b82 */ /* 0x020e620000000a00 */
[----:B0-----:R-:W-:-:S06]  /*0f80*/  IMAD.WIDE R10, R3, 0x4, R10 ;  /* 0x00000004030a7825 */ /* 0x001fcc00078e020a */
[----:B------:R-:W4:Y:S01]  /*0f90*/  LDG.E R11, desc[UR12][R10.64] ;  /* 0x0000000c0a0b7981 */ /* 0x000f22000c1e1900 */
[----:B---3--:R-:W-:-:S05]  /*0fa0*/  IMAD R12, R0, R4, R9 ;  /* 0x00000004000c7224 */ /* 0x008fca00078e0209 */
[----:B--2---:R-:W-:-:S05]  /*0fb0*/  IADD3 R5, PT, PT, R5, R12, RZ ;  /* 0x0000000c05057210 */ /* 0x004fca0007ffe0ff */
[----:B-1----:R-:W-:-:S05]  /*0fc0*/  IMAD.WIDE R6, R5, 0x4, R6 ;  /* 0x0000000405067825 */ /* 0x002fca00078e0206 */
[----:B------:R-:W4:Y:S01]  /*0fd0*/  LDG.E R12, desc[UR12][R6.64] ;  /* 0x0000000c060c7981 */ /* 0x000f22000c1e1900 */
[----:B------:R-:W-:-:S04]  /*0fe0*/  IADD3 R4, PT, PT, R4, UR11, RZ ;  /* 0x0000000b04047c10 */ /* 0x000fc8000fffe0ff */
[----:B------:R-:W-:Y:S01]  /*0ff0*/  ISETP.GE.AND P0, PT, R4, UR6, PT ;  /* 0x0000000604007c0c */ /* 0x000fe2000bf06270 */
[----:B----4-:R-:W-:-:S05]  /*1000*/  FFMA R5, R11, R8, R12 ;  /* 0x000000080b057223 */ /* 0x010fca000000000c */
[----:B------:R1:W-:Y:S07]  /*1010*/  STG.E desc[UR12][R6.64], R5 ;  /* 0x0000000506007986 */ /* 0x0003ee000c10190c */
[----:B------:R-:W-:Y:S05]  /*1020*/  @!P0 BRA `(.L_x_7) ;  /* 0xfffffff000a48947 */ /* 0x000fea000383ffff */
[----:B------:R-:W-:Y:S05]  /*1030*/  BSYNC.RECONVERGENT B1 ;  /* 0x0000000000017941 */ /* 0x000fea0003800200 */
.L_x_2:
[----:B-1----:R-:W0:Y:S08]  /*1040*/  LDC R7, c[0x0][0x3c0] ;  /* 0x0000f000ff077b82 */ /* 0x002e300000000800 */
[----:B------:R-:W0:Y:S02]  /*1050*/  LDC.64 R4, c[0x0][0x3a0] ;  /* 0x0000e800ff047b82 */ /* 0x000e240000000a00 */
[----:B0-----:R-:W-:-:S05]  /*1060*/  IMAD.WIDE R4, R7, 0x4, R4 ;  /* 0x0000000407047825 */ /* 0x001fca00078e0204 */
[----:B------:R1:W5:Y:S02]  /*1070*/  LDG.E R17, desc[UR12][R4.64+0x4] ;  /* 0x0000040c04117981 */ /* 0x000364000c1e1900 */
.L_x_1:
[----:B------:R-:W-:Y:S05]  /*1080*/  BSYNC.RECONVERGENT B0 ;  /* 0x0000000000007941 */ /* 0x000fea0003800200 */
.L_x_0:
[----:B------:R-:W-:-:S04]  /*1090*/  IADD3 R3, PT, PT, R3, UR14, RZ ;  /* 0x0000000e03037c10 */ /* 0x000fc8000fffe0ff */
[----:B-----5:R-:W-:-:S13]  /*10a0*/  ISETP.GE.AND P0, PT, R3, R17, PT ;  /* 0x000000110300720c */ /* 0x020fda0003f06270 */
[----:B------:R-:W-:Y:S05]  /*10b0*/  @!P0 BRA `(.L_x_8) ;  /* 0xfffffff000548947 */ /* 0x000fea000383ffff */
[----:B------:R-:W-:Y:S05]  /*10c0*/  EXIT ;  /* 0x000000000000794d */ /* 0x000fea0003800000 */
.L_x_9:
[----:B------:R-:W-:-:S00]  /*10d0*/  BRA `(.L_x_9) ;  /* 0xfffffffc00fc7947 */ /* 0x000fc0000383ffff */
[----:B------:R-:W-:-:S00]  /*10e0*/  NOP ;  /* 0x0000000000007918 */ /* 0x000fc00000000000 */
        /* <DEDUP_REMOVED lines=9> */
.L_x_221:


//--------------------- .text._Z17computePCfeaturesPKdPKiPKfS2_S2_S4_S4_S4_S4_S2_S2_S4_Pf --------------------------
	.section	.text._Z17computePCfeaturesPKdPKiPKfS2_S2_S4_S4_S4_S4_S2_S2_S4_Pf,"ax",@progbits
	.align	128
        .global         _Z17computePCfeaturesPKdPKiPKfS2_S2_S4_S4_S4_S4_S2_S2_S4_Pf
        .type           _Z17computePCfeaturesPKdPKiPKfS2_S2_S4_S4_S4_S4_S2_S2_S4_Pf,@function
        .size           _Z17computePCfeaturesPKdPKiPKfS2_S2_S4_S4_S4_S4_S2_S2_S4_Pf,(.L_x_222 - _Z17computePCfeaturesPKdPKiPKfS2_S2_S4_S4_S4_S4_S2_S2_S4_Pf)
        .other          _Z17computePCfeaturesPKdPKiPKfS2_S2_S4_S4_S4_S4_S2_S2_S4_Pf,@"STO_CUDA_ENTRY STV_DEFAULT"
_Z17computePCfeaturesPKdPKiPKfS2_S2_S4_S4_S4_S4_S2_S2_S4_Pf:
.text._Z17computePCfeaturesPKdPKiPKfS2_S2_S4_S4_S4_S4_S2_S2_S4_Pf:
[----:B------:R-:W-:Y:S01]  /*0000*/  LDC R1, c[0x0][0x37c] ;  /* 0x0000df00ff017b82 */ /* 0x000fe20000000800 */
[----:B------:R-:W0:Y:S07]  /*0010*/  S2R R10, SR_TID.Y ;  /* 0x00000000000a7919 */ /* 0x000e2e0000002200 */
[----:B------:R-:W1:Y:S01]  /*0020*/  LDC.64 R4, c[0x0][0x380] ;  /* 0x0000e000ff047b82 */ /* 0x000e620000000a00 */
[----:B------:R-:W1:Y:S01]  /*0030*/  LDCU.64 UR10, c[0x0][0x358] ;  /* 0x00006b00ff0a77ac */ /* 0x000e620008000a00 */
[----:B------:R-:W2:Y:S01]  /*0040*/  S2R R0, SR_CTAID.X ;  /* 0x0000000000007919 */ /* 0x000ea20000002500 */
[----:B------:R-:W3:Y:S05]  /*0050*/  S2R R12, SR_TID.X ;  /* 0x00000000000c7919 */ /* 0x000eea0000002100 */
[----:B------:R-:W4:Y:S01]  /*0060*/  LDC.64 R18, c[0x0][0x3b8] ;  /* 0x0000ee00ff127b82 */ /* 0x000f220000000a00 */
[----:B-1----:R-:W5:Y:S04]  /*0070*/  LDG.E.64 R6, desc[UR10][R4.64+0x50] ;  /* 0x0000500a04067981 */ /* 0x002f68000c1e1b00 */
[----:B------:R-:W4:Y:S01]  /*0080*/  LDG.E.64 R20, desc[UR10][R4.64+0x8] ;  /* 0x0000080a04147981 */ /* 0x000f22000c1e1b00 */
[----:B0-----:R-:W-:-:S03]  /*0090*/  ISETP.NE.AND P0, PT, R10, RZ, PT ;  /* 0x000000ff0a00720c */ /* 0x001fc60003f05270 */
[----:B------:R-:W4:Y:S01]  /*00a0*/  LDG.E.64 R24, desc[UR10][R4.64+0x48] ;  /* 0x0000480a04187981 */ /* 0x000f22000c1e1b00 */
[----:B------:R-:W0:Y:S03]  /*00b0*/  S2R R14, SR_CgaCtaId ;  /* 0x00000000000e7919 */ /* 0x000e260000008800 */
[----:B------:R-:W4:Y:S06]  /*00c0*/  LDG.E.64 R16, desc[UR10][R4.64+0x20] ;  /* 0x0000200a04107981 */ /* 0x000f2c000c1e1b00 */
[----:B------:R-:W2:Y:S08]  /*00d0*/  @!P0 LDC.64 R2, c[0x0][0x3c8] ;  /* 0x0000f200ff028b82 */ /* 0x000eb00000000a00 */
[----:B------:R-:W1:Y:S01]  /*00e0*/  @!P0 LDC.64 R8, c[0x0][0x3d0] ;  /* 0x0000f400ff088b82 */ /* 0x000e620000000a00 */
[----:B--2---:R-:W-:-:S06]  /*00f0*/  @!P0 IMAD.WIDE.U32 R2, R0, 0x4, R2 ;  /* 0x0000000400028825 */ /* 0x004fcc00078e0002 */
[----:B------:R-:W3:Y:S01]  /*0100*/  @!P0 LDG.E R2, desc[UR10][R2.64] ;  /* 0x0000000a02028981 */ /* 0x000ee2000c1e1900 */
[----:B-----5:R2:W3:Y:S03]  /*0110*/  F2I.F64.TRUNC R11, R6 ;  /* 0x00000006000b7311 */ /* 0x0204e6000030d100 */
[----:B--2---:R-:W2:Y:S01]  /*0120*/  LDG.E.64 R6, desc[UR10][R4.64] ;  /* 0x0000000a04067981 */ /* 0x004ea2000c1e1b00 */
[----:B---3--:R-:W-:-:S04]  /*0130*/  @!P0 IMAD R13, R11, R2, R12 ;  /* 0x000000020b0d8224 */ /* 0x008fc800078e020c */
[----:B-1----:R-:W-:-:S05]  /*0140*/  @!P0 IMAD.WIDE R8, R13, 0x4, R8 ;  /* 0x000000040d088825 */ /* 0x002fca00078e0208 */
[----:B------:R-:W3:Y:S01]  /*0150*/  @!P0 LDG.E R15, desc[UR10][R8.64] ;  /* 0x0000000a080f8981 */ /* 0x000ee2000c1e1900 */
[----:B------:R-:W-:-:S05]  /*0160*/  MOV R13, 0x400 ;  /* 0x00000400000d7802 */ /* 0x000fca0000000f00 */
[----:B------:R-:W-:Y:S01]  /*0170*/  VIADD R3, R13, 0x918 ;  /* 0x000009180d037836 */ /* 0x000fe20000000000 */
[----:B------:R1:W5:Y:S04]  /*0180*/  LDG.E.64 R8, desc[UR10][R4.64+0x30] ;  /* 0x0000300a04087981 */ /* 0x000368000c1e1b00 */
[----:B0-----:R-:W-:-:S05]  /*0190*/  LEA R3, R14, R3, 0x18 ;  /* 0x000000030e037211 */ /* 0x001fca00078ec0ff */
[----:B------:R-:W-:Y:S01]  /*01a0*/  IMAD R2, R12, 0x4, R3 ;  /* 0x000000040c027824 */ /* 0x000fe200078e0203 */
[----:B----4-:R-:W0:Y:S08]  /*01b0*/  F2I.F64.TRUNC R21, R20 ;  /* 0x0000001400157311 */ /* 0x010e30000030d100 */
[----:B------:R-:W4:Y:S01]  /*01c0*/  F2I.F64.TRUNC R25, R24 ;  /* 0x0000001800197311 */ /* 0x000f22000030d100 */
[----:B0-----:R-:W-:Y:S01]  /*01d0*/  IMAD R22, R21, R10, R0 ;  /* 0x0000000a15167224 */ /* 0x001fe200078e0200 */
[----:B---3--:R-:W-:Y:S01]  /*01e0*/  @!P0 STS [R2], R15 ;  /* 0x0000000f02008388 */ /* 0x008fe20000000800 */
[----:B------:R-:W-:Y:S06]  /*01f0*/  BAR.SYNC.DEFER_BLOCKING 0x0 ;  /* 0x0000000000007b1d */ /* 0x000fec0000010000 */
[----:B------:R-:W4:Y:S02]  /*0200*/  LDS R3, [R2] ;  /* 0x0000000002037984 */ /* 0x000f240000000800 */
[----:B----4-:R-:W-:-:S04]  /*0210*/  IMAD R3, R25, R22, R3 ;  /* 0x0000001619037224 */ /* 0x010fc800078e0203 */
[----:B------:R-:W-:-:S06]  /*0220*/  IMAD.WIDE R26, R3, 0x4, R18 ;  /* 0x00000004031a7825 */ /* 0x000fcc00078e0212 */
[----:B------:R-:W3:Y:S01]  /*0230*/  LDG.E R26, desc[UR10][R26.64] ;  /* 0x0000000a1a1a7981 */ /* 0x000ee2000c1e1900 */
[----:B------:R-:W-:Y:S01]  /*0240*/  VIADD R15, R13, 0x798 ;  /* 0x000007980d0f7836 */ /* 0x000fe20000000000 */
[----:B------:R-:W0:Y:S01]  /*0250*/  F2I.F64.TRUNC R3, R16 ;  /* 0x0000001000037311 */ /* 0x000e22000030d100 */
[----:B-1----:R-:W-:-:S03]  /*0260*/  IMAD R5, R11, R10, R12 ;  /* 0x0000000a0b057224 */ /* 0x002fc600078e020c */
[----:B------:R-:W-:-:S04]  /*0270*/  LEA R20, R14, R15, 0x18 ;  /* 0x0000000f0e147211 */ /* 0x000fc800078ec0ff */
[----:B------:R-:W-:Y:S01]  /*0280*/  LEA R15, R5, R20, 0x2 ;  /* 0x00000014050f7211 */ /* 0x000fe200078e10ff */
[----:B--2---:R1:W2:Y:S01]  /*0290*/  F2I.F64.TRUNC R4, R6 ;  /* 0x0000000600047311 */ /* 0x0042a2000030d100 */
[----:B0-----:R-:W-:-:S07]  /*02a0*/  ISETP.GE.AND P0, PT, R12, R3, PT ;  /* 0x000000030c00720c */ /* 0x001fce0003f06270 */
[----:B-----5:R1:W0:Y:S01]  /*02b0*/  F2I.F64.TRUNC R18, R8 ;  /* 0x0000000800127311 */ /* 0x020222000030d100 */
[----:B------:R-:W-:Y:S01]  /*02c0*/  BSSY.RECONVERGENT B0, `(.L_x_10) ;  /* 0x0000018000007945 */ /* 0x000fe20003800200 */
[----:B---3--:R1:W-:Y:S04]  /*02d0*/  STS [R15], R26 ;  /* 0x0000001a0f007388 */ /* 0x0083e80000000800 */
[----:B0-2---:R-:W-:Y:S05]  /*02e0*/  @P0 BRA `(.L_x_11) ;  /* 0x0000000000540947 */ /* 0x005fea0003800000 */
[----:B------:R-:W0:Y:S01]  /*02f0*/  LDC R19, c[0x0][0x360] ;  /* 0x0000d800ff137b82 */ /* 0x000e220000000800 */
[----:B------:R-:W-:Y:S01]  /*0300*/  VIADD R21, R13, 0x3cc ;  /* 0x000003cc0d157836 */ /* 0x000fe20000000000 */
[C---:B------:R-:W-:Y:S01]  /*0310*/  LEA R13, R14.reuse, R13, 0x18 ;  /* 0x0000000d0e0d7211 */ /* 0x040fe200078ec0ff */
[----:B------:R-:W-:Y:S02]  /*0320*/  IMAD R22, R3, R22, RZ ;  /* 0x0000001603167224 */ /* 0x000fe400078e02ff */
[----:B------:R-:W-:Y:S01]  /*0330*/  IMAD.MOV.U32 R24, RZ, RZ, R12 ;  /* 0x000000ffff187224 */ /* 0x000fe200078e000c */
[----:B------:R-:W-:Y:S02]  /*0340*/  LEA R21, R14, R21, 0x18 ;  /* 0x000000150e157211 */ /* 0x000fe400078ec0ff */
[----:B-1----:R-:W1:Y:S08]  /*0350*/  LDC.64 R6, c[0x0][0x3b0] ;  /* 0x0000ec00ff067b82 */ /* 0x002e700000000a00 */
[----:B------:R-:W2:Y:S02]  /*0360*/  LDC.64 R8, c[0x0][0x3d8] ;  /* 0x0000f600ff087b82 */ /* 0x000ea40000000a00 */
.L_x_12:
[--C-:B------:R-:W-:Y:S02]  /*0370*/  IMAD.IADD R15, R22, 0x1, R24.reuse ;  /* 0x00000001160f7824 */ /* 0x100fe400078e0218 */
[----:B------:R-:W-:Y:S02]  /*0380*/  IMAD R26, R3, R10, R24 ;  /* 0x0000000a031a7224 */ /* 0x000fe400078e0218 */
[----:B-1--4-:R-:W-:-:S04]  /*0390*/  IMAD.WIDE R14, R15, 0x4, R6 ;  /* 0x000000040f0e7825 */ /* 0x012fc800078e0206 */
[C---:B--2---:R-:W-:Y:S02]  /*03a0*/  IMAD.WIDE R16, R26.reuse, 0x4, R8 ;  /* 0x000000041a107825 */ /* 0x044fe400078e0208 */
[----:B------:R-:W2:Y:S04]  /*03b0*/  LDG.E R14, desc[UR10][R14.64] ;  /* 0x0000000a0e0e7981 */ /* 0x000ea8000c1e1900 */
[----:B------:R-:W3:Y:S01]  /*03c0*/  LDG.E R16, desc[UR10][R16.64] ;  /* 0x0000000a10107981 */ /* 0x000ee2000c1e1900 */
[C---:B------:R-:W-:Y:S01]  /*03d0*/  LEA R23, R26.reuse, R21, 0x2 ;  /* 0x000000151a177211 */ /* 0x040fe200078e10ff */
[----:B------:R-:W-:Y:S02]  /*03e0*/  IMAD R25, R26, 0x4, R13 ;  /* 0x000000041a197824 */ /* 0x000fe400078e020d */
[----:B0-----:R-:W-:-:S05]  /*03f0*/  IMAD.IADD R24, R19, 0x1, R24 ;  /* 0x0000000113187824 */ /* 0x001fca00078e0218 */
[----:B------:R-:W-:Y:S01]  /*0400*/  ISETP.GE.AND P0, PT, R24, R3, PT ;  /* 0x000000031800720c */ /* 0x000fe20003f06270 */
[----:B--2---:R4:W-:Y:S04]  /*0410*/  STS [R23], R14 ;  /* 0x0000000e17007388 */ /* 0x0049e80000000800 */
[----:B---3--:R4:W-:Y:S08]  /*0420*/  STS [R25], R16 ;  /* 0x0000001019007388 */ /* 0x0089f00000000800 */
[----:B------:R-:W-:Y:S05]  /*0430*/  @!P0 BRA `(.L_x_12) ;  /* 0xfffffffc00cc8947 */ /* 0x000fea000383ffff */
.L_x_11:
[----:B------:R-:W-:Y:S05]  /*0440*/  BSYNC.RECONVERGENT B0 ;  /* 0x0000000000007941 */ /* 0x000fea0003800200 */
.L_x_10:
[----:B------:R-:W-:Y:S01]  /*0450*/  BAR.SYNC.DEFER_BLOCKING 0x0 ;  /* 0x0000000000007b1d */ /* 0x000fe20000010000 */
[----:B------:R-:W-:Y:S01]  /*0460*/  ISETP.GE.AND P0, PT, R18, 0x1, PT ;  /* 0x000000011200780c */ /* 0x000fe20003f06270 */
[----:B-1----:R-:W-:-:S12]  /*0470*/  IMAD.MOV.U32 R6, RZ, RZ, RZ ;  /* 0x000000ffff067224 */ /* 0x002fd800078e00ff */
[----:B------:R-:W-:Y:S05]  /*0480*/  @!P0 BRA `(.L_x_13) ;  /* 0x0000000400e08947 */ /* 0x000fea0003800000 */
[----:B------:R-:W-:Y:S02]  /*0490*/  HFMA2 R6, -RZ, RZ, 0, 0 ;  /* 0x00000000ff067431 */ /* 0x000fe400000001ff */
[C---:B------:R-:W-:Y:S01]  /*04a0*/  IMAD R7, R3.reuse, R10, RZ ;  /* 0x0000000a03077224 */ /* 0x040fe200078e02ff */
[----:B----4-:R-:W-:Y:S01]  /*04b0*/  LOP3.LUT R25, R3, 0x7, RZ, 0xc0, !PT ;  /* 0x0000000703197812 */ /* 0x010fe200078ec0ff */
[----:B------:R-:W-:-:S06]  /*04c0*/  UMOV UR4, URZ ;  /* 0x000000ff00047c82 */ /* 0x000fcc0008000000 */
.L_x_19:
[----:B------:R-:W-:Y:S01]  /*04d0*/  ISETP.GE.AND P0, PT, R3, 0x1, PT ;  /* 0x000000010300780c */ /* 0x000fe20003f06270 */
[----:B------:R-:W-:-:S12]  /*04e0*/  IMAD.MOV.U32 R23, RZ, RZ, RZ ;  /* 0x000000ffff177224 */ /* 0x000fd800078e00ff */
[----:B------:R-:W-:Y:S05]  /*04f0*/  @!P0 BRA `(.L_x_14) ;  /* 0x0000000400a88947 */ /* 0x000fea0003800000 */
[C---:B------:R-:W-:Y:S01]  /*0500*/  ISETP.GE.U32.AND P0, PT, R3.reuse, 0x8, PT ;  /* 0x000000080300780c */ /* 0x040fe20003f06070 */
[----:B------:R-:W-:Y:S02]  /*0510*/  IMAD R8, R3, UR4, RZ ;  /* 0x0000000403087c24 */ /* 0x000fe4000f8e02ff */
[----:B------:R-:W-:Y:S02]  /*0520*/  IMAD.MOV.U32 R9, RZ, RZ, RZ ;  /* 0x000000ffff097224 */ /* 0x000fe400078e00ff */
[----:B------:R-:W-:-:S08]  /*0530*/  IMAD.MOV.U32 R23, RZ, RZ, RZ ;  /* 0x000000ffff177224 */ /* 0x000fd000078e00ff */
[----:B------:R-:W-:Y:S05]  /*0540*/  @!P0 BRA `(.L_x_15) ;  /* 0x00000000009c8947 */ /* 0x000fea0003800000 */
[----:B------:R-:W0:Y:S01]  /*0550*/  S2UR UR7, SR_CgaCtaId ;  /* 0x00000000000779c3 */ /* 0x000e220000008800 */
[----:B------:R-:W-:Y:S01]  /*0560*/  UMOV UR5, 0x400 ;  /* 0x0000040000057882 */ /* 0x000fe20000000000 */
[----:B------:R-:W-:Y:S01]  /*0570*/  HFMA2 R23, -RZ, RZ, 0, 0 ;  /* 0x00000000ff177431 */ /* 0x000fe200000001ff */
[----:B------:R-:W-:Y:S01]  /*0580*/  UIADD3 UR6, UPT, UPT, UR5, 0x3cc, URZ ;  /* 0x000003cc05067890 */ /* 0x000fe2000fffe0ff */
[----:B------:R-:W-:Y:S01]  /*0590*/  LOP3.LUT R9, R3, 0x7ffffff8, RZ, 0xc0, !PT ;  /* 0x7ffffff803097812 */ /* 0x000fe200078ec0ff */
[----:B0-----:R-:W-:Y:S02]  /*05a0*/  ULEA UR8, UR7, UR5, 0x18 ;  /* 0x0000000507087291 */ /* 0x001fe4000f8ec0ff */
[----:B------:R-:W-:Y:S01]  /*05b0*/  ULEA UR6, UR7, UR6, 0x18 ;  /* 0x0000000607067291 */ /* 0x000fe2000f8ec0ff */
[----:B------:R-:W-:-:S11]  /*05c0*/  UMOV UR5, URZ ;  /* 0x000000ff00057c82 */ /* 0x000fd60008000000 */
.L_x_16:
[----:B------:R-:W-:Y:S02]  /*05d0*/  VIADD R14, R8, UR5 ;  /* 0x00000005080e7c36 */ /* 0x000fe40008000000 */
[----:B------:R-:W-:Y:S01]  /*05e0*/  VIADD R13, R7, UR5 ;  /* 0x00000005070d7c36 */ /* 0x000fe20008000000 */
[----:B------:R-:W-:Y:S02]  /*05f0*/  UIADD3 UR5, UPT, UPT, UR5, 0x8, URZ ;  /* 0x0000000805057890 */ /* 0x000fe4000fffe0ff */
[----:B------:R-:W-:Y:S02]  /*0600*/  LEA R14, R14, UR6, 0x2 ;  /* 0x000000060e0e7c11 */ /* 0x000fe4000f8e10ff */
[----:B------:R-:W-:Y:S02]  /*0610*/  LEA R13, R13, UR8, 0x2 ;  /* 0x000000080d0d7c11 */ /* 0x000fe4000f8e10ff */
[----:B------:R-:W-:Y:S01]  /*0620*/  ISETP.NE.AND P0, PT, R9, UR5, PT ;  /* 0x0000000509007c0c */ /* 0x000fe2000bf05270 */
[----:B------:R-:W-:Y:S04]  /*0630*/  LDS R16, [R14] ;  /* 0x000000000e107984 */ /* 0x000fe80000000800 */
[----:B------:R-:W0:Y:S04]  /*0640*/  LDS R15, [R13] ;  /* 0x000000000d0f7984 */ /* 0x000e280000000800 */
[----:B------:R-:W-:Y:S04]  /*0650*/  LDS R24, [R14+0x4] ;  /* 0x000004000e187984 */ /* 0x000fe80000000800 */
[----:B------:R-:W1:Y:S04]  /*0660*/  LDS R19, [R13+0x4] ;  /* 0x000004000d137984 */ /* 0x000e680000000800 */
[----:B------:R-:W-:Y:S04]  /*0670*/  LDS R22, [R14+0x8] ;  /* 0x000008000e167984 */ /* 0x000fe80000000800 */
[----:B------:R-:W2:Y:S01]  /*0680*/  LDS R17, [R13+0x8] ;  /* 0x000008000d117984 */ /* 0x000ea20000000800 */
[----:B0-----:R-:W-:-:S03]  /*0690*/  FFMA R23, R16, R15, R23 ;  /* 0x0000000f10177223 */ /* 0x001fc60000000017 */
[----:B------:R-:W-:Y:S04]  /*06a0*/  LDS R15, [R14+0xc] ;  /* 0x00000c000e0f7984 */ /* 0x000fe80000000800 */
[----:B------:R-:W0:Y:S01]  /*06b0*/  LDS R16, [R13+0xc] ;  /* 0x00000c000d107984 */ /* 0x000e220000000800 */
[----:B-1----:R-:W-:-:S03]  /*06c0*/  FFMA R23, R24, R19, R23 ;  /* 0x0000001318177223 */ /* 0x002fc60000000017 */
[----:B------:R-:W-:Y:S04]  /*06d0*/  LDS R19, [R14+0x10] ;  /* 0x000010000e137984 */ /* 0x000fe80000000800 */
[----:B------:R-:W1:Y:S01]  /*06e0*/  LDS R24, [R13+0x10] ;  /* 0x000010000d187984 */ /* 0x000e620000000800 */
[----:B--2---:R-:W-:-:S03]  /*06f0*/  FFMA R27, R22, R17, R23 ;  /* 0x00000011161b7223 */ /* 0x004fc60000000017 */
[----:B------:R-:W-:Y:S04]  /*0700*/  LDS R21, [R14+0x14] ;  /* 0x000014000e157984 */ /* 0x000fe80000000800 */
[----:B------:R-:W2:Y:S04]  /*0710*/  LDS R26, [R13+0x14] ;  /* 0x000014000d1a7984 */ /* 0x000ea80000000800 */
[----:B------:R-:W-:Y:S04]  /*0720*/  LDS R17, [R14+0x18] ;  /* 0x000018000e117984 */ /* 0x000fe80000000800 */
[----:B------:R-:W3:Y:S04]  /*0730*/  LDS R22, [R13+0x18] ;  /* 0x000018000d167984 */ /* 0x000ee80000000800 */
[----:B------:R-:W-:Y:S04]  /*0740*/  LDS R23, [R14+0x1c] ;  /* 0x00001c000e177984 */ /* 0x000fe80000000800 */
[----:B------:R-:W4:Y:S01]  /*0750*/  LDS R28, [R13+0x1c] ;  /* 0x00001c000d1c7984 */ /* 0x000f220000000800 */
[----:B0-----:R-:W-:-:S04]  /*0760*/  FFMA R16, R15, R16, R27 ;  /* 0x000000100f107223 */ /* 0x001fc8000000001b */
[----:B-1----:R-:W-:-:S04]  /*0770*/  FFMA R16, R19, R24, R16 ;  /* 0x0000001813107223 */ /* 0x002fc80000000010 */
[----:B--2---:R-:W-:-:S04]  /*0780*/  FFMA R16, R21, R26, R16 ;  /* 0x0000001a15107223 */ /* 0x004fc80000000010 */
[----:B---3--:R-:W-:-:S04]  /*0790*/  FFMA R16, R17, R22, R16 ;  /* 0x0000001611107223 */ /* 0x008fc80000000010 */
[----:B----4-:R-:W-:Y:S01]  /*07a0*/  FFMA R23, R23, R28, R16 ;  /* 0x0000001c17177223 */ /* 0x010fe20000000010 */
[----:B------:R-:W-:Y:S06]  /*07b0*/  @P0 BRA `(.L_x_16) ;  /* 0xfffffffc00840947 */ /* 0x000fec000383ffff */
.L_x_15:
[----:B------:R-:W-:-:S13]  /*07c0*/  ISETP.NE.AND P0, PT, R25, RZ, PT ;  /* 0x000000ff1900720c */ /* 0x000fda0003f05270 */
[----:B------:R-:W-:Y:S05]  /*07d0*/  @!P0 BRA `(.L_x_14) ;  /* 0x0000000000f08947 */ /* 0x000fea0003800000 */
[----:B------:R-:W-:Y:S02]  /*07e0*/  IADD3 R13, PT, PT, R25, -0x1, RZ ;  /* 0xffffffff190d7810 */ /* 0x000fe40007ffe0ff */
[----:B------:R-:W-:Y:S02]  /*07f0*/  LOP3.LUT P1, R24, R3, 0x3, RZ, 0xc0, !PT ;  /* 0x0000000303187812 */ /* 0x000fe4000782c0ff */
[----:B------:R-:W-:-:S13]  /*0800*/  ISETP.GE.U32.AND P0, PT, R13, 0x3, PT ;  /* 0x000000030d00780c */ /* 0x000fda0003f06070 */
[----:B------:R-:W-:Y:S05]  /*0810*/  @!P0 BRA `(.L_x_17) ;  /* 0x0000000000588947 */ /* 0x000fea0003800000 */
[----:B------:R-:W0:Y:S01]  /*0820*/  S2R R16, SR_CgaCtaId ;  /* 0x0000000000107919 */ /* 0x000e220000008800 */
[----:B------:R-:W-:Y:S01]  /*0830*/  MOV R14, 0x400 ;  /* 0x00000400000e7802 */ /* 0x000fe20000000f00 */
[----:B------:R-:W-:-:S04]  /*0840*/  IMAD.IADD R13, R8, 0x1, R9 ;  /* 0x00000001080d7824 */ /* 0x000fc800078e0209 */
[----:B------:R-:W-:Y:S01]  /*0850*/  VIADD R15, R14, 0x3cc ;  /* 0x000003cc0e0f7836 */ /* 0x000fe20000000000 */
[----:B0-----:R-:W-:-:S04]  /*0860*/  LEA R17, R16, R14, 0x18 ;  /* 0x0000000e10117211 */ /* 0x001fc800078ec0ff */
[----:B------:R-:W-:Y:S02]  /*0870*/  LEA R16, R16, R15, 0x18 ;  /* 0x0000000f10107211 */ /* 0x000fe400078ec0ff */
[----:B------:R-:W-:Y:S02]  /*0880*/  IADD3 R14, PT, PT, R7, R9, RZ ;  /* 0x00000009070e7210 */ /* 0x000fe40007ffe0ff */
[----:B------:R-:W-:Y:S01]  /*0890*/  IADD3 R9, PT, PT, R9, 0x4, RZ ;  /* 0x0000000409097810 */ /* 0x000fe20007ffe0ff */
[----:B------:R-:W-:Y:S02]  /*08a0*/  IMAD R13, R13, 0x4, R16 ;  /* 0x000000040d0d7824 */ /* 0x000fe400078e0210 */
[----:B------:R-:W-:-:S03]  /*08b0*/  IMAD R15, R14, 0x4, R17 ;  /* 0x000000040e0f7824 */ /* 0x000fc600078e0211 */
[----:B------:R-:W-:Y:S04]  /*08c0*/  LDS R14, [R13] ;  /* 0x000000000d0e7984 */ /* 0x000fe80000000800 */
[----:B------:R-:W0:Y:S04]  /*08d0*/  LDS R16, [R15] ;  /* 0x000000000f107984 */ /* 0x000e280000000800 */
[----:B------:R-:W-:Y:S04]  /*08e0*/  LDS R17, [R13+0x4] ;  /* 0x000004000d117984 */ /* 0x000fe80000000800 */
[----:B------:R-:W1:Y:S04]  /*08f0*/  LDS R19, [R15+0x4] ;  /* 0x000004000f137984 */ /* 0x000e680000000800 */
[----:B------:R-:W-:Y:S04]  /*0900*/  LDS R21, [R13+0x8] ;  /* 0x000008000d157984 */ /* 0x000fe80000000800 */
[----:B------:R-:W2:Y:S04]  /*0910*/  LDS R22, [R15+0x8] ;  /* 0x000008000f167984 */ /* 0x000ea80000000800 */
[----:B------:R-:W-:Y:S04]  /*0920*/  LDS R27, [R13+0xc] ;  /* 0x00000c000d1b7984 */ /* 0x000fe80000000800 */
[----:B------:R-:W3:Y:S01]  /*0930*/  LDS R26, [R15+0xc] ;  /* 0x00000c000f1a7984 */ /* 0x000ee20000000800 */
[----:B0-----:R-:W-:-:S04]  /*0940*/  FFMA R14, R14, R16, R23 ;  /* 0x000000100e0e7223 */ /* 0x001fc80000000017 */
[----:B-1----:R-:W-:-:S04]  /*0950*/  FFMA R14, R17, R19, R14 ;  /* 0x00000013110e7223 */ /* 0x002fc8000000000e */
[----:B--2---:R-:W-:-:S04]  /*0960*/  FFMA R14, R21, R22, R14 ;  /* 0x00000016150e7223 */ /* 0x004fc8000000000e */
[----:B---3--:R-:W-:-:S07]  /*0970*/  FFMA R23, R27, R26, R14 ;  /* 0x0000001a1b177223 */ /* 0x008fce000000000e */
.L_x_17:
[----:B------:R-:W-:Y:S05]  /*0980*/  @!P1 BRA `(.L_x_14) ;  /* 0x0000000000849947 */ /* 0x000fea0003800000 */
[----:B------:R-:W-:Y:S02]  /*0990*/  ISETP.NE.AND P0, PT, R24, 0x1, PT ;  /* 0x000000011800780c */ /* 0x000fe40003f05270 */
[----:B------:R-:W-:-:S04]  /*09a0*/  LOP3.LUT R13, R3, 0x1, RZ, 0xc0, !PT ;  /* 0x00000001030d7812 */ /* 0x000fc800078ec0ff */
[----:B------:R-:W-:-:S07]  /*09b0*/  ISETP.NE.U32.AND P1, PT, R13, 0x1, PT ;  /* 0x000000010d00780c */ /* 0x000fce0003f25070 */
[----:B------:R-:W-:Y:S06]  /*09c0*/  @!P0 BRA `(.L_x_18) ;  /* 0x0000000000408947 */ /* 0x000fec0003800000 */
        /* <DEDUP_REMOVED lines=13> */
[----:B------:R-:W1:Y:S01]  /*0aa0*/  LDS R15, [R19+0x4] ;  /* 0x00000400130f7984 */ /* 0x000e620000000800 */
[----:B0-----:R-:W-:-:S04]  /*0ab0*/  FFMA R13, R14, R13, R23 ;  /* 0x0000000d0e0d7223 */ /* 0x001fc80000000017 */
[----:B-1----:R-:W-:-:S07]  /*0ac0*/  FFMA R23, R16, R15, R13 ;  /* 0x0000000f10177223 */ /* 0x002fce000000000d */
.L_x_18:
[----:B------:R-:W-:Y:S05]  /*0ad0*/  @P1 BRA `(.L_x_14) ;  /* 0x0000000000301947 */ /* 0x000fea0003800000 */
[----:B------:R-:W0:Y:S01]  /*0ae0*/  S2R R15, SR_CgaCtaId ;  /* 0x00000000000f7919 */ /* 0x000e220000008800 */
[----:B------:R-:W-:Y:S01]  /*0af0*/  MOV R13, 0x400 ;  /* 0x00000400000d7802 */ /* 0x000fe20000000f00 */
[----:B------:R-:W-:Y:S01]  /*0b00*/  IMAD.IADD R8, R8, 0x1, R9 ;  /* 0x0000000108087824 */ /* 0x000fe200078e0209 */
[----:B------:R-:W-:-:S03]  /*0b10*/  IADD3 R9, PT, PT, R7, R9, RZ ;  /* 0x0000000907097210 */ /* 0x000fc60007ffe0ff */
[----:B------:R-:W-:Y:S01]  /*0b20*/  VIADD R14, R13, 0x3cc ;  /* 0x000003cc0d0e7836 */ /* 0x000fe20000000000 */
[----:B0-----:R-:W-:-:S04]  /*0b30*/  LEA R16, R15, R13, 0x18 ;  /* 0x0000000d0f107211 */ /* 0x001fc800078ec0ff */
[----:B------:R-:W-:Y:S01]  /*0b40*/  LEA R15, R15, R14, 0x18 ;  /* 0x0000000e0f0f7211 */ /* 0x000fe200078ec0ff */
[----:B------:R-:W-:-:S04]  /*0b50*/  IMAD R9, R9, 0x4, R16 ;  /* 0x0000000409097824 */ /* 0x000fc800078e0210 */
[----:B------:R-:W-:-:S06]  /*0b60*/  IMAD R8, R8, 0x4, R15 ;  /* 0x0000000408087824 */ /* 0x000fcc00078e020f */
[----:B------:R-:W-:Y:S04]  /*0b70*/  LDS R8, [R8] ;  /* 0x0000000008087984 */ /* 0x000fe80000000800 */
[----:B------:R-:W0:Y:S02]  /*0b80*/  LDS R9, [R9] ;  /* 0x0000000009097984 */ /* 0x000e240000000800 */
[----:B0-----:R-:W-:-:S07]  /*0b90*/  FFMA R23, R8, R9, R23 ;  /* 0x0000000908177223 */ /* 0x001fce0000000017 */
.L_x_14:
[----:B------:R-:W-:Y:S01]  /*0ba0*/  IMAD R9, R11, UR4, R12 ;  /* 0x000000040b097c24 */ /* 0x000fe2000f8e020c */
[----:B------:R-:W-:-:S04]  /*0bb0*/  UIADD3 UR4, UPT, UPT, UR4, 0x1, URZ ;  /* 0x0000000104047890 */ /* 0x000fc8000fffe0ff */
[----:B------:R-:W-:Y:S02]  /*0bc0*/  LEA R9, R9, R20, 0x2 ;  /* 0x0000001409097211 */ /* 0x000fe400078e10ff */
[----:B------:R-:W-:-:S04]  /*0bd0*/  ISETP.NE.AND P0, PT, R18, UR4, PT ;  /* 0x0000000412007c0c */ /* 0x000fc8000bf05270 */
[----:B------:R-:W0:Y:S02]  /*0be0*/  LDS R9, [R9] ;  /* 0x0000000009097984 */ /* 0x000e240000000800 */
[----:B0-----:R-:W-:-:S07]  /*0bf0*/  FFMA R6, R9, R23, R6 ;  /* 0x0000001709067223 */ /* 0x001fce0000000006 */
[----:B------:R-:W-:Y:S05]  /*0c00*/  @P0 BRA `(.L_x_19) ;  /* 0xfffffff800300947 */ /* 0x000fea000383ffff */
.L_x_13:
[----:B------:R-:W0:Y:S02]  /*0c10*/  LDC.64 R8, c[0x0][0x388] ;  /* 0x0000e200ff087b82 */ /* 0x000e240000000a00 */
[----:B0-----:R-:W2:Y:S02]  /*0c20*/  LDG.E R9, desc[UR10][R8.64] ;  /* 0x0000000a08097981 */ /* 0x001ea4000c1e1900 */
[----:B--2---:R-:W-:-:S13]  /*0c30*/  ISETP.GE.AND P0, PT, R9, 0x1, PT ;  /* 0x000000010900780c */ /* 0x004fda0003f06270 */
[----:B------:R-:W-:Y:S05]  /*0c40*/  @!P0 EXIT ;  /* 0x000000000000894d */ /* 0x000fea0003800000 */
[----:B------:R-:W-:Y:S02]  /*0c50*/  IMAD R8, R18, R11, RZ ;  /* 0x0000000b12087224 */ /* 0x000fe400078e02ff */
[----:B------:R-:W-:Y:S01]  /*0c60*/  IMAD.MOV.U32 R11, RZ, RZ, R9 ;  /* 0x000000ffff0b7224 */ /* 0x000fe200078e0009 */
[C---:B------:R-:W-:Y:S01]  /*0c70*/  LOP3.LUT R9, R3.reuse, 0x7, RZ, 0xc0, !PT ;  /* 0x0000000703097812 */ /* 0x040fe200078ec0ff */
[----:B------:R-:W-:Y:S02]  /*0c80*/  IMAD R7, R3, R10, RZ ;  /* 0x0000000a03077224 */ /* 0x000fe400078e02ff */
[----:B------:R-:W-:-:S07]  /*0c90*/  IMAD.MOV.U32 R10, RZ, RZ, RZ ;  /* 0x000000ffff0a7224 */ /* 0x000fce00078e00ff */
.L_x_26:
[----:B0-----:R-:W0:Y:S02]  /*0ca0*/  LDC.64 R12, c[0x0][0x3a0] ;  /* 0x0000e800ff0c7b82 */ /* 0x001e240000000a00 */
[----:B0-----:R-:W-:-:S06]  /*0cb0*/  IMAD.WIDE.U32 R12, R10, 0x4, R12 ;  /* 0x000000040a0c7825 */ /* 0x001fcc00078e000c */
[----:B------:R-:W2:Y:S02]  /*0cc0*/  LDG.E R13, desc[UR10][R12.64] ;  /* 0x0000000a0c0d7981 */ /* 0x000ea4000c1e1900 */
[----:B--2---:R-:W-:-:S13]  /*0cd0*/  ISETP.NE.AND P0, PT, R13, R0, PT ;  /* 0x000000000d00720c */ /* 0x004fda0003f05270 */
[----:B------:R-:W-:Y:S05]  /*0ce0*/  @P0 BRA `(.L_x_20) ;  /* 0x0000000c00100947 */ /* 0x000fea0003800000 */
[----:B------:R-:W0:Y:S02]  /*0cf0*/  LDC.64 R12, c[0x0][0x3a8] ;  /* 0x0000ea00ff0c7b82 */ /* 0x000e240000000a00 */
[----:B0-----:R-:W-:-:S06]  /*0d00*/  IMAD.WIDE.U32 R12, R10, 0x4, R12 ;  /* 0x000000040a0c7825 */ /* 0x001fcc00078e000c */
[----:B------:R-:W2:Y:S01]  /*0d10*/  LDG.E R13, desc[UR10][R12.64] ;  /* 0x0000000a0c0d7981 */ /* 0x000ea2000c1e1900 */
[----:B------:R-:W-:Y:S01]  /*0d20*/  ISETP.GE.AND P0, PT, R3, 0x1, PT ;  /* 0x000000010300780c */ /* 0x000fe20003f06270 */
[----:B--2---:R-:W-:-:S12]  /*0d30*/  FMUL R20, R13, R6 ;  /* 0x000000060d147220 */ /* 0x004fd80000400000 */
[----:B------:R-:W-:Y:S05]  /*0d40*/  @!P0 BRA `(.L_x_21) ;  /* 0x0000000800e08947 */ /* 0x000fea0003800000 */
[----:B------:R-:W0:Y:S02]  /*0d50*/  LDC.64 R12, c[0x0][0x398] ;  /* 0x0000e600ff0c7b82 */ /* 0x000e240000000a00 */
[----:B0-----:R-:W-:-:S05]  /*0d60*/  IMAD.WIDE.U32 R12, R10, 0x4, R12 ;  /* 0x000000040a0c7825 */ /* 0x001fca00078e000c */
[----:B------:R0:W5:Y:S01]  /*0d70*/  LDG.E R18, desc[UR10][R12.64] ;  /* 0x0000000a0c127981 */ /* 0x000162000c1e1900 */
[----:B------:R-:W-:Y:S01]  /*0d80*/  ISETP.GE.U32.AND P0, PT, R3, 0x8, PT ;  /* 0x000000080300780c */ /* 0x000fe20003f06070 */
[----:B------:R-:W-:-:S12]  /*0d90*/  HFMA2 R19, -RZ, RZ, 0, 0 ;  /* 0x00000000ff137431 */ /* 0x000fd800000001ff */
[----:B0-----:R-:W-:Y:S05]  /*0da0*/  @!P0 BRA `(.L_x_22) ;  /* 0x0000000400548947 */ /* 0x001fea0003800000 */
[----:B------:R-:W0:Y:S01]  /*0db0*/  S2UR UR5, SR_CgaCtaId ;  /* 0x00000000000579c3 */ /* 0x000e220000008800 */
[----:B------:R-:W-:Y:S01]  /*0dc0*/  UMOV UR4, 0x400 ;  /* 0x0000040000047882 */ /* 0x000fe20000000000 */
[----:B------:R-:W-:Y:S01]  /*0dd0*/  LOP3.LUT R19, R3, 0x7ffffff8, RZ, 0xc0, !PT ;  /* 0x7ffffff803137812 */ /* 0x000fe200078ec0ff */
[----:B-----5:R-:W-:Y:S01]  /*0de0*/  IMAD.MOV.U32 R11, RZ, RZ, R18 ;  /* 0x000000ffff0b7224 */ /* 0x020fe200078e0012 */
[----:B------:R-:W1:Y:S03]  /*0df0*/  LDCU.64 UR6, c[0x0][0x390] ;  /* 0x00007200ff0677ac */ /* 0x000e660008000a00 */
[----:B----4-:R-:W-:Y:S01]  /*0e00*/  IMAD.MOV R23, RZ, RZ, -R19 ;  /* 0x000000ffff177224 */ /* 0x010fe200078e0a13 */
[----:B------:R-:W2:Y:S01]  /*0e10*/  LDC.64 R12, c[0x0][0x390] ;  /* 0x0000e400ff0c7b82 */ /* 0x000ea20000000a00 */
[----:B0-----:R-:W-:-:S06]  /*0e20*/  ULEA UR4, UR5, UR4, 0x18 ;  /* 0x0000000405047291 */ /* 0x001fcc000f8ec0ff */
[----:B------:R-:W-:-:S04]  /*0e30*/  LEA R22, R7, UR4, 0x2 ;  /* 0x0000000407167c11 */ /* 0x000fc8000f8e10ff */
[----:B-1----:R-:W-:-:S07]  /*0e40*/  IADD3 R22, PT, PT, R22, 0x10, RZ ;  /* 0x0000001016167810 */ /* 0x002fce0007ffe0ff */
.L_x_23:
[----:B------:R-:W0:Y:S04]  /*0e50*/  LDS R14, [R2] ;  /* 0x00000000020e7984 */ /* 0x000e280000000800 */
[----:B------:R-:W-:Y:S04]  /*0e60*/  LDS R27, [R22+-0x10] ;  /* 0xfffff000161b7984 */ /* 0x000fe80000000800 */
[----:B------:R-:W1:Y:S01]  /*0e70*/  LDS R17, [R2] ;  /* 0x0000000002117984 */ /* 0x000e620000000800 */
[----:B0-----:R-:W-:-:S04]  /*0e80*/  IMAD R15, R4, R14, R11 ;  /* 0x0000000e040f7224 */ /* 0x001fc800078e020b */
[----:B--2---:R-:W-:-:S06]  /*0e90*/  IMAD.WIDE R14, R15, 0x4, R12 ;  /* 0x000000040f0e7825 */ /* 0x004fcc00078e020c */
[----:B------:R0:W2:Y:S01]  /*0ea0*/  LDG.E R15, desc[UR10][R14.64] ;  /* 0x0000000a0e0f7981 */ /* 0x0000a2000c1e1900 */
[----:B-1----:R-:W-:Y:S01]  /*0eb0*/  IMAD R17, R4, R17, RZ ;  /* 0x0000001104117224 */ /* 0x002fe200078e02ff */
[----:B------:R-:W-:-:S04]  /*0ec0*/  SHF.R.S32.HI R24, RZ, 0x1f, R11 ;  /* 0x0000001fff187819 */ /* 0x000fc8000001140b */
[----:B------:R-:W-:-:S04]  /*0ed0*/  IADD3 R21, P0, PT, R17, R11, RZ ;  /* 0x0000000b11157210 */ /* 0x000fc80007f1e0ff */
[----:B------:R-:W-:Y:S02]  /*0ee0*/  LEA.HI.X.SX32 R26, R17, R24, 0x1, P0 ;  /* 0x00000018111a7211 */ /* 0x000fe400000f0eff */
[----:B------:R-:W-:-:S04]  /*0ef0*/  LEA R16, P0, R21, UR6, 0x2 ;  /* 0x0000000615107c11 */ /* 0x000fc8000f8010ff */
[----:B------:R-:W-:Y:S02]  /*0f00*/  LEA.HI.X R17, R21, UR7, R26, 0x2, P0 ;  /* 0x0000000715117c11 */ /* 0x000fe400080f141a */
[----:B------:R-:W-:Y:S04]  /*0f10*/  LDS R26, [R22+-0xc] ;  /* 0xfffff400161a7984 */ /* 0x000fe80000000800 */
[----:B------:R1:W3:Y:S04]  /*0f20*/  LDG.E R25, desc[UR10][R16.64+0x4] ;  /* 0x0000040a10197981 */ /* 0x0002e8000c1e1900 */
[----:B0-----:R-:W0:Y:S04]  /*0f30*/  LDS R14, [R2] ;  /* 0x00000000020e7984 */ /* 0x001e280000000800 */
[----:B------:R-:W-:Y:S04]  /*0f40*/  LDS R21, [R22+-0x8] ;  /* 0xfffff80016157984 */ /* 0x000fe80000000800 */
[----:B------:R-:W4:Y:S01]  /*0f50*/  LDS R29, [R2] ;  /* 0x00000000021d7984 */ /* 0x000f220000000800 */
[----:B0-----:R-:W-:-:S02]  /*0f60*/  IMAD R14, R4, R14, RZ ;  /* 0x0000000e040e7224 */ /* 0x001fc400078e02ff */
[----:B----4-:R-:W-:Y:S02]  /*0f70*/  IMAD R29, R4, R29, RZ ;  /* 0x0000001d041d7224 */ /* 0x010fe400078e02ff */
[----:B--2---:R-:W-:Y:S01]  /*0f80*/  FFMA R28, R15, R27, R20 ;  /* 0x0000001b0f1c7223 */ /* 0x004fe20000000014 */
[C---:B------:R-:W-:Y:S01]  /*0f90*/  IADD3 R15, P0, PT, R14.reuse, R11, RZ ;  /* 0x0000000b0e0f7210 */ /* 0x040fe20007f1e0ff */
[----:B------:R-:W-:Y:S03]  /*0fa0*/  LDS R27, [R22+-0x4] ;  /* 0xfffffc00161b7984 */ /* 0x000fe60000000800 */
[----:B------:R-:W-:Y:S02]  /*0fb0*/  LEA.HI.X.SX32 R20, R14, R24, 0x1, P0 ;  /* 0x000000180e147211 */ /* 0x000fe400000f0eff */
[----:B------:R-:W-:-:S04]  /*0fc0*/  LEA R14, P0, R15, UR6, 0x2 ;  /* 0x000000060f0e7c11 */ /* 0x000fc8000f8010ff */
[----:B------:R-:W-:Y:S02]  /*0fd0*/  LEA.HI.X R15, R15, UR7, R20, 0x2, P0 ;  /* 0x000000070f0f7c11 */ /* 0x000fe400080f1414 */
[----:B-1----:R-:W-:-:S03]  /*0fe0*/  IADD3 R17, P0, PT, R29, R11, RZ ;  /* 0x0000000b1d117210 */ /* 0x002fc60007f1e0ff */
[----:B------:R0:W2:Y:S01]  /*0ff0*/  LDG.E R20, desc[UR10][R14.64+0x8] ;  /* 0x0000080a0e147981 */ /* 0x0000a2000c1e1900 */
[----:B------:R-:W-:Y:S02]  /*1000*/  LEA.HI.X.SX32 R29, R29, R24, 0x1, P0 ;  /* 0x000000181d1d7211 */ /* 0x000fe400000f0eff */
[----:B------:R-:W-:-:S04]  /*1010*/  LEA R16, P0, R17, UR6, 0x2 ;  /* 0x0000000611107c11 */ /* 0x000fc8000f8010ff */
[----:B------:R-:W-:Y:S02]  /*1020*/  LEA.HI.X R17, R17, UR7, R29, 0x2, P0 ;  /* 0x0000000711117c11 */ /* 0x000fe400080f141d */
[----:B------:R-:W1:Y:S04]  /*1030*/  LDS R29, [R2] ;  /* 0x00000000021d7984 */ /* 0x000e680000000800 */
[----:B------:R4:W5:Y:S01]  /*1040*/  LDG.E R16, desc[UR10][R16.64+0xc] ;  /* 0x00000c0a10107981 */ /* 0x000962000c1e1900 */
[----:B---3--:R-:W-:Y:S01]  /*1050*/  FFMA R25, R25, R26, R28 ;  /* 0x0000001a19197223 */ /* 0x008fe2000000001c */
[----:B-1----:R-:W-:-:S05]  /*1060*/  IMAD R29, R4, R29, RZ ;  /* 0x0000001d041d7224 */ /* 0x002fca00078e02ff */
[----:B------:R-:W-:-:S04]  /*1070*/  IADD3 R26, P0, PT, R29, R11, RZ ;  /* 0x0000000b1d1a7210 */ /* 0x000fc80007f1e0ff */
[----:B------:R-:W-:Y:S02]  /*1080*/  LEA.HI.X.SX32 R29, R29, R24, 0x1, P0 ;  /* 0x000000181d1d7211 */ /* 0x000fe400000f0eff */
[----:B0-----:R-:W-:-:S04]  /*1090*/  LEA R14, P0, R26, UR6, 0x2 ;  /* 0x000000061a0e7c11 */ /* 0x001fc8000f8010ff */
[----:B------:R-:W-:Y:S02]  /*10a0*/  LEA.HI.X R15, R26, UR7, R29, 0x2, P0 ;  /* 0x000000071a0f7c11 */ /* 0x000fe400080f141d */
[----:B------:R-:W-:Y:S04]  /*10b0*/  LDS R29, [R22] ;  /* 0x00000000161d7984 */ /* 0x000fe80000000800 */
[----:B------:R-:W3:Y:S04]  /*10c0*/  LDG.E R14, desc[UR10][R14.64+0x10] ;  /* 0x0000100a0e0e7981 */ /* 0x000ee8000c1e1900 */
[----:B------:R-:W0:Y:S01]  /*10d0*/  LDS R28, [R2] ;  /* 0x00000000021c7984 */ /* 0x000e220000000800 */
[----:B--2---:R-:W-:-:S03]  /*10e0*/  FFMA R21, R20, R21, R25 ;  /* 0x0000001514157223 */ /* 0x004fc60000000019 */
[----:B------:R-:W-:Y:S04]  /*10f0*/  LDS R25, [R22+0x4] ;  /* 0x0000040016197984 */ /* 0x000fe80000000800 */
[----:B----4-:R-:W1:Y:S04]  /*1100*/  LDS R17, [R2] ;  /* 0x0000000002117984 */ /* 0x010e680000000800 */
[----:B------:R-:W-:Y:S01]  /*1110*/  LDS R26, [R22+0x8] ;  /* 0x00000800161a7984 */ /* 0x000fe20000000800 */
[----:B-----5:R-:W-:Y:S01]  /*1120*/  FFMA R21, R16, R27, R21 ;  /* 0x0000001b10157223 */ /* 0x020fe20000000015 */
[----:B0-----:R-:W-:-:S02]  /*1130*/  IMAD R16, R4, R28, RZ ;  /* 0x0000001c04107224 */ /* 0x001fc400078e02ff */
[----:B------:R-:W0:Y:S01]  /*1140*/  LDS R27, [R2] ;  /* 0x00000000021b7984 */ /* 0x000e220000000800 */
[----:B-1----:R-:W-:Y:S02]  /*1150*/  IMAD R17, R4, R17, RZ ;  /* 0x0000001104117224 */ /* 0x002fe400078e02ff */
[----:B---3--:R-:W-:Y:S01]  /*1160*/  FFMA R28, R14, R29, R21 ;  /* 0x0000001d0e1c7223 */ /* 0x008fe20000000015 */
[----:B------:R-:W-:-:S04]  /*1170*/  IADD3 R14, P0, PT, R16, R11, RZ ;  /* 0x0000000b100e7210 */ /* 0x000fc80007f1e0ff */
[----:B------:R-:W-:Y:S02]  /*1180*/  LEA.HI.X.SX32 R15, R16, R24, 0x1, P0 ;  /* 0x00000018100f7211 */ /* 0x000fe400000f0eff */
[----:B------:R-:W-:-:S04]  /*1190*/  LEA R20, P0, R14, UR6, 0x2 ;  /* 0x000000060e147c11 */ /* 0x000fc8000f8010ff */
[----:B------:R-:W-:Y:S02]  /*11a0*/  LEA.HI.X R21, R14, UR7, R15, 0x2, P0 ;  /* 0x000000070e157c11 */ /* 0x000fe400080f140f */
[----:B------:R-:W-:Y:S01]  /*11b0*/  IADD3 R15, P0, PT, R17, R11, RZ ;  /* 0x0000000b110f7210 */ /* 0x000fe20007f1e0ff */
[----:B0-----:R-:W-:-:S03]  /*11c0*/  IMAD R27, R4, R27, RZ ;  /* 0x0000001b041b7224 */ /* 0x001fc600078e02ff */
[----:B------:R-:W-:Y:S01]  /*11d0*/  LEA.HI.X.SX32 R16, R17, R24, 0x1, P0 ;  /* 0x0000001811107211 */ /* 0x000fe200000f0eff */
[----:B------:R0:W2:Y:S01]  /*11e0*/  LDG.E R21, desc[UR10][R20.64+0x14] ;  /* 0x0000140a14157981 */ /* 0x0000a2000c1e1900 */
[----:B------:R-:W-:-:S04]  /*11f0*/  LEA R14, P0, R15, UR6, 0x2 ;  /* 0x000000060f0e7c11 */ /* 0x000fc8000f8010ff */
[----:B------:R-:W-:Y:S02]  /*1200*/  LEA.HI.X R15, R15, UR7, R16, 0x2, P0 ;  /* 0x000000070f0f7c11 */ /* 0x000fe400080f1410 */
[----:B------:R-:W-:-:S03]  /*1210*/  IADD3 R17, P0, PT, R27, R11, RZ ;  /* 0x0000000b1b117210 */ /* 0x000fc60007f1e0ff */
[----:B------:R-:W3:Y:S01]  /*1220*/  LDG.E R14, desc[UR10][R14.64+0x18] ;  /* 0x0000180a0e0e7981 */ /* 0x000ee2000c1e1900 */
[----:B------:R-:W-:Y:S02]  /*1230*/  LEA.HI.X.SX32 R24, R27, R24, 0x1, P0 ;  /* 0x000000181b187211 */ /* 0x000fe400000f0eff */
[C---:B------:R-:W-:Y:S01]  /*1240*/  LEA R16, P0, R17.reuse, UR6, 0x2 ;  /* 0x0000000611107c11 */ /* 0x040fe2000f8010ff */
[----:B0-----:R0:W1:Y:S03]  /*1250*/  LDS R20, [R22+0xc] ;  /* 0x00000c0016147984 */ /* 0x0010660000000800 */
[----:B------:R-:W-:-:S05]  /*1260*/  LEA.HI.X R17, R17, UR7, R24, 0x2, P0 ;  /* 0x0000000711117c11 */ /* 0x000fca00080f1418 */
[----:B------:R-:W1:Y:S01]  /*1270*/  LDG.E R16, desc[UR10][R16.64+0x1c] ;  /* 0x00001c0a10107981 */ /* 0x000e62000c1e1900 */
[----:B------:R-:W-:-:S05]  /*1280*/  VIADD R23, R23, 0x8 ;  /* 0x0000000817177836 */ /* 0x000fca0000000000 */
[----:B------:R-:W-:Y:S01]  /*1290*/  ISETP.NE.AND P0, PT, R23, RZ, PT ;  /* 0x000000ff1700720c */ /* 0x000fe20003f05270 */
[----:B0-----:R-:W-:Y:S01]  /*12a0*/  VIADD R22, R22, 0x20 ;  /* 0x0000002016167836 */ /* 0x001fe20000000000 */
[----:B------:R-:W-:Y:S01]  /*12b0*/  IADD3 R11, PT, PT, R11, 0x8, RZ ;  /* 0x000000080b0b7810 */ /* 0x000fe20007ffe0ff */
[----:B--2---:R-:W-:-:S04]  /*12c0*/  FFMA R21, R21, R25, R28 ;  /* 0x0000001915157223 */ /* 0x004fc8000000001c */
[----:B---3--:R-:W-:-:S04]  /*12d0*/  FFMA R21, R14, R26, R21 ;  /* 0x0000001a0e157223 */ /* 0x008fc80000000015 */
[----:B-1----:R-:W-:Y:S02]  /*12e0*/  FFMA R20, R16, R20, R21 ;  /* 0x0000001410147223 */ /* 0x002fe40000000015 */
[----:B------:R-:W-:Y:S05]  /*12f0*/  @P0 BRA `(.L_x_23) ;  /* 0xfffffff800d40947 */ /* 0x000fea000383ffff */
.L_x_22:
[----:B------:R-:W-:-:S13]  /*1300*/  ISETP.NE.AND P0, PT, R9, RZ, PT ;  /* 0x000000ff0900720c */ /* 0x000fda0003f05270 */
[----:B------:R-:W-:Y:S05]  /*1310*/  @!P0 BRA `(.L_x_21) ;  /* 0x00000004006c8947 */ /* 0x000fea0003800000 */
[----:B------:R-:W-:-:S05]  /*1320*/  VIADD R11, R9, 0xffffffff ;  /* 0xffffffff090b7836 */ /* 0x000fca0000000000 */
[----:B------:R-:W-:-:S13]  /*1330*/  ISETP.GE.U32.AND P0, PT, R11, 0x3, PT ;  /* 0x000000030b00780c */ /* 0x000fda0003f06070 */
[----:B------:R-:W-:Y:S05]  /*1340*/  @!P0 BRA `(.L_x_24) ;  /* 0x0000000000ac8947 */ /* 0x000fea0003800000 */
[----:B------:R-:W0:Y:S01]  /*1350*/  S2UR UR5, SR_CgaCtaId ;  /* 0x00000000000579c3 */ /* 0x000e220000008800 */
[----:B------:R-:W-:Y:S01]  /*1360*/  UMOV UR4, 0x400 ;  /* 0x0000040000047882 */ /* 0x000fe20000000000 */
[----:B------:R-:W-:Y:S01]  /*1370*/  IMAD.IADD R11, R7, 0x1, R19 ;  /* 0x00000001070b7824 */ /* 0x000fe200078e0213 */
[----:B----4-:R-:W1:Y:S01]  /*1380*/  LDS R14, [R2] ;  /* 0x00000000020e7984 */ /* 0x010e620000000800 */
[----:B-----5:R-:W-:-:S04]  /*1390*/  IADD3 R27, PT, PT, R18, R19, RZ ;  /* 0x00000013121b7210 */ /* 0x020fc80007ffe0ff */
[----:B------:R-:W2:Y:S01]  /*13a0*/  LDC.64 R12, c[0x0][0x390] ;  /* 0x0000e400ff0c7b82 */ /* 0x000ea20000000a00 */
[----:B0-----:R-:W-:-:S06]  /*13b0*/  ULEA UR4, UR5, UR4, 0x18 ;  /* 0x0000000405047291 */ /* 0x001fcc000f8ec0ff */
[----:B------:R-:W-:-:S05]  /*13c0*/  LEA R11, R11, UR4, 0x2 ;  /* 0x000000040b0b7c11 */ /* 0x000fca000f8e10ff */
[----:B------:R-:W-:Y:S01]  /*13d0*/  LDS R23, [R11] ;  /* 0x000000000b177984 */ /* 0x000fe20000000800 */
[----:B------:R-:W0:Y:S03]  /*13e0*/  LDCU.64 UR4, c[0x0][0x390] ;  /* 0x00007200ff0477ac */ /* 0x000e260008000a00 */
[----:B------:R-:W3:Y:S04]  /*13f0*/  LDS R15, [R2] ;  /* 0x00000000020f7984 */ /* 0x000ee80000000800 */
[----:B------:R-:W-:Y:S01]  /*1400*/  LDS R22, [R11+0x4] ;  /* 0x000004000b167984 */ /* 0x000fe20000000800 */
[----:B-1----:R-:W-:-:S03]  /*1410*/  IMAD R17, R4, R14, R27 ;  /* 0x0000000e04117224 */ /* 0x002fc600078e021b */
[----:B------:R-:W1:Y:S01]  /*1420*/  LDS R25, [R2] ;  /* 0x0000000002197984 */ /* 0x000e620000000800 */
[----:B--2---:R-:W-:-:S03]  /*1430*/  IMAD.WIDE R16, R17, 0x4, R12 ;  /* 0x0000000411107825 */ /* 0x004fc600078e020c */
[----:B------:R-:W-:Y:S04]  /*1440*/  LDS R21, [R11+0x8] ;  /* 0x000008000b157984 */ /* 0x000fe80000000800 */
[----:B------:R-:W2:Y:S04]  /*1450*/  LDS R29, [R2] ;  /* 0x00000000021d7984 */ /* 0x000ea80000000800 */
[----:B------:R-:W4:Y:S01]  /*1460*/  LDS R11, [R11+0xc] ;  /* 0x00000c000b0b7984 */ /* 0x000f220000000800 */
[----:B---3--:R-:W-:-:S05]  /*1470*/  IMAD R12, R4, R15, RZ ;  /* 0x0000000f040c7224 */ /* 0x008fca00078e02ff */
[C---:B------:R-:W-:Y:S01]  /*1480*/  IADD3 R13, P0, PT, R27.reuse, R12, RZ ;  /* 0x0000000c1b0d7210 */ /* 0x040fe20007f1e0ff */
[C---:B-1----:R-:W-:Y:S02]  /*1490*/  IMAD R26, R4.reuse, R25, RZ ;  /* 0x00000019041a7224 */ /* 0x042fe400078e02ff */
[----:B------:R1:W3:Y:S01]  /*14a0*/  LDG.E R25, desc[UR10][R16.64] ;  /* 0x0000000a10197981 */ /* 0x0002e2000c1e1900 */
[----:B--2---:R-:W-:Y:S01]  /*14b0*/  IMAD R14, R4, R29, RZ ;  /* 0x0000001d040e7224 */ /* 0x004fe200078e02ff */
[----:B------:R-:W-:Y:S02]  /*14c0*/  SHF.R.S32.HI R29, RZ, 0x1f, R27 ;  /* 0x0000001fff1d7819 */ /* 0x000fe4000001141b */
[C---:B------:R-:W-:Y:S02]  /*14d0*/  IADD3 R15, P1, PT, R27.reuse, R26, RZ ;  /* 0x0000001a1b0f7210 */ /* 0x040fe40007f3e0ff */
[----:B------:R-:W-:Y:S02]  /*14e0*/  LEA.HI.X.SX32 R28, R12, R29, 0x1, P0 ;  /* 0x0000001d0c1c7211 */ /* 0x000fe400000f0eff */
[----:B------:R-:W-:-:S02]  /*14f0*/  IADD3 R24, P2, PT, R27, R14, RZ ;  /* 0x0000000e1b187210 */ /* 0x000fc40007f5e0ff */
[C---:B0-----:R-:W-:Y:S02]  /*1500*/  LEA R12, P0, R13.reuse, UR4, 0x2 ;  /* 0x000000040d0c7c11 */ /* 0x041fe4000f8010ff */
[-C--:B------:R-:W-:Y:S02]  /*1510*/  LEA.HI.X.SX32 R27, R14, R29.reuse, 0x1, P2 ;  /* 0x0000001d0e1b7211 */ /* 0x080fe400010f0eff */
[----:B------:R-:W-:Y:S02]  /*1520*/  LEA.HI.X R13, R13, UR5, R28, 0x2, P0 ;  /* 0x000000050d0d7c11 */ /* 0x000fe400080f141c */
[----:B------:R-:W-:Y:S02]  /*1530*/  LEA.HI.X.SX32 R26, R26, R29, 0x1, P1 ;  /* 0x0000001d1a1a7211 */ /* 0x000fe400008f0eff */
[C---:B------:R-:W-:Y:S01]  /*1540*/  LEA R14, P0, R15.reuse, UR4, 0x2 ;  /* 0x000000040f0e7c11 */ /* 0x040fe2000f8010ff */
[----:B------:R-:W2:Y:S03]  /*1550*/  LDG.E R12, desc[UR10][R12.64+0x4] ;  /* 0x0000040a0c0c7981 */ /* 0x000ea6000c1e1900 */
[----:B------:R-:W-:-:S02]  /*1560*/  LEA.HI.X R15, R15, UR5, R26, 0x2, P0 ;  /* 0x000000050f0f7c11 */ /* 0x000fc400080f141a */
[----:B-1----:R-:W-:-:S04]  /*1570*/  LEA R16, P0, R24, UR4, 0x2 ;  /* 0x0000000418107c11 */ /* 0x002fc8000f8010ff */
[----:B------:R-:W-:Y:S01]  /*1580*/  LEA.HI.X R17, R24, UR5, R27, 0x2, P0 ;  /* 0x0000000518117c11 */ /* 0x000fe200080f141b */
[----:B------:R-:W4:Y:S04]  /*1590*/  LDG.E R15, desc[UR10][R14.64+0x8] ;  /* 0x0000080a0e0f7981 */ /* 0x000f28000c1e1900 */
[----:B------:R-:W4:Y:S01]  /*15a0*/  LDG.E R16, desc[UR10][R16.64+0xc] ;  /* 0x00000c0a10107981 */ /* 0x000f22000c1e1900 */
[----:B------:R-:W-:Y:S02]  /*15b0*/  VIADD R19, R19, 0x4 ;  /* 0x0000000413137836 */ /* 0x000fe40000000000 */
[----:B---3--:R-:W-:-:S04]  /*15c0*/  FFMA R23, R25, R23, R20 ;  /* 0x0000001719177223 */ /* 0x008fc80000000014 */
[----:B--2---:R-:W-:-:S04]  /*15d0*/  FFMA R22, R12, R22, R23 ;  /* 0x000000160c167223 */ /* 0x004fc80000000017 */
[----:B----4-:R-:W-:-:S04]  /*15e0*/  FFMA R21, R15, R21, R22 ;  /* 0x000000150f157223 */ /* 0x010fc80000000016 */
[----:B------:R-:W-:-:S07]  /*15f0*/  FFMA R20, R16, R11, R21 ;  /* 0x0000000b10147223 */ /* 0x000fce0000000015 */
.L_x_24:
[----:B------:R-:W-:-:S13]  /*1600*/  LOP3.LUT P0, R11, R3, 0x3, RZ, 0xc0, !PT ;  /* 0x00000003030b7812 */ /* 0x000fda000780c0ff */
[----:B------:R-:W-:Y:S05]  /*1610*/  @!P0 BRA `(.L_x_21) ;  /* 0x0000000000ac8947 */ /* 0x000fea0003800000 */
[----:B------:R-:W-:Y:S02]  /*1620*/  ISETP.NE.AND P1, PT, R11, 0x1, PT ;  /* 0x000000010b00780c */ /* 0x000fe40003f25270 */
[----:B------:R-:W-:-:S04]  /*1630*/  LOP3.LUT R12, R3, 0x1, RZ, 0xc0, !PT ;  /* 0x00000001030c7812 */ /* 0x000fc800078ec0ff */
[----:B------:R-:W-:-:S07]  /*1640*/  ISETP.NE.U32.AND P0, PT, R12, 0x1, PT ;  /* 0x000000010c00780c */ /* 0x000fce0003f05070 */
[----:B------:R-:W-:Y:S06]  /*1650*/  @!P1 BRA `(.L_x_25) ;  /* 0x0000000000649947 */ /* 0x000fec0003800000 */
[----:B------:R-:W0:Y:S01]  /*1660*/  S2UR UR5, SR_CgaCtaId ;  /* 0x00000000000579c3 */ /* 0x000e220000008800 */
[----:B------:R-:W-:Y:S01]  /*1670*/  UMOV UR4, 0x400 ;  /* 0x0000040000047882 */ /* 0x000fe20000000000 */
[----:B----4-:R-:W-:Y:S01]  /*1680*/  IMAD.IADD R16, R7, 0x1, R19 ;  /* 0x0000000107107824 */ /* 0x010fe200078e0213 */
[----:B------:R-:W1:Y:S01]  /*1690*/  LDS R13, [R2] ;  /* 0x00000000020d7984 */ /* 0x000e620000000800 */
[----:B-----5:R-:W-:-:S04]  /*16a0*/  IADD3 R22, PT, PT, R18, R19, RZ ;  /* 0x0000001312167210 */ /* 0x020fc80007ffe0ff */
[----:B------:R-:W2:Y:S01]  /*16b0*/  LDC.64 R14, c[0x0][0x390] ;  /* 0x0000e400ff0e7b82 */ /* 0x000ea20000000a00 */
[----:B0-----:R-:W-:-:S06]  /*16c0*/  ULEA UR4, UR5, UR4, 0x18 ;  /* 0x0000000405047291 */ /* 0x001fcc000f8ec0ff */
[----:B------:R-:W-:-:S05]  /*16d0*/  LEA R16, R16, UR4, 0x2 ;  /* 0x0000000410107c11 */ /* 0x000fca000f8e10ff */
[----:B------:R-:W-:Y:S01]  /*16e0*/  LDS R11, [R16] ;  /* 0x00000000100b7984 */ /* 0x000fe20000000800 */
[----:B------:R-:W0:Y:S03]  /*16f0*/  LDCU.64 UR4, c[0x0][0x390] ;  /* 0x00007200ff0477ac */ /* 0x000e260008000a00 */
[----:B------:R-:W3:Y:S01]  /*1700*/  LDS R17, [R2] ;  /* 0x0000000002117984 */ /* 0x000ee20000000800 */
[----:B-1----:R-:W-:-:S03]  /*1710*/  IMAD R13, R4, R13, R22 ;  /* 0x0000000d040d7224 */ /* 0x002fc600078e0216 */
[----:B------:R-:W1:Y:S01]  /*1720*/  LDS R16, [R16+0x4] ;  /* 0x0000040010107984 */ /* 0x000e620000000800 */
[----:B--2---:R-:W-:-:S06]  /*1730*/  IMAD.WIDE R14, R13, 0x4, R14 ;  /* 0x000000040d0e7825 */ /* 0x004fcc00078e020e */
[----:B------:R-:W2:Y:S01]  /*1740*/  LDG.E R15, desc[UR10][R14.64] ;  /* 0x0000000a0e0f7981 */ /* 0x000ea2000c1e1900 */
[----:B---3--:R-:W-:-:S05]  /*1750*/  IMAD R17, R4, R17, RZ ;  /* 0x0000001104117224 */ /* 0x008fca00078e02ff */
[----:B------:R-:W-:Y:S02]  /*1760*/  SHF.R.S32.HI R12, RZ, 0x1f, R17 ;  /* 0x0000001fff0c7819 */ /* 0x000fe40000011411 */
[----:B------:R-:W-:-:S04]  /*1770*/  IADD3 R17, P1, PT, R22, R17, RZ ;  /* 0x0000001116117210 */ /* 0x000fc80007f3e0ff */
[----:B------:R-:W-:Y:S02]  /*1780*/  LEA.HI.X.SX32 R22, R22, R12, 0x1, P1 ;  /* 0x0000000c16167211 */ /* 0x000fe400008f0eff */
[----:B0-----:R-:W-:-:S04]  /*1790*/  LEA R12, P1, R17, UR4, 0x2 ;  /* 0x00000004110c7c11 */ /* 0x001fc8000f8210ff */
[----:B------:R-:W-:-:S05]  /*17a0*/  LEA.HI.X R13, R17, UR5, R22, 0x2, P1 ;  /* 0x00000005110d7c11 */ /* 0x000fca00088f1416 */
[----:B------:R-:W1:Y:S01]  /*17b0*/  LDG.E R12, desc[UR10][R12.64+0x4] ;  /* 0x0000040a0c0c7981 */ /* 0x000e62000c1e1900 */
[----:B------:R-:W-:Y:S02]  /*17c0*/  VIADD R19, R19, 0x2 ;  /* 0x0000000213137836 */ /* 0x000fe40000000000 */
[----:B--2---:R-:W-:-:S04]  /*17d0*/  FFMA R11, R15, R11, R20 ;  /* 0x0000000b0f0b7223 */ /* 0x004fc80000000014 */
[----:B-1----:R-:W-:-:S07]  /*17e0*/  FFMA R20, R12, R16, R11 ;  /* 0x000000100c147223 */ /* 0x002fce000000000b */
.L_x_25:
[----:B------:R-:W-:Y:S05]  /*17f0*/  @P0 BRA `(.L_x_21) ;  /* 0x0000000000340947 */ /* 0x000fea0003800000 */
[----:B----4-:R-:W0:Y:S01]  /*1800*/  LDS R14, [R2] ;  /* 0x00000000020e7984 */ /* 0x010e220000000800 */
[----:B------:R-:W1:Y:S01]  /*1810*/  LDC.64 R12, c[0x0][0x390] ;  /* 0x0000e400ff0c7b82 */ /* 0x000e620000000a00 */
[----:B-----5:R-:W-:-:S04]  /*1820*/  IMAD.IADD R11, R18, 0x1, R19 ;  /* 0x00000001120b7824 */ /* 0x020fc800078e0213 */
[----:B0-----:R-:W-:-:S04]  /*1830*/  IMAD R11, R4, R14, R11 ;  /* 0x0000000e040b7224 */ /* 0x001fc800078e020b */
[----:B-1----:R-:W-:-:S06]  /*1840*/  IMAD.WIDE R12, R11, 0x4, R12 ;  /* 0x000000040b0c7825 */ /* 0x002fcc00078e020c */
[----:B------:R-:W2:Y:S01]  /*1850*/  LDG.E R13, desc[UR10][R12.64] ;  /* 0x0000000a0c0d7981 */ /* 0x000ea2000c1e1900 */
[----:B------:R-:W0:Y:S01]  /*1860*/  S2UR UR5, SR_CgaCtaId ;  /* 0x00000000000579c3 */ /* 0x000e220000008800 */
[----:B------:R-:W-:Y:S01]  /*1870*/  UMOV UR4, 0x400 ;  /* 0x0000040000047882 */ /* 0x000fe20000000000 */
[----:B------:R-:W-:Y:S01]  /*1880*/  IADD3 R19, PT, PT, R7, R19, RZ ;  /* 0x0000001307137210 */ /* 0x000fe20007ffe0ff */
[----:B0-----:R-:W-:-:S06]  /*1890*/  ULEA UR4, UR5, UR4, 0x18 ;  /* 0x0000000405047291 */ /* 0x001fcc000f8ec0ff */
[----:B------:R-:W-:-:S06]  /*18a0*/  LEA R19, R19, UR4, 0x2 ;  /* 0x0000000413137c11 */ /* 0x000fcc000f8e10ff */
[----:B------:R-:W2:Y:S02]  /*18b0*/  LDS R19, [R19] ;  /* 0x0000000013137984 */ /* 0x000ea40000000800 */
[----:B--2---:R-:W-:-:S07]  /*18c0*/  FFMA R20, R13, R19, R20 ;  /* 0x000000130d147223 */ /* 0x004fce0000000014 */
.L_x_21:
[----:B----4-:R-:W0:Y:S01]  /*18d0*/  LDC.64 R14, c[0x0][0x3e0] ;  /* 0x0000f800ff0e7b82 */ /* 0x010e220000000a00 */
[----:B------:R-:W-:-:S07]  /*18e0*/  IMAD R11, R8, R10, R5 ;  /* 0x0000000a080b7224 */ /* 0x000fce00078e0205 */
[----:B------:R-:W1:Y:S01]  /*18f0*/  LDC.64 R12, c[0x0][0x388] ;  /* 0x0000e200ff0c7b82 */ /* 0x000e620000000a00 */
[----:B0-----:R-:W-:-:S05]  /*1900*/  IMAD.WIDE R14, R11, 0x4, R14 ;  /* 0x000000040b0e7825 */ /* 0x001fca00078e020e */
[----:B------:R0:W-:Y:S04]  /*1910*/  STG.E desc[UR10][R14.64], R20 ;  /* 0x000000140e007986 */ /* 0x0001e8000c10190a */
[----:B-1----:R0:W5:Y:S02]  /*1920*/  LDG.E R11, desc[UR10][R12.64] ;  /* 0x0000000a0c0b7981 */ /* 0x002164000c1e1900 */
.L_x_20:
[----:B------:R-:W-:-:S05]  /*1930*/  VIADD R10, R10, 0x1 ;  /* 0x000000010a0a7836 */ /* 0x000fca0000000000 */
[----:B-----5:R-:W-:-:S13]  /*1940*/  ISETP.GE.AND P0, PT, R10, R11, PT ;  /* 0x0000000b0a00720c */ /* 0x020fda0003f06270 */
[----:B------:R-:W-:Y:S05]  /*1950*/  @!P0 BRA `(.L_x_26) ;  /* 0xfffffff000d08947 */ /* 0x000fea000383ffff */
[----:B------:R-:W-:Y:S05]  /*1960*/  EXIT ;  /* 0x000000000000794d */ /* 0x000fea0003800000 */
.L_x_27:
        /* <DEDUP_REMOVED lines=9> */
.L_x_222:


//--------------------- .text._Z13average_snipsPKdPKiS2_PKfS4_S2_S4_S4_S4_PdPiS4_S4_ --------------------------
	.section	.text._Z13average_snipsPKdPKiS2_PKfS4_S2_S4_S4_S4_PdPiS4_S4_,"ax",@progbits
	.align	128
        .global         _Z13average_snipsPKdPKiS2_PKfS4_S2_S4_S4_S4_PdPiS4_S4_
        .type           _Z13average_snipsPKdPKiS2_PKfS4_S2_S4_S4_S4_PdPiS4_S4_,@function
        .size           _Z13average_snipsPKdPKiS2_PKfS4_S2_S4_S4_S4_PdPiS4_S4_,(.L_x_223 - _Z13average_snipsPKdPKiS2_PKfS4_S2_S4_S4_S4_PdPiS4_S4_)
        .other          _Z13average_snipsPKdPKiS2_PKfS4_S2_S4_S4_S4_PdPiS4_S4_,@"STO_CUDA_ENTRY STV_DEFAULT"
_Z13average_snipsPKdPKiS2_PKfS4_S2_S4_S4_S4_PdPiS4_S4_:
.text._Z13average_snipsPKdPKiS2_PKfS4_S2_S4_S4_S4_PdPiS4_S4_:
[----:B------:R-:W-:Y:S08]  /*0000*/  LDC R1, c[0x0][0x37c] ;  /* 0x0000df00ff017b82 */ /* 0x000ff00000000800 */
[----:B------:R-:W0:Y:S01]  /*0010*/  LDC.64 R2, c[0x0][0x3a8] ;  /* 0x0000ea00ff027b82 */ /* 0x000e220000000a00 */
[----:B------:R-:W0:Y:S02]  /*0020*/  LDCU.64 UR10, c[0x0][0x358] ;  /* 0x00006b00ff0a77ac */ /* 0x000e240008000a00 */
[----:B0-----:R-:W2:Y:S02]  /*0030*/  LDG.E R2, desc[UR10][R2.64] ;  /* 0x0000000a02027981 */ /* 0x001ea4000c1e1900 */
[----:B--2---:R-:W-:-:S13]  /*0040*/  ISETP.GE.AND P0, PT, R2, 0x1, PT ;  /* 0x000000010200780c */ /* 0x004fda0003f06270 */
[----:B------:R-:W-:Y:S05]  /*0050*/  @!P0 EXIT ;  /* 0x000000000000894d */ /* 0x000fea0003800000 */
[----:B------:R-:W0:Y:S02]  /*0060*/  LDC.64 R16, c[0x0][0x380] ;  /* 0x0000e000ff107b82 */ /* 0x000e240000000a00 */
[----:B0-----:R-:W2:Y:S04]  /*0070*/  LDG.E.64 R4, desc[UR10][R16.64+0x8] ;  /* 0x0000080a10047981 */ /* 0x001ea8000c1e1b00 */
[----:B------:R-:W3:Y:S04]  /*0080*/  LDG.E.64 R6, desc[UR10][R16.64+0x20] ;  /* 0x0000200a10067981 */ /* 0x000ee8000c1e1b00 */
[----:B------:R-:W4:Y:S04]  /*0090*/  LDG.E.64 R8, desc[UR10][R16.64+0x48] ;  /* 0x0000480a10087981 */ /* 0x000f28000c1e1b00 */
[----:B------:R-:W5:Y:S04]  /*00a0*/  LDG.E.64 R14, desc[UR10][R16.64+0x30] ;  /* 0x0000300a100e7981 */ /* 0x000f68000c1e1b00 */
[----:B------:R-:W5:Y:S04]  /*00b0*/  LDG.E.64 R10, desc[UR10][R16.64] ;  /* 0x0000000a100a7981 */ /* 0x000f68000c1e1b00 */
[----:B------:R-:W5:Y:S01]  /*00c0*/  LDG.E.64 R12, desc[UR10][R16.64+0x78] ;  /* 0x0000780a100c7981 */ /* 0x000f62000c1e1b00 */
[----:B------:R-:W0:Y:S01]  /*00d0*/  S2UR UR18, SR_CTAID.X ;  /* 0x00000000001279c3 */ /* 0x000e220000002500 */
[----:B------:R-:W1:Y:S01]  /*00e0*/  LDCU UR19, c[0x0][0x364] ;  /* 0x00006c80ff1377ac */ /* 0x000e620008000800 */
[----:B------:R-:W1:Y:S01]  /*00f0*/  S2R R0, SR_TID.X ;  /* 0x0000000000007919 */ /* 0x000e620000002100 */
[----:B--2---:R-:W2:Y:S08]  /*0100*/  F2I.F64.TRUNC R4, R4 ;  /* 0x0000000400047311 */ /* 0x004eb0000030d100 */
[----:B---3--:R-:W3:Y:S01]  /*0110*/  F2I.F64.TRUNC R6, R6 ;  /* 0x0000000600067311 */ /* 0x008ee2000030d100 */
[----:B--2---:R-:W-:-:S07]  /*0120*/  R2UR UR12, R4 ;  /* 0x00000000040c72ca */ /* 0x004fce00000e0000 */
[----:B----4-:R-:W2:Y:S01]  /*0130*/  F2I.F64.TRUNC R8, R8 ;  /* 0x0000000800087311 */ /* 0x010ea2000030d100 */
[----:B---3--:R-:W-:-:S07]  /*0140*/  R2UR UR13, R6 ;  /* 0x00000000060d72ca */ /* 0x008fce00000e0000 */
[----:B-----5:R-:W3:Y:S01]  /*0150*/  F2I.F64.TRUNC R14, R14 ;  /* 0x0000000e000e7311 */ /* 0x020ee2000030d100 */
[----:B0-----:R-:W-:Y:S02]  /*0160*/  UIMAD UR4, UR12, 0x5, UR18 ;  /* 0x000000050c0478a4 */ /* 0x001fe4000f8e0212 */
[----:B------:R-:W-:Y:S01]  /*0170*/  UIMAD UR6, UR12, 0x6, UR18 ;  /* 0x000000060c0678a4 */ /* 0x000fe2000f8e0212 */
[----:B--2---:R-:W-:-:S04]  /*0180*/  R2UR UR14, R8 ;  /* 0x00000000080e72ca */ /* 0x004fc800000e0000 */
[----:B------:R0:W2:Y:S01]  /*0190*/  F2I.F64.TRUNC R3, R10 ;  /* 0x0000000a00037311 */ /* 0x0000a2000030d100 */
[----:B------:R-:W-:Y:S01]  /*01a0*/  UIMAD UR7, UR12, 0x7, UR18 ;  /* 0x000000070c0778a4 */ /* 0x000fe2000f8e0212 */
[----:B------:R-:W-:Y:S02]  /*01b0*/  MOV R5, UR4 ;  /* 0x0000000400057c02 */ /* 0x000fe40008000f00 */
[----:B------:R-:W-:Y:S01]  /*01c0*/  MOV R7, UR6 ;  /* 0x0000000600077c02 */ /* 0x000fe20008000f00 */
[----:B------:R-:W-:Y:S01]  /*01d0*/  UIMAD UR16, UR12, UR13, URZ ;  /* 0x0000000d0c1072a4 */ /* 0x000fe2000f8e02ff */
[----:B---3--:R-:W-:Y:S02]  /*01e0*/  R2UR UR15, R14 ;  /* 0x000000000e0f72ca */ /* 0x008fe400000e0000 */
[----:B------:R0:W3:Y:S01]  /*01f0*/  F2F.F32.F64 R2, R12 ;  /* 0x0000000c00027310 */ /* 0x0000e20000301000 */
[----:B------:R-:W-:Y:S01]  /*0200*/  MOV R9, UR7 ;  /* 0x0000000700097c02 */ /* 0x000fe20008000f00 */
[----:B-1----:R-:W-:-:S02]  /*0210*/  IMAD R4, R5, UR13, R0 ;  /* 0x0000000d05047c24 */ /* 0x002fc4000f8e0200 */
[--C-:B------:R-:W-:Y:S01]  /*0220*/  IMAD R5, R7, UR13, R0.reuse ;  /* 0x0000000d07057c24 */ /* 0x100fe2000f8e0200 */
[----:B------:R-:W-:Y:S01]  /*0230*/  UIMAD UR5, UR14, UR4, URZ ;  /* 0x000000040e0572a4 */ /* 0x000fe2000f8e02ff */
[----:B------:R-:W-:Y:S01]  /*0240*/  IMAD R6, R9, UR13, R0 ;  /* 0x0000000d09067c24 */ /* 0x000fe2000f8e0200 */
[----:B------:R-:W-:Y:S02]  /*0250*/  UIMAD UR17, UR12, UR14, URZ ;  /* 0x0000000e0c1172a4 */ /* 0x000fe4000f8e02ff */
[----:B------:R-:W-:Y:S02]  /*0260*/  UIMAD UR8, UR14, UR6, URZ ;  /* 0x000000060e0872a4 */ /* 0x000fe4000f8e02ff */
[----:B------:R-:W-:Y:S01]  /*0270*/  UIMAD UR9, UR14, UR7, URZ ;  /* 0x000000070e0972a4 */ /* 0x000fe2000f8e02ff */
[----:B0-2---:R-:W-:-:S11]  /*0280*/  UMOV UR4, URZ ;  /* 0x000000ff00047c82 */ /* 0x005fd60008000000 */
.L_x_38:
[----:B------:R-:W0:Y:S02]  /*0290*/  LDCU.64 UR6, c[0x0][0x398] ;  /* 0x00007300ff0677ac */ /* 0x000e240008000a00 */
[----:B0-----:R-:W-:-:S06]  /*02a0*/  UIMAD.WIDE.U32 UR6, UR4, 0x4, UR6 ;  /* 0x00000004040678a5 */ /* 0x001fcc000f8e0006 */
[----:B------:R-:W-:Y:S02]  /*02b0*/  MOV R9, UR7 ;  /* 0x0000000700097c02 */ /* 0x000fe40008000f00 */
[----:B------:R-:W-:-:S05]  /*02c0*/  MOV R8, UR6 ;  /* 0x0000000600087c02 */ /* 0x000fca0008000f00 */
[----:B------:R-:W3:Y:S02]  /*02d0*/  LDG.E R9, desc[UR10][R8.64] ;  /* 0x0000000a08097981 */ /* 0x000ee4000c1e1900 */
[----:B---3--:R-:W-:-:S13]  /*02e0*/  FSETP.GT.AND P0, PT, R9, R2, PT ;  /* 0x000000020900720b */ /* 0x008fda0003f04000 */
[----:B-1----:R-:W-:Y:S05]  /*02f0*/  @!P0 BRA `(.L_x_28) ;  /* 0x00000010005c8947 */ /* 0x002fea0003800000 */
[----:B------:R-:W0:Y:S02]  /*0300*/  LDCU.64 UR6, c[0x0][0x390] ;  /* 0x00007200ff0677ac */ /* 0x000e240008000a00 */
[----:B0-----:R-:W-:-:S06]  /*0310*/  UIMAD.WIDE.U32 UR6, UR4, 0x4, UR6 ;  /* 0x00000004040678a5 */ /* 0x001fcc000f8e0006 */
[----:B------:R-:W-:Y:S02]  /*0320*/  MOV R8, UR6 ;  /* 0x0000000600087c02 */ /* 0x000fe40008000f00 */
[----:B------:R-:W-:-:S05]  /*0330*/  MOV R9, UR7 ;  /* 0x0000000700097c02 */ /* 0x000fca0008000f00 */
[----:B------:R-:W2:Y:S02]  /*0340*/  LDG.E R8, desc[UR10][R8.64] ;  /* 0x0000000a08087981 */ /* 0x000ea4000c1e1900 */
[----:B--2---:R-:W-:-:S13]  /*0350*/  ISETP.NE.AND P0, PT, R8, UR18, PT ;  /* 0x0000001208007c0c */ /* 0x004fda000bf05270 */
[----:B------:R-:W-:Y:S05]  /*0360*/  @P0 BRA `(.L_x_28) ;  /* 0x0000001000400947 */ /* 0x000fea0003800000 */
[----:B------:R-:W0:Y:S01]  /*0370*/  S2R R11, SR_TID.Y ;  /* 0x00000000000b7919 */ /* 0x000e220000002200 */
[----:B------:R-:W-:Y:S01]  /*0380*/  BSSY.RECONVERGENT B0, `(.L_x_29) ;  /* 0x000000b000007945 */ /* 0x000fe20003800200 */
[----:B0-----:R-:W-:Y:S02]  /*0390*/  LOP3.LUT P0, RZ, R0, R11, RZ, 0xfc, !PT ;  /* 0x0000000b00ff7212 */ /* 0x001fe4000780fcff */
[----:B------:R-:W-:-:S11]  /*03a0*/  ISETP.GE.AND P1, PT, R11, UR14, PT ;  /* 0x0000000e0b007c0c */ /* 0x000fd6000bf26270 */
[----:B------:R-:W-:Y:S05]  /*03b0*/  @P0 BRA `(.L_x_30) ;  /* 0x00000000001c0947 */ /* 0x000fea0003800000 */
[----:B------:R-:W0:Y:S02]  /*03c0*/  LDCU.64 UR6, c[0x0][0x3d0] ;  /* 0x00007a00ff0677ac */ /* 0x000e240008000a00 */
[----:B0-----:R-:W-:-:S06]  /*03d0*/  UIMAD.WIDE.U32 UR6, UR18, 0x4, UR6 ;  /* 0x00000004120678a5 */ /* 0x001fcc000f8e0006 */
[----:B------:R-:W-:Y:S02]  /*03e0*/  MOV R8, UR6 ;  /* 0x0000000600087c02 */ /* 0x000fe40008000f00 */
[----:B------:R-:W-:-:S05]  /*03f0*/  MOV R9, UR7 ;  /* 0x0000000700097c02 */ /* 0x000fca0008000f00 */
[----:B------:R-:W2:Y:S02]  /*0400*/  LDG.E R7, desc[UR10][R8.64] ;  /* 0x0000000a08077981 */ /* 0x000ea4000c1e1900 */
[----:B--2---:R-:W-:-:S05]  /*0410*/  IADD3 R7, PT, PT, R7, 0x1, RZ ;  /* 0x0000000107077810 */ /* 0x004fca0007ffe0ff */
[----:B------:R0:W-:Y:S02]  /*0420*/  STG.E desc[UR10][R8.64], R7 ;  /* 0x0000000708007986 */ /* 0x0001e4000c10190a */
.L_x_30:
[----:B------:R-:W-:Y:S05]  /*0430*/  BSYNC.RECONVERGENT B0 ;  /* 0x0000000000007941 */ /* 0x000fea0003800200 */
.L_x_29:
[----:B------:R-:W-:Y:S04]  /*0440*/  BSSY.RECONVERGENT B0, `(.L_x_28) ;  /* 0x0000102000007945 */ /* 0x000fe80003800200 */
[----:B------:R-:W-:Y:S05]  /*0450*/  @P1 BRA `(.L_x_31) ;  /* 0x0000001000001947 */ /* 0x000fea0003800000 */
[----:B------:R-:W1:Y:S01]  /*0460*/  LDC.64 R20, c[0x0][0x388] ;  /* 0x0000e200ff147b82 */ /* 0x000e620000000a00 */
[----:B0-----:R-:W-:Y:S01]  /*0470*/  MOV R7, UR4 ;  /* 0x0000000400077c02 */ /* 0x001fe20008000f00 */
[----:B------:R-:W-:-:S06]  /*0480*/  IMAD.U32 R9, RZ, RZ, UR4 ;  /* 0x00000004ff097e24 */ /* 0x000fcc000f8e00ff */
[----:B------:R-:W0:Y:S01]  /*0490*/  LDC.64 R18, c[0x0][0x3a0] ;  /* 0x0000e800ff127b82 */ /* 0x000e220000000a00 */
[----:B-1----:R-:W-:Y:S01]  /*04a0*/  IMAD.WIDE.U32 R20, R7, 0x4, R20 ;  /* 0x0000000407147825 */ /* 0x002fe200078e0014 */
[----:B------:R-:W-:-:S03]  /*04b0*/  MOV R7, R11 ;  /* 0x0000000b00077202 */ /* 0x000fc60000000f00 */
[----:B0-----:R-:W-:-:S07]  /*04c0*/  IMAD.WIDE.U32 R18, R9, 0x4, R18 ;  /* 0x0000000409127825 */ /* 0x001fce00078e0012 */
.L_x_37:
[----:B------:R-:W-:Y:S01]  /*04d0*/  UISETP.GE.AND UP0, UPT, UR15, 0x1, UPT ;  /* 0x000000010f00788c */ /* 0x000fe2000bf06270 */
[----:B------:R-:W-:-:S08]  /*04e0*/  CS2R R26, SRZ ;  /* 0x00000000001a7805 */ /* 0x000fd0000001ff00 */
[----:B-1----:R-:W-:Y:S05]  /*04f0*/  BRA.U !UP0, `(.L_x_32) ;  /* 0x0000000d08847547 */ /* 0x002fea000b800000 */
[----:B------:R-:W-:Y:S01]  /*0500*/  UISETP.GE.U32.AND UP0, UPT, UR15, 0x8, UPT ;  /* 0x000000080f00788c */ /* 0x000fe2000bf06070 */
[----:B------:R-:W-:Y:S01]  /*0510*/  HFMA2 R8, -RZ, RZ, 0, 0 ;  /* 0x00000000ff087431 */ /* 0x000fe200000001ff */
[----:B------:R-:W-:-:S07]  /*0520*/  CS2R R26, SRZ ;  /* 0x00000000001a7805 */ /* 0x000fce000001ff00 */
[----:B------:R-:W-:Y:S05]  /*0530*/  BRA.U !UP0, `(.L_x_33) ;  /* 0x0000000508fc7547 */ /* 0x000fea000b800000 */
[----:B------:R-:W-:Y:S01]  /*0540*/  UIADD3 UR21, UPT, UPT, UR12, UR18, URZ ;  /* 0x000000120c157290 */ /* 0x000fe2000fffe0ff */
[----:B------:R-:W-:Y:S01]  /*0550*/  MOV R11, UR13 ;  /* 0x0000000d000b7c02 */ /* 0x000fe20008000f00 */
[----:B------:R-:W-:Y:S01]  /*0560*/  ULEA UR22, UR12, UR18, 0x1 ;  /* 0x000000120c167291 */ /* 0x000fe2000f8e08ff */
[----:B------:R-:W-:Y:S01]  /*0570*/  MOV R16, UR14 ;  /* 0x0000000e00107c02 */ /* 0x000fe20008000f00 */
[----:B------:R-:W-:Y:S01]  /*0580*/  UIMAD UR24, UR12, 0x3, UR18 ;  /* 0x000000030c1878a4 */ /* 0x000fe2000f8e0212 */
[----:B------:R-:W-:Y:S01]  /*0590*/  IADD3 R8, PT, PT, R7, UR5, RZ ;  /* 0x0000000507087c10 */ /* 0x000fe2000fffe0ff */
[----:B------:R-:W-:Y:S01]  /*05a0*/  ULEA UR26, UR12, UR18, 0x2 ;  /* 0x000000120c1a7291 */ /* 0x000fe2000f8e10ff */
[----:B------:R-:W-:Y:S01]  /*05b0*/  MOV R35, UR21 ;  /* 0x0000001500237c02 */ /* 0x000fe20008000f00 */
[----:B------:R-:W-:Y:S01]  /*05c0*/  ULOP3.LUT UR6, UR15, 0x7ffffff8, URZ, 0xc0, !UPT ;  /* 0x7ffffff80f067892 */ /* 0x000fe2000f8ec0ff */
[----:B------:R-:W-:Y:S01]  /*05d0*/  MOV R15, UR22 ;  /* 0x00000016000f7c02 */ /* 0x000fe20008000f00 */
[----:B------:R-:W-:Y:S01]  /*05e0*/  UIADD3 UR7, UPT, UPT, UR12, UR18, URZ ;  /* 0x000000120c077290 */ /* 0x000fe2000fffe0ff */
[----:B------:R-:W-:Y:S01]  /*05f0*/  MOV R31, UR24 ;  /* 0x00000018001f7c02 */ /* 0x000fe20008000f00 */
[----:B------:R-:W-:Y:S01]  /*0600*/  UIMAD UR20, UR14, UR18, URZ ;  /* 0x000000120e1472a4 */ /* 0x000fe2000f8e02ff */
[----:B------:R-:W-:Y:S01]  /*0610*/  MOV R33, UR26 ;  /* 0x0000001a00217c02 */ /* 0x000fe20008000f00 */
[----:B------:R-:W-:Y:S01]  /*0620*/  UIADD3 UR6, UPT, UPT, -UR6, URZ, URZ ;  /* 0x000000ff06067290 */ /* 0x000fe2000fffe1ff */
[----:B------:R-:W-:Y:S01]  /*0630*/  IMAD R12, R11, UR18, R0 ;  /* 0x000000120b0c7c24 */ /* 0x000fe2000f8e0200 */
[----:B------:R-:W-:Y:S01]  /*0640*/  UIMAD UR23, UR14, UR22, URZ ;  /* 0x000000160e1772a4 */ /* 0x000fe2000f8e02ff */
[----:B------:R-:W-:Y:S01]  /*0650*/  IMAD R41, R16, UR7, R7 ;  /* 0x0000000710297c24 */ /* 0x000fe2000f8e0207 */
[----:B------:R-:W-:Y:S01]  /*0660*/  UIMAD UR25, UR14, UR24, URZ ;  /* 0x000000180e1972a4 */ /* 0x000fe2000f8e02ff */
[C---:B------:R-:W-:Y:S01]  /*0670*/  IADD3 R9, PT, PT, R7.reuse, UR8, RZ ;  /* 0x0000000807097c10 */ /* 0x040fe2000fffe0ff */
[----:B------:R-:W-:Y:S01]  /*0680*/  UIMAD UR27, UR14, UR26, URZ ;  /* 0x0000001a0e1b72a4 */ /* 0x000fe2000f8e02ff */
[----:B------:R-:W-:Y:S01]  /*0690*/  IADD3 R10, PT, PT, R7, UR9, RZ ;  /* 0x00000009070a7c10 */ /* 0x000fe2000fffe0ff */
[----:B------:R-:W-:Y:S01]  /*06a0*/  IMAD.MOV.U32 R17, RZ, RZ, R4 ;  /* 0x000000ffff117224 */ /* 0x000fe200078e0004 */
[----:B------:R-:W-:-:S02]  /*06b0*/  MOV R13, R6 ;  /* 0x00000006000d7202 */ /* 0x000fc40000000f00 */
[----:B------:R-:W-:Y:S02]  /*06c0*/  CS2R R26, SRZ ;  /* 0x00000000001a7805 */ /* 0x000fe4000001ff00 */
[----:B------:R-:W-:Y:S01]  /*06d0*/  MOV R14, R5 ;  /* 0x00000005000e7202 */ /* 0x000fe20000000f00 */
[--C-:B------:R-:W-:Y:S01]  /*06e0*/  IMAD R35, R35, UR13, R0.reuse ;  /* 0x0000000d23237c24 */ /* 0x100fe2000f8e0200 */
[----:B------:R-:W-:Y:S01]  /*06f0*/  IADD3 R11, PT, PT, R7, UR20, RZ ;  /* 0x00000014070b7c10 */ /* 0x000fe2000fffe0ff */
[--C-:B------:R-:W-:Y:S01]  /*0700*/  IMAD R15, R15, UR13, R0.reuse ;  /* 0x0000000d0f0f7c24 */ /* 0x100fe2000f8e0200 */
[----:B------:R-:W-:Y:S01]  /*0710*/  IADD3 R16, PT, PT, R7, UR23, RZ ;  /* 0x0000001707107c10 */ /* 0x000fe2000fffe0ff */
[--C-:B------:R-:W-:Y:S01]  /*0720*/  IMAD R31, R31, UR13, R0.reuse ;  /* 0x0000000d1f1f7c24 */ /* 0x100fe2000f8e0200 */
[----:B------:R-:W-:Y:S01]  /*0730*/  IADD3 R37, PT, PT, R7, UR25, RZ ;  /* 0x0000001907257c10 */ /* 0x000fe2000fffe0ff */
[----:B------:R-:W-:Y:S01]  /*0740*/  IMAD R33, R33, UR13, R0 ;  /* 0x0000000d21217c24 */ /* 0x000fe2000f8e0200 */
[----:B------:R-:W-:-:S02]  /*0750*/  IADD3 R39, PT, PT, R7, UR27, RZ ;  /* 0x0000001b07277c10 */ /* 0x000fc4000fffe0ff */
[----:B------:R-:W-:-:S07]  /*0760*/  MOV R32, UR6 ;  /* 0x0000000600207c02 */ /* 0x000fce0008000f00 */
.L_x_34:
[----:B------:R-:W0:Y:S08]  /*0770*/  LDC.64 R22, c[0x0][0x3b8] ;  /* 0x0000ee00ff167b82 */ /* 0x000e300000000a00 */
[----:B------:R-:W1:Y:S01]  /*0780*/  LDC.64 R24, c[0x0][0x3c0] ;  /* 0x0000f000ff187b82 */ /* 0x000e620000000a00 */
[----:B0-----:R-:W-:-:S06]  /*0790*/  IMAD.WIDE R42, R12, 0x4, R22 ;  /* 0x000000040c2a7825 */ /* 0x001fcc00078e0216 */
[----:B------:R-:W2:Y:S01]  /*07a0*/  LDG.E R43, desc[UR10][R42.64] ;  /* 0x0000000a2a2b7981 */ /* 0x000ea2000c1e1900 */
[----:B-1----:R-:W-:-:S05]  /*07b0*/  IMAD.WIDE R28, R11, 0x4, R24 ;  /* 0x000000040b1c7825 */ /* 0x002fca00078e0218 */
[----:B------:R0:W2:Y:S01]  /*07c0*/  LDG.E R36, desc[UR10][R28.64] ;  /* 0x0000000a1c247981 */ /* 0x0000a2000c1e1900 */
[----:B------:R-:W-:-:S05]  /*07d0*/  IMAD.WIDE R44, R41, 0x4, R24 ;  /* 0x00000004292c7825 */ /* 0x000fca00078e0218 */
[----:B------:R1:W3:Y:S01]  /*07e0*/  LDG.E R34, desc[UR10][R44.64] ;  /* 0x0000000a2c227981 */ /* 0x0002e2000c1e1900 */
[----:B0-----:R-:W-:-:S05]  /*07f0*/  IMAD.WIDE R28, R35, 0x4, R22 ;  /* 0x00000004231c7825 */ /* 0x001fca00078e0216 */
[----:B------:R0:W3:Y:S01]  /*0800*/  LDG.E R30, desc[UR10][R28.64] ;  /* 0x0000000a1c1e7981 */ /* 0x0000e2000c1e1900 */
[----:B-1----:R-:W-:-:S06]  /*0810*/  IMAD.WIDE R44, R16, 0x4, R24 ;  /* 0x00000004102c7825 */ /* 0x002fcc00078e0218 */
[----:B------:R-:W4:Y:S01]  /*0820*/  LDG.E R45, desc[UR10][R44.64] ;  /* 0x0000000a2c2d7981 */ /* 0x000f22000c1e1900 */
[----:B0-----:R-:W-:-:S05]  /*0830*/  IMAD.WIDE R28, R15, 0x4, R22 ;  /* 0x000000040f1c7825 */ /* 0x001fca00078e0216 */
[----:B------:R0:W4:Y:S02]  /*0840*/  LDG.E R40, desc[UR10][R28.64] ;  /* 0x0000000a1c287981 */ /* 0x000124000c1e1900 */
[----:B0-----:R-:W-:-:S04]  /*0850*/  IMAD.WIDE R28, R31, 0x4, R22 ;  /* 0x000000041f1c7825 */ /* 0x001fc800078e0216 */
[----:B--2---:R-:W-:Y:S01]  /*0860*/  FMUL R44, R43, R36 ;  /* 0x000000242b2c7220 */ /* 0x004fe20000400000 */
[----:B------:R-:W-:Y:S01]  /*0870*/  IMAD.WIDE R42, R37, 0x4, R24 ;  /* 0x00000004252a7825 */ /* 0x000fe200078e0218 */
[----:B------:R-:W2:Y:S04]  /*0880*/  LDG.E R36, desc[UR10][R28.64] ;  /* 0x0000000a1c247981 */ /* 0x000ea8000c1e1900 */
[----:B------:R0:W2:Y:S02]  /*0890*/  LDG.E R38, desc[UR10][R42.64] ;  /* 0x0000000a2a267981 */ /* 0x0000a4000c1e1900 */
[----:B0-----:R-:W0:Y:S01]  /*08a0*/  F2F.F64.F32 R42, R44 ;  /* 0x0000002c002a7310 */ /* 0x001e220000201800 */
[----:B---3--:R-:W-:-:S07]  /*08b0*/  FMUL R30, R30, R34 ;  /* 0x000000221e1e7220 */ /* 0x008fce0000400000 */
[----:B------:R-:W1:Y:S01]  /*08c0*/  F2F.F64.F32 R28, R30 ;  /* 0x0000001e001c7310 */ /* 0x000e620000201800 */
[----:B----4-:R-:W-:Y:S01]  /*08d0*/  FMUL R40, R40, R45 ;  /* 0x0000002d28287220 */ /* 0x010fe20000400000 */
[----:B0-----:R-:W-:-:S06]  /*08e0*/  DADD R42, R42, R26 ;  /* 0x000000002a2a7229 */ /* 0x001fcc000000001a */
[----:B------:R-:W0:Y:S02]  /*08f0*/  F2F.F64.F32 R26, R40 ;  /* 0x00000028001a7310 */ /* 0x000e240000201800 */
[----:B-1----:R-:W-:Y:S01]  /*0900*/  DADD R28, R42, R28 ;  /* 0x000000002a1c7229 */ /* 0x002fe2000000001c */
[----:B------:R-:W-:-:S04]  /*0910*/  IMAD.WIDE R44, R33, 0x4, R22 ;  /* 0x00000004212c7825 */ /* 0x000fc800078e0216 */
[----:B------:R-:W-:Y:S02]  /*0920*/  IMAD.WIDE R42, R17, 0x4, R22 ;  /* 0x00000004112a7825 */ /* 0x000fe400078e0216 */
[----:B------:R-:W3:Y:S01]  /*0930*/  LDG.E R45, desc[UR10][R44.64] ;  /* 0x0000000a2c2d7981 */ /* 0x000ee2000c1e1900 */
[----:B0-----:R-:W-:-:S03]  /*0940*/  DADD R26, R28, R26 ;  /* 0x000000001c1a7229 */ /* 0x001fc6000000001a */
[----:B------:R-:W4:Y:S01]  /*0950*/  LDG.E R43, desc[UR10][R42.64] ;  /* 0x0000000a2a2b7981 */ /* 0x000f22000c1e1900 */
[----:B------:R-:W-:-:S05]  /*0960*/  IMAD.WIDE R28, R39, 0x4, R24 ;  /* 0x00000004271c7825 */ /* 0x000fca00078e0218 */
[----:B------:R0:W3:Y:S02]  /*0970*/  LDG.E R34, desc[UR10][R28.64] ;  /* 0x0000000a1c227981 */ /* 0x0000e4000c1e1900 */
[----:B0-----:R-:W-:-:S05]  /*0980*/  IMAD.WIDE R28, R8, 0x4, R24 ;  /* 0x00000004081c7825 */ /* 0x001fca00078e0218 */
[----:B------:R0:W4:Y:S02]  /*0990*/  LDG.E R30, desc[UR10][R28.64] ;  /* 0x0000000a1c1e7981 */ /* 0x000124000c1e1900 */
[----:B0-----:R-:W-:-:S04]  /*09a0*/  IMAD.WIDE R28, R14, 0x4, R22 ;  /* 0x000000040e1c7825 */ /* 0x001fc800078e0216 */
[----:B------:R-:W-:-:S06]  /*09b0*/  IMAD.WIDE R22, R13, 0x4, R22 ;  /* 0x000000040d167825 */ /* 0x000fcc00078e0216 */
[----:B------:R-:W5:Y:S01]  /*09c0*/  LDG.E R22, desc[UR10][R22.64] ;  /* 0x0000000a16167981 */ /* 0x000f62000c1e1900 */
[----:B--2---:R-:W-:-:S03]  /*09d0*/  FMUL R38, R36, R38 ;  /* 0x0000002624267220 */ /* 0x004fc60000400000 */
[----:B------:R0:W2:Y:S02]  /*09e0*/  LDG.E R36, desc[UR10][R28.64] ;  /* 0x0000000a1c247981 */ /* 0x0000a4000c1e1900 */
[----:B0-----:R-:W-:-:S05]  /*09f0*/  IMAD.WIDE R28, R9, 0x4, R24 ;  /* 0x00000004091c7825 */ /* 0x001fca00078e0218 */
[----:B------:R0:W2:Y:S01]  /*0a00*/  LDG.E R40, desc[UR10][R28.64] ;  /* 0x0000000a1c287981 */ /* 0x0000a2000c1e1900 */
[----:B------:R-:W-:-:S06]  /*0a10*/  IMAD.WIDE R24, R10, 0x4, R24 ;  /* 0x000000040a187825 */ /* 0x000fcc00078e0218 */
[----:B------:R1:W5:Y:S01]  /*0a20*/  LDG.E R25, desc[UR10][R24.64] ;  /* 0x0000000a18197981 */ /* 0x000362000c1e1900 */
[----:B0-----:R-:W-:-:S05]  /*0a30*/  IMAD.U32 R28, RZ, RZ, UR16 ;  /* 0x00000010ff1c7e24 */ /* 0x001fca000f8e00ff */
[----:B------:R-:W-:Y:S01]  /*0a40*/  LEA R35, R28, R35, 0x3 ;  /* 0x000000231c237211 */ /* 0x000fe200078e18ff */
[----:B---3--:R-:W-:Y:S02]  /*0a50*/  FMUL R34, R45, R34 ;  /* 0x000000222d227220 */ /* 0x008fe40000400000 */
[----:B------:R-:W0:Y:S01]  /*0a60*/  F2F.F64.F32 R44, R38 ;  /* 0x00000026002c7310 */ /* 0x000e220000201800 */
[----:B----4-:R-:W-:-:S07]  /*0a70*/  FMUL R30, R43, R30 ;  /* 0x0000001e2b1e7220 */ /* 0x010fce0000400000 */
[----:B------:R-:W3:Y:S01]  /*0a80*/  F2F.F64.F32 R42, R34 ;  /* 0x00000022002a7310 */ /* 0x000ee20000201800 */
[----:B0-----:R-:W-:-:S07]  /*0a90*/  DADD R44, R26, R44 ;  /* 0x000000001a2c7229 */ /* 0x001fce000000002c */
[----:B------:R-:W0:Y:S01]  /*0aa0*/  F2F.F64.F32 R26, R30 ;  /* 0x0000001e001a7310 */ /* 0x000e220000201800 */
[----:B---3--:R-:W-:Y:S01]  /*0ab0*/  DADD R42, R44, R42 ;  /* 0x000000002c2a7229 */ /* 0x008fe2000000002a */
[----:B------:R-:W-:-:S07]  /*0ac0*/  IADD3 R32, PT, PT, R32, 0x8, RZ ;  /* 0x0000000820207810 */ /* 0x000fce0007ffe0ff */
[----:B0-----:R-:W-:Y:S01]  /*0ad0*/  DADD R26, R42, R26 ;  /* 0x000000002a1a7229 */ /* 0x001fe2000000001a */
[----:B------:R-:W-:Y:S02]  /*0ae0*/  ISETP.NE.AND P0, PT, R32, RZ, PT ;  /* 0x000000ff2000720c */ /* 0x000fe40003f05270 */
[----:B-1----:R-:W-:Y:S02]  /*0af0*/  MOV R24, UR16 ;  /* 0x0000001000187c02 */ /* 0x002fe40008000f00 */
[----:B------:R-:W-:Y:S01]  /*0b00*/  MOV R30, UR16 ;  /* 0x00000010001e7c02 */ /* 0x000fe20008000f00 */
[----:B------:R-:W-:Y:S01]  /*0b10*/  IMAD.U32 R43, RZ, RZ, UR16 ;  /* 0x00000010ff2b7e24 */ /* 0x000fe2000f8e00ff */
[C---:B------:R-:W-:Y:S02]  /*0b20*/  LEA R15, R24.reuse, R15, 0x3 ;  /* 0x0000000f180f7211 */ /* 0x040fe400078e18ff */
[----:B------:R-:W-:Y:S02]  /*0b30*/  LEA R17, R24, R17, 0x3 ;  /* 0x0000001118117211 */ /* 0x000fe400078e18ff */
[----:B------:R-:W-:-:S02]  /*0b40*/  LEA R13, R30, R13, 0x3 ;  /* 0x0000000d1e0d7211 */ /* 0x000fc400078e18ff */
[----:B------:R-:W-:Y:S02]  /*0b50*/  MOV R38, UR16 ;  /* 0x0000001000267c02 */ /* 0x000fe40008000f00 */
[----:B------:R-:W-:Y:S02]  /*0b60*/  MOV R24, UR17 ;  /* 0x0000001100187c02 */ /* 0x000fe40008000f00 */
[----:B------:R-:W-:Y:S02]  /*0b70*/  MOV R30, UR17 ;  /* 0x00000011001e7c02 */ /* 0x000fe40008000f00 */
[----:B------:R-:W-:Y:S02]  /*0b80*/  LEA R33, R38, R33, 0x3 ;  /* 0x0000002126217211 */ /* 0x000fe400078e18ff */
[----:B------:R-:W-:Y:S02]  /*0b90*/  LEA R12, R43, R12, 0x3 ;  /* 0x0000000c2b0c7211 */ /* 0x000fe400078e18ff */
[----:B------:R-:W-:-:S02]  /*0ba0*/  LEA R41, R24, R41, 0x3 ;  /* 0x0000002918297211 */ /* 0x000fc400078e18ff */
[----:B------:R-:W-:Y:S02]  /*0bb0*/  LEA R39, R30, R39, 0x3 ;  /* 0x000000271e277211 */ /* 0x000fe400078e18ff */
[----:B------:R-:W-:Y:S01]  /*0bc0*/  LEA R11, R24, R11, 0x3 ;  /* 0x0000000b180b7211 */ /* 0x000fe200078e18ff */
[----:B--2---:R-:W-:-:S06]  /*0bd0*/  FMUL R28, R36, R40 ;  /* 0x00000028241c7220 */ /* 0x004fcc0000400000 */
[----:B------:R-:W0:Y:S01]  /*0be0*/  F2F.F64.F32 R28, R28 ;  /* 0x0000001c001c7310 */ /* 0x000e220000201800 */
[----:B-----5:R-:W-:-:S07]  /*0bf0*/  FMUL R22, R22, R25 ;  /* 0x0000001916167220 */ /* 0x020fce0000400000 */
[----:B------:R-:W1:Y:S01]  /*0c00*/  F2F.F64.F32 R22, R22 ;  /* 0x0000001600167310 */ /* 0x000e620000201800 */
[----:B------:R-:W-:Y:S01]  /*0c10*/  MOV R25, UR16 ;  /* 0x0000001000197c02 */ /* 0x000fe20008000f00 */
[----:B0-----:R-:W-:-:S03]  /*0c20*/  DADD R26, R26, R28 ;  /* 0x000000001a1a7229 */ /* 0x001fc6000000001c */
[----:B------:R-:W-:Y:S02]  /*0c30*/  LEA R14, R25, R14, 0x3 ;  /* 0x0000000e190e7211 */ /* 0x000fe400078e18ff */
[----:B------:R-:W-:Y:S02]  /*0c40*/  MOV R28, UR17 ;  /* 0x00000011001c7c02 */ /* 0x000fe40008000f00 */
[----:B------:R-:W-:Y:S02]  /*0c50*/  MOV R36, UR16 ;  /* 0x0000001000247c02 */ /* 0x000fe40008000f00 */
[----:B------:R-:W-:Y:S01]  /*0c60*/  MOV R25, UR17 ;  /* 0x0000001100197c02 */ /* 0x000fe20008000f00 */
[----:B-1----:R-:W-:Y:S01]  /*0c70*/  DADD R26, R26, R22 ;  /* 0x000000001a1a7229 */ /* 0x002fe20000000016 */
[----:B------:R-:W-:Y:S02]  /*0c80*/  MOV R23, UR17 ;  /* 0x0000001100177c02 */ /* 0x000fe40008000f00 */
[----:B------:R-:W-:Y:S01]  /*0c90*/  MOV R22, UR17 ;  /* 0x0000001100167c02 */ /* 0x000fe20008000f00 */
[----:B------:R-:W-:Y:S01]  /*0ca0*/  IMAD R37, R28, 0x8, R37 ;  /* 0x000000081c257824 */ /* 0x000fe200078e0225 */
[----:B------:R-:W-:-:S02]  /*0cb0*/  LEA R31, R36, R31, 0x3 ;  /* 0x0000001f241f7211 */ /* 0x000fc400078e18ff */
[----:B------:R-:W-:Y:S02]  /*0cc0*/  LEA R16, R25, R16, 0x3 ;  /* 0x0000001019107211 */ /* 0x000fe400078e18ff */
[----:B------:R-:W-:Y:S02]  /*0cd0*/  LEA R8, R23, R8, 0x3 ;  /* 0x0000000817087211 */ /* 0x000fe400078e18ff */
[----:B------:R-:W-:Y:S02]  /*0ce0*/  LEA R9, R22, R9, 0x3 ;  /* 0x0000000916097211 */ /* 0x000fe400078e18ff */
[----:B------:R-:W-:Y:S01]  /*0cf0*/  LEA R10, R25, R10, 0x3 ;  /* 0x0000000a190a7211 */ /* 0x000fe200078e18ff */
[----:B------:R-:W-:Y:S06]  /*0d00*/  @P0 BRA `(.L_x_34) ;  /* 0xfffffff800980947 */ /* 0x000fec000383ffff */
[----:B------:R-:W-:-:S06]  /*0d10*/  ULOP3.LUT UR6, UR15, 0x7ffffff8, URZ, 0xc0, !UPT ;  /* 0x7ffffff80f067892 */ /* 0x000fcc000f8ec0ff */
[----:B------:R-:W-:-:S07]  /*0d20*/  MOV R8, UR6 ;  /* 0x0000000600087c02 */ /* 0x000fce0008000f00 */
.L_x_33:
[----:B------:R-:W-:-:S04]  /*0d30*/  ULOP3.LUT UR6, UR15, 0x7, URZ, 0xc0, !UPT ;  /* 0x000000070f067892 */ /* 0x000fc8000f8ec0ff */
[----:B------:R-:W-:-:S09]  /*0d40*/  UISETP.NE.AND UP0, UPT, UR6, URZ, UPT ;  /* 0x000000ff0600728c */ /* 0x000fd2000bf05270 */
[----:B------:R-:W-:Y:S05]  /*0d50*/  BRA.U !UP0, `(.L_x_32) ;  /* 0x00000005086c7547 */ /* 0x000fea000b800000 */
[----:B------:R-:W-:Y:S02]  /*0d60*/  UIADD3 UR6, UPT, UPT, UR6, -0x1, URZ ;  /* 0xffffffff06067890 */ /* 0x000fe4000fffe0ff */
[----:B------:R-:W-:Y:S02]  /*0d70*/  ULOP3.LUT UP1, UR7, UR15, 0x3, URZ, 0xc0, !UPT ;  /* 0x000000030f077892 */ /* 0x000fe4000f82c0ff */
[----:B------:R-:W-:-:S09]  /*0d80*/  UISETP.GE.U32.AND UP0, UPT, UR6, 0x3, UPT ;  /* 0x000000030600788c */ /* 0x000fd2000bf06070 */
[----:B------:R-:W-:Y:S05]  /*0d90*/  BRA.U !UP0, `(.L_x_35) ;  /* 0x0000000108b07547 */ /* 0x000fea000b800000 */
[----:B------:R-:W0:Y:S01]  /*0da0*/  LDC.64 R10, c[0x0][0x3c0] ;  /* 0x0000f000ff0a7b82 */ /* 0x000e220000000a00 */
[----:B------:R-:W-:-:S05]  /*0db0*/  MOV R9, UR12 ;  /* 0x0000000c00097c02 */ /* 0x000fca0008000f00 */
[----:B------:R-:W-:Y:S02]  /*0dc0*/  IMAD R9, R8, R9, UR18 ;  /* 0x0000001208097e24 */ /* 0x000fe4000f8e0209 */
[----:B------:R-:W1:Y:S02]  /*0dd0*/  LDC.64 R12, c[0x0][0x3b8] ;  /* 0x0000ee00ff0c7b82 */ /* 0x000e640000000a00 */
[C---:B------:R-:W-:Y:S02]  /*0de0*/  IMAD R15, R9.reuse, UR14, R7 ;  /* 0x0000000e090f7c24 */ /* 0x040fe4000f8e0207 */
[C---:B------:R-:W-:Y:S02]  /*0df0*/  IMAD R17, R9.reuse, UR13, R0 ;  /* 0x0000000d09117c24 */ /* 0x040fe4000f8e0200 */
[----:B------:R-:W-:-:S04]  /*0e00*/  VIADD R22, R9, UR12 ;  /* 0x0000000c09167c36 */ /* 0x000fc80008000000 */
[C---:B------:R-:W-:Y:S02]  /*0e10*/  IMAD R25, R22.reuse, UR14, R7 ;  /* 0x0000000e16197c24 */ /* 0x040fe4000f8e0207 */
[C---:B------:R-:W-:Y:S02]  /*0e20*/  IMAD R23, R22.reuse, UR13, R0 ;  /* 0x0000000d16177c24 */ /* 0x040fe4000f8e0200 */
[----:B0-----:R-:W-:Y:S01]  /*0e30*/  IMAD.WIDE R14, R15, 0x4, R10 ;  /* 0x000000040f0e7825 */ /* 0x001fe200078e020a */
[----:B------:R-:W-:-:S03]  /*0e40*/  IADD3 R30, PT, PT, R22, UR12, RZ ;  /* 0x0000000c161e7c10 */ /* 0x000fc6000fffe0ff */
[----:B-1----:R-:W-:Y:S02]  /*0e50*/  IMAD.WIDE R16, R17, 0x4, R12 ;  /* 0x0000000411107825 */ /* 0x002fe400078e020c */
[----:B------:R-:W2:Y:S02]  /*0e60*/  LDG.E R14, desc[UR10][R14.64] ;  /* 0x0000000a0e0e7981 */ /* 0x000ea4000c1e1900 */
[----:B------:R-:W-:Y:S02]  /*0e70*/  IMAD.WIDE R24, R25, 0x4, R10 ;  /* 0x0000000419187825 */ /* 0x000fe400078e020a */
[----:B------:R0:W2:Y:S02]  /*0e80*/  LDG.E R9, desc[UR10][R16.64] ;  /* 0x0000000a10097981 */ /* 0x0000a4000c1e1900 */
[----:B------:R-:W-:Y:S02]  /*0e90*/  IMAD.WIDE R22, R23, 0x4, R12 ;  /* 0x0000000417167825 */ /* 0x000fe400078e020c */
[----:B------:R-:W3:Y:S02]  /*0ea0*/  LDG.E R25, desc[UR10][R24.64] ;  /* 0x0000000a18197981 */ /* 0x000ee4000c1e1900 */
[----:B------:R-:W-:-:S02]  /*0eb0*/  IMAD R29, R30, UR13, R0 ;  /* 0x0000000d1e1d7c24 */ /* 0x000fc4000f8e0200 */
[C---:B------:R-:W-:Y:S01]  /*0ec0*/  IMAD R31, R30.reuse, UR14, R7 ;  /* 0x0000000e1e1f7c24 */ /* 0x040fe2000f8e0207 */
[----:B------:R1:W3:Y:S01]  /*0ed0*/  LDG.E R32, desc[UR10][R22.64] ;  /* 0x0000000a16207981 */ /* 0x0002e2000c1e1900 */
[----:B------:R-:W-:Y:S01]  /*0ee0*/  IMAD.WIDE R28, R29, 0x4, R12 ;  /* 0x000000041d1c7825 */ /* 0x000fe200078e020c */
[----:B------:R-:W-:-:S03]  /*0ef0*/  IADD3 R30, PT, PT, R30, UR12, RZ ;  /* 0x0000000c1e1e7c10 */ /* 0x000fc6000fffe0ff */
[----:B0-----:R-:W-:Y:S02]  /*0f00*/  IMAD.WIDE R16, R31, 0x4, R10 ;  /* 0x000000041f107825 */ /* 0x001fe400078e020a */
[----:B------:R-:W4:Y:S02]  /*0f10*/  LDG.E R28, desc[UR10][R28.64] ;  /* 0x0000000a1c1c7981 */ /* 0x000f24000c1e1900 */
[C---:B------:R-:W-:Y:S02]  /*0f20*/  IMAD R31, R30.reuse, UR13, R0 ;  /* 0x0000000d1e1f7c24 */ /* 0x040fe4000f8e0200 */
[----:B------:R-:W-:Y:S01]  /*0f30*/  IMAD R15, R30, UR14, R7 ;  /* 0x0000000e1e0f7c24 */ /* 0x000fe2000f8e0207 */
[----:B------:R-:W4:Y:S01]  /*0f40*/  LDG.E R17, desc[UR10][R16.64] ;  /* 0x0000000a10117981 */ /* 0x000f22000c1e1900 */
[----:B------:R-:W-:-:S04]  /*0f50*/  IMAD.WIDE R30, R31, 0x4, R12 ;  /* 0x000000041f1e7825 */ /* 0x000fc800078e020c */
[----:B-1----:R-:W-:Y:S02]  /*0f60*/  IMAD.WIDE R22, R15, 0x4, R10 ;  /* 0x000000040f167825 */ /* 0x002fe400078e020a */
[----:B------:R-:W5:Y:S04]  /*0f70*/  LDG.E R30, desc[UR10][R30.64] ;  /* 0x0000000a1e1e7981 */ /* 0x000f68000c1e1900 */
[----:B------:R-:W5:Y:S01]  /*0f80*/  LDG.E R23, desc[UR10][R22.64] ;  /* 0x0000000a16177981 */ /* 0x000f62000c1e1900 */
[----:B------:R-:W-:Y:S01]  /*0f90*/  IADD3 R8, PT, PT, R8, 0x4, RZ ;  /* 0x0000000408087810 */ /* 0x000fe20007ffe0ff */
[----:B--2---:R-:W-:-:S04]  /*0fa0*/  FMUL R9, R9, R14 ;  /* 0x0000000e09097220 */ /* 0x004fc80000400000 */
[----:B------:R-:W0:Y:S01]  /*0fb0*/  F2F.F64.F32 R10, R9 ;  /* 0x00000009000a7310 */ /* 0x000e220000201800 */
[----:B---3--:R-:W-:-:S07]  /*0fc0*/  FMUL R12, R32, R25 ;  /* 0x00000019200c7220 */ /* 0x008fce0000400000 */
[----:B------:R-:W1:Y:S01]  /*0fd0*/  F2F.F64.F32 R12, R12 ;  /* 0x0000000c000c7310 */ /* 0x000e620000201800 */
[----:B----4-:R-:W-:Y:S01]  /*0fe0*/  FMUL R14, R28, R17 ;  /* 0x000000111c0e7220 */ /* 0x010fe20000400000 */
[----:B0-----:R-:W-:-:S06]  /*0ff0*/  DADD R10, R26, R10 ;  /* 0x000000001a0a7229 */ /* 0x001fcc000000000a */
[----:B------:R-:W0:Y:S01]  /*1000*/  F2F.F64.F32 R14, R14 ;  /* 0x0000000e000e7310 */ /* 0x000e220000201800 */
[----:B-----5:R-:W-:Y:S01]  /*1010*/  FMUL R16, R30, R23 ;  /* 0x000000171e107220 */ /* 0x020fe20000400000 */
[----:B-1----:R-:W-:-:S06]  /*1020*/  DADD R10, R10, R12 ;  /* 0x000000000a0a7229 */ /* 0x002fcc000000000c */
[----:B------:R-:W1:Y:S02]  /*1030*/  F2F.F64.F32 R26, R16 ;  /* 0x00000010001a7310 */ /* 0x000e640000201800 */
[----:B0-----:R-:W-:-:S08]  /*1040*/  DADD R10, R10, R14 ;  /* 0x000000000a0a7229 */ /* 0x001fd0000000000e */
[----:B-1----:R-:W-:-:S11]  /*1050*/  DADD R26, R10, R26 ;  /* 0x000000000a1a7229 */ /* 0x002fd6000000001a */
.L_x_35:
[----:B------:R-:W-:Y:S05]  /*1060*/  BRA.U !UP1, `(.L_x_32) ;  /* 0x0000000109a87547 */ /* 0x000fea000b800000 */
[----:B------:R-:W-:Y:S02]  /*1070*/  UISETP.NE.AND UP0, UPT, UR7, 0x1, UPT ;  /* 0x000000010700788c */ /* 0x000fe4000bf05270 */
[----:B------:R-:W-:-:S04]  /*1080*/  ULOP3.LUT UR6, UR15, 0x1, URZ, 0xc0, !UPT ;  /* 0x000000010f067892 */ /* 0x000fc8000f8ec0ff */
[----:B------:R-:W-:-:S03]  /*1090*/  UISETP.NE.U32.AND UP1, UPT, UR6, 0x1, UPT ;  /* 0x000000010600788c */ /* 0x000fc6000bf25070 */
[----:B------:R-:W-:Y:S08]  /*10a0*/  BRA.U !UP0, `(.L_x_36) ;  /* 0x0000000108607547 */ /* 0x000ff0000b800000 */
[----:B------:R-:W0:Y:S01]  /*10b0*/  LDC.64 R12, c[0x0][0x3b8] ;  /* 0x0000ee00ff0c7b82 */ /* 0x000e220000000a00 */
[----:B------:R-:W-:-:S05]  /*10c0*/  MOV R9, UR12 ;  /* 0x0000000c00097c02 */ /* 0x000fca0008000f00 */
[----:B------:R-:W-:Y:S02]  /*10d0*/  IMAD R9, R8, R9, UR18 ;  /* 0x0000001208097e24 */ /* 0x000fe4000f8e0209 */
[----:B------:R-:W1:Y:S02]  /*10e0*/  LDC.64 R10, c[0x0][0x3c0] ;  /* 0x0000f000ff0a7b82 */ /* 0x000e640000000a00 */
[C---:B------:R-:W-:Y:S02]  /*10f0*/  IMAD R15, R9.reuse, UR13, R0 ;  /* 0x0000000d090f7c24 */ /* 0x040fe4000f8e0200 */
[C---:B------:R-:W-:Y:S01]  /*1100*/  IMAD R17, R9.reuse, UR14, R7 ;  /* 0x0000000e09117c24 */ /* 0x040fe2000f8e0207 */
[----:B------:R-:W-:-:S05]  /*1110*/  IADD3 R9, PT, PT, R9, UR12, RZ ;  /* 0x0000000c09097c10 */ /* 0x000fca000fffe0ff */
[C---:B------:R-:W-:Y:S02]  /*1120*/  IMAD R23, R9.reuse, UR13, R0 ;  /* 0x0000000d09177c24 */ /* 0x040fe4000f8e0200 */
[----:B------:R-:W-:Y:S02]  /*1130*/  IMAD R9, R9, UR14, R7 ;  /* 0x0000000e09097c24 */ /* 0x000fe4000f8e0207 */
[----:B0-----:R-:W-:-:S04]  /*1140*/  IMAD.WIDE R14, R15, 0x4, R12 ;  /* 0x000000040f0e7825 */ /* 0x001fc800078e020c */
[----:B-1----:R-:W-:Y:S02]  /*1150*/  IMAD.WIDE R16, R17, 0x4, R10 ;  /* 0x0000000411107825 */ /* 0x002fe400078e020a */
[----:B------:R-:W2:Y:S02]  /*1160*/  LDG.E R14, desc[UR10][R14.64] ;  /* 0x0000000a0e0e7981 */ /* 0x000ea4000c1e1900 */
[----:B------:R-:W-:Y:S02]  /*1170*/  IMAD.WIDE R12, R23, 0x4, R12 ;  /* 0x00000004170c7825 */ /* 0x000fe400078e020c */
[----:B------:R-:W2:Y:S02]  /*1180*/  LDG.E R17, desc[UR10][R16.64] ;  /* 0x0000000a10117981 */ /* 0x000ea4000c1e1900 */
[----:B------:R-:W-:Y:S02]  /*1190*/  IMAD.WIDE R22, R9, 0x4, R10 ;  /* 0x0000000409167825 */ /* 0x000fe400078e020a */
[----:B------:R-:W3:Y:S04]  /*11a0*/  LDG.E R12, desc[UR10][R12.64] ;  /* 0x0000000a0c0c7981 */ /* 0x000ee8000c1e1900 */
[----:B------:R-:W3:Y:S01]  /*11b0*/  LDG.E R23, desc[UR10][R22.64] ;  /* 0x0000000a16177981 */ /* 0x000ee2000c1e1900 */
[----:B------:R-:W-:Y:S01]  /*11c0*/  IADD3 R8, PT, PT, R8, 0x2, RZ ;  /* 0x0000000208087810 */ /* 0x000fe20007ffe0ff */
[----:B--2---:R-:W-:-:S04]  /*11d0*/  FMUL R9, R14, R17 ;  /* 0x000000110e097220 */ /* 0x004fc80000400000 */
[----:B------:R-:W0:Y:S01]  /*11e0*/  F2F.F64.F32 R10, R9 ;  /* 0x00000009000a7310 */ /* 0x000e220000201800 */
[----:B---3--:R-:W-:-:S07]  /*11f0*/  FMUL R24, R12, R23 ;  /* 0x000000170c187220 */ /* 0x008fce0000400000 */
[----:B------:R-:W1:Y:S01]  /*1200*/  F2F.F64.F32 R24, R24 ;  /* 0x0000001800187310 */ /* 0x000e620000201800 */
[----:B0-----:R-:W-:-:S08]  /*1210*/  DADD R10, R26, R10 ;  /* 0x000000001a0a7229 */ /* 0x001fd0000000000a */
[----:B-1----:R-:W-:-:S11]  /*1220*/  DADD R26, R10, R24 ;  /* 0x000000000a1a7229 */ /* 0x002fd60000000018 */
.L_x_36:
[----:B------:R-:W-:Y:S05]  /*1230*/  BRA.U UP1, `(.L_x_32) ;  /* 0x0000000101347547 */ /* 0x000fea000b800000 */
[----:B------:R-:W0:Y:S01]  /*1240*/  LDC.64 R10, c[0x0][0x3b8] ;  /* 0x0000ee00ff0a7b82 */ /* 0x000e220000000a00 */
[----:B------:R-:W-:-:S05]  /*1250*/  MOV R9, UR12 ;  /* 0x0000000c00097c02 */ /* 0x000fca0008000f00 */
[----:B------:R-:W-:Y:S02]  /*1260*/  IMAD R8, R8, R9, UR18 ;  /* 0x0000001208087e24 */ /* 0x000fe4000f8e0209 */
[----:B------:R-:W1:Y:S02]  /*1270*/  LDC.64 R12, c[0x0][0x3c0] ;  /* 0x0000f000ff0c7b82 */ /* 0x000e640000000a00 */
[C---:B------:R-:W-:Y:S02]  /*1280*/  IMAD R9, R8.reuse, UR13, R0 ;  /* 0x0000000d08097c24 */ /* 0x040fe4000f8e0200 */
[----:B------:R-:W-:Y:S02]  /*1290*/  IMAD R15, R8, UR14, R7 ;  /* 0x0000000e080f7c24 */ /* 0x000fe4000f8e0207 */
[----:B0-----:R-:W-:-:S06]  /*12a0*/  IMAD.WIDE R8, R9, 0x4, R10 ;  /* 0x0000000409087825 */ /* 0x001fcc00078e020a */
[----:B------:R-:W2:Y:S01]  /*12b0*/  LDG.E R8, desc[UR10][R8.64] ;  /* 0x0000000a08087981 */ /* 0x000ea2000c1e1900 */
[----:B-1----:R-:W-:-:S06]  /*12c0*/  IMAD.WIDE R10, R15, 0x4, R12 ;  /* 0x000000040f0a7825 */ /* 0x002fcc00078e020c */
[----:B------:R-:W2:Y:S02]  /*12d0*/  LDG.E R11, desc[UR10][R10.64] ;  /* 0x0000000a0a0b7981 */ /* 0x000ea4000c1e1900 */
[----:B--2---:R-:W-:-:S06]  /*12e0*/  FMUL R12, R8, R11 ;  /* 0x0000000b080c7220 */ /* 0x004fcc0000400000 */
[----:B------:R-:W0:Y:S02]  /*12f0*/  F2F.F64.F32 R12, R12 ;  /* 0x0000000c000c7310 */ /* 0x000e240000201800 */
[----:B0-----:R-:W-:-:S11]  /*1300*/  DADD R26, R26, R12 ;  /* 0x000000001a1a7229 */ /* 0x001fd6000000000c */
.L_x_32:
[----:B------:R-:W2:Y:S01]  /*1310*/  LDG.E R10, desc[UR10][R20.64] ;  /* 0x0000000a140a7981 */ /* 0x000ea2000c1e1900 */
[----:B------:R-:W0:Y:S01]  /*1320*/  LDC.64 R8, c[0x0][0x3b0] ;  /* 0x0000ec00ff087b82 */ /* 0x000e220000000a00 */
[----:B------:R-:W-:Y:S02]  /*1330*/  IMAD R11, R3, R7, R0 ;  /* 0x00000007030b7224 */ /* 0x000fe400078e0200 */
[----:B------:R-:W3:Y:S05]  /*1340*/  LDG.E R12, desc[UR10][R18.64] ;  /* 0x0000000a120c7981 */ /* 0x000eea000c1e1900 */
[----:B------:R-:W1:Y:S01]  /*1350*/  LDC.64 R14, c[0x0][0x3c8] ;  /* 0x0000f200ff0e7b82 */ /* 0x000e620000000a00 */
[----:B------:R-:W-:Y:S01]  /*1360*/  UIMAD UR6, UR14, UR18, URZ ;  /* 0x000000120e0672a4 */ /* 0x000fe2000f8e02ff */
[----:B--2---:R-:W-:-:S05]  /*1370*/  IADD3 R11, PT, PT, R10, R11, RZ ;  /* 0x0000000b0a0b7210 */ /* 0x004fca0007ffe0ff */
[----:B0-----:R-:W-:-:S06]  /*1380*/  IMAD.WIDE R8, R11, 0x4, R8 ;  /* 0x000000040b087825 */ /* 0x001fcc00078e0208 */
[----:B------:R-:W2:Y:S01]  /*1390*/  LDG.E R8, desc[UR10][R8.64] ;  /* 0x0000000a08087981 */ /* 0x000ea2000c1e1900 */
[----:B------:R-:W-:-:S05]  /*13a0*/  IADD3 R11, PT, PT, R7, UR6, RZ ;  /* 0x00000006070b7c10 */ /* 0x000fca000fffe0ff */
[----:B------:R-:W-:-:S04]  /*13b0*/  IMAD R11, R11, UR13, R0 ;  /* 0x0000000d0b0b7c24 */ /* 0x000fc8000f8e0200 */
[----:B-1----:R-:W-:-:S05]  /*13c0*/  IMAD.WIDE R14, R11, 0x8, R14 ;  /* 0x000000080b0e7825 */ /* 0x002fca00078e020e */
[----:B------:R-:W4:Y:S01]  /*13d0*/  LDG.E.64 R16, desc[UR10][R14.64] ;  /* 0x0000000a0e107981 */ /* 0x000f22000c1e1b00 */
[----:B---3--:R-:W-:Y:S01]  /*13e0*/  F2F.F64.F32 R12, R12 ;  /* 0x0000000c000c7310 */ /* 0x008fe20000201800 */
[----:B------:R-:W-:-:S04]  /*13f0*/  IADD3 R7, PT, PT, R7, UR19, RZ ;  /* 0x0000001307077c10 */ /* 0x000fc8000fffe0ff */
[----:B------:R-:W-:-:S03]  /*1400*/  ISETP.GE.AND P0, PT, R7, UR14, PT ;  /* 0x0000000e07007c0c */ /* 0x000fc6000bf06270 */
[----:B--2---:R-:W0:Y:S02]  /*1410*/  F2F.F64.F32 R10, R8 ;  /* 0x00000008000a7310 */ /* 0x004e240000201800 */
[----:B0-----:R-:W-:-:S08]  /*1420*/  DFMA R10, R12, R26, R10 ;  /* 0x0000001a0c0a722b */ /* 0x001fd0000000000a */
[----:B----4-:R-:W-:-:S07]  /*1430*/  DADD R10, R10, R16 ;  /* 0x000000000a0a7229 */ /* 0x010fce0000000010 */
[----:B------:R1:W-:Y:S01]  /*1440*/  STG.E.64 desc[UR10][R14.64], R10 ;  /* 0x0000000a0e007986 */ /* 0x0003e2000c101b0a */
[----:B------:R-:W-:Y:S05]  /*1450*/  @!P0 BRA `(.L_x_37) ;  /* 0xfffffff0001c8947 */ /* 0x000fea000383ffff */
.L_x_31:
[----:B------:R-:W-:Y:S05]  /*1460*/  BSYNC.RECONVERGENT B0 ;  /* 0x0000000000007941 */ /* 0x000fea0003800200 */
.L_x_28:
[----:B0-----:R-:W0:Y:S02]  /*1470*/  LDC.64 R8, c[0x0][0x3a8] ;  /* 0x0000ea00ff087b82 */ /* 0x001e240000000a00 */
[----:B0-----:R-:W2:Y:S01]  /*1480*/  LDG.E R8, desc[UR10][R8.64] ;  /* 0x0000000a08087981 */ /* 0x001ea2000c1e1900 */
[----:B------:R-:W-:-:S06]  /*1490*/  UIADD3 UR4, UPT, UPT, UR4, 0x1, URZ ;  /* 0x0000000104047890 */ /* 0x000fcc000fffe0ff */
[----:B--2---:R-:W-:-:S13]  /*14a0*/  ISETP.LE.AND P0, PT, R8, UR4, PT ;  /* 0x0000000408007c0c */ /* 0x004fda000bf03270 */
[----:B------:R-:W-:Y:S05]  /*14b0*/  @!P0 BRA `(.L_x_38) ;  /* 0xffffffec00748947 */ /* 0x000fea000383ffff */
[----:B------:R-:W-:Y:S05]  /*14c0*/  EXIT ;  /* 0x000000000000794d */ /* 0x000fea0003800000 */
.L_x_39:
        /* <DEDUP_REMOVED lines=11> */
.L_x_223:


//--------------------- .text._Z15subtract_spikesPKdPKiS2_PKfS2_PfS4_S4_ --------------------------
	.section	.text._Z15subtract_spikesPKdPKiS2_PKfS2_PfS4_S4_,"ax",@progbits
	.align	128
        .global         _Z15subtract_spikesPKdPKiS2_PKfS2_PfS4_S4_
        .type           _Z15subtract_spikesPKdPKiS2_PKfS2_PfS4_S4_,@function
        .size           _Z15subtract_spikesPKdPKiS2_PKfS2_PfS4_S4_,(.L_x_224 - _Z15subtract_spikesPKdPKiS2_PKfS2_PfS4_S4_)
        .other          _Z15subtract_spikesPKdPKiS2_PKfS2_PfS4_S4_,@"STO_CUDA_ENTRY STV_DEFAULT"
_Z15subtract_spikesPKdPKiS2_PKfS2_PfS4_S4_:
.text._Z15subtract_spikesPKdPKiS2_PKfS2_PfS4_S4_:
[----:B------:R-:W-:Y:S08]  /*0000*/  LDC R1, c[0x0][0x37c] ;  /* 0x0000df00ff017b82 */ /* 0x000ff00000000800 */
[----:B------:R-:W0:Y:S01]  /*0010*/  LDC.64 R2, c[0x0][0x3a0] ;  /* 0x0000e800ff027b82 */ /* 0x000e220000000a00 */
[----:B------:R-:W0:Y:S02]  /*0020*/  LDCU.64 UR12, c[0x0][0x358] ;  /* 0x00006b00ff0c77ac */ /* 0x000e240008000a00 */
[----:B0-----:R-:W2:Y:S04]  /*0030*/  LDG.E R0, desc[UR12][R2.64+0x4] ;  /* 0x0000040c02007981 */ /* 0x001ea8000c1e1900 */
        /* <DEDUP_REMOVED lines=10> */
[----:B------:R-:W5:Y:S01]  /*00e0*/  LDG.E.64 R8, desc[UR12][R12.64] ;  /* 0x0000000c0c087981 */ /* 0x000f62000c1e1b00 */
[----:B------:R-:W0:Y:S01]  /*00f0*/  LDCU UR11, c[0x0][0x364] ;  /* 0x00006c80ff0b77ac */ /* 0x000e220008000800 */
[----:B------:R-:W1:Y:S01]  /*0100*/  LDCU UR14, c[0x0][0x370] ;  /* 0x00006e00ff0e77ac */ /* 0x000e620008000800 */
[----:B--2---:R-:W2:Y:S08]  /*0110*/  F2I.F64.TRUNC R10, R10 ;  /* 0x0000000a000a7311 */ /* 0x004eb0000030d100 */
[----:B---3--:R-:W3:Y:S08]  /*0120*/  F2I.F64.TRUNC R2, R2 ;  /* 0x0000000200027311 */ /* 0x008ef0000030d100 */
[----:B----4-:R-:W4:Y:S01]  /*0130*/  F2I.F64.TRUNC R6, R6 ;  /* 0x0000000600067311 */ /* 0x010f22000030d100 */
[----:B--2---:R-:W-:-:S07]  /*0140*/  R2UR UR8, R10 ;  /* 0x000000000a0872ca */ /* 0x004fce00000e0000 */
[----:B-----5:R-:W2:Y:S01]  /*0150*/  F2I.F64.TRUNC R4, R4 ;  /* 0x0000000400047311 */ /* 0x020ea2000030d100 */
[----:B---3--:R-:W-:-:S07]  /*0160*/  R2UR UR5, R2 ;  /* 0x00000000020572ca */ /* 0x008fce00000e0000 */
[----:B------:R3:W0:Y:S01]  /*0170*/  F2I.F64.TRUNC R0, R8 ;  /* 0x0000000800007311 */ /* 0x000622000030d100 */
[----:B----4-:R-:W-:Y:S01]  /*0180*/  R2UR UR7, R6 ;  /* 0x00000000060772ca */ /* 0x010fe200000e0000 */
[----:B------:R-:W-:Y:S01]  /*0190*/  ULOP3.LUT UR4, UR8, 0x7, URZ, 0xc0, !UPT ;  /* 0x0000000708047892 */ /* 0x000fe2000f8ec0ff */
[----:B--2---:R-:W-:-:S03]  /*01a0*/  R2UR UR6, R4 ;  /* 0x00000000040672ca */ /* 0x004fc600000e0000 */
[----:B------:R-:W-:Y:S01]  /*01b0*/  UIADD3 UR4, UPT, UPT, UR4, -0x1, URZ ;  /* 0xffffffff04047890 */ /* 0x000fe2000fffe0ff */
[----:B------:R-:W-:-:S03]  /*01c0*/  MOV R2, R14 ;  /* 0x0000000e00027202 */ /* 0x000fc60000000f00 */
[----:B------:R-:W-:-:S04]  /*01d0*/  UISETP.GE.U32.AND UP0, UPT, UR4, 0x3, UPT ;  /* 0x000000030400788c */ /* 0x000fc8000bf06070 */
[----:B------:R-:W-:Y:S02]  /*01e0*/  UIMAD UR9, UR5, UR7, URZ ;  /* 0x00000007050972a4 */ /* 0x000fe4000f8e02ff */
[----:B01-3--:R-:W-:-:S12]  /*01f0*/  UIMAD UR10, UR6, UR7, URZ ;  /* 0x00000007060a72a4 */ /* 0x00bfd8000f8e02ff */
.L_x_48:
[----:B0-----:R-:W0:Y:S01]  /*0200*/  S2R R3, SR_TID.Y ;  /* 0x0000000000037919 */ /* 0x001e220000002200 */
[----:B------:R-:W-:Y:S01]  /*0210*/  BSSY.RECONVERGENT B0, `(.L_x_40) ;  /* 0x00000de000007945 */ /* 0x000fe20003800200 */
[----:B0-----:R-:W-:-:S13]  /*0220*/  ISETP.GE.AND P0, PT, R3, UR6, PT ;  /* 0x0000000603007c0c */ /* 0x001fda000bf06270 */
[----:B------:R-:W-:Y:S05]  /*0230*/  @P0 BRA `(.L_x_41) ;  /* 0x0000000c006c0947 */ /* 0x000fea0003800000 */
[----:B------:R-:W0:Y:S01]  /*0240*/  LDC.64 R16, c[0x0][0x388] ;  /* 0x0000e200ff107b82 */ /* 0x000e220000000a00 */
[----:B------:R-:W-:Y:S01]  /*0250*/  BSSY.RECONVERGENT B1, `(.L_x_42) ;  /* 0x00000d7000017945 */ /* 0x000fe20003800200 */
[----:B0-----:R-:W-:-:S07]  /*0260*/  IMAD.WIDE R16, R2, 0x4, R16 ;  /* 0x0000000402107825 */ /* 0x001fce00078e0210 */
.L_x_47:
[----:B------:R-:W-:Y:S01]  /*0270*/  UISETP.GE.AND UP1, UPT, UR8, 0x1, UPT ;  /* 0x000000010800788c */ /* 0x000fe2000bf26270 */
[----:B------:R-:W-:-:S08]  /*0280*/  HFMA2 R26, -RZ, RZ, 0, 0 ;  /* 0x00000000ff1a7431 */ /* 0x000fd000000001ff */
[----:B0-----:R-:W-:Y:S05]  /*0290*/  BRA.U !UP1, `(.L_x_43) ;  /* 0x0000000d090c7547 */ /* 0x001fea000b800000 */
        /* <DEDUP_REMOVED lines=8> */
[----:B------:R-:W-:Y:S01]  /*0320*/  MOV R5, UR7 ;  /* 0x0000000700057c02 */ /* 0x000fe20008000f00 */
[----:B------:R-:W-:Y:S01]  /*0330*/  ULOP3.LUT UR4, UR8, 0x7ffffff8, URZ, 0xc0, !UPT ;  /* 0x7ffffff808047892 */ /* 0x000fe2000f8ec0ff */
[----:B------:R-:W-:Y:S01]  /*0340*/  MOV R7, UR7 ;  /* 0x0000000700077c02 */ /* 0x000fe20008000f00 */
[C-C-:B-----5:R-:W-:Y:S01]  /*0350*/  IMAD R33, R6.reuse, UR6, R3.reuse ;  /* 0x0000000606217c24 */ /* 0x160fe2000f8e0203 */
[----:B------:R-:W-:Y:S01]  /*0360*/  MOV R11, UR7 ;  /* 0x00000007000b7c02 */ /* 0x000fe20008000f00 */
[----:B------:R-:W-:Y:S01]  /*0370*/  UIADD3 UR4, UPT, UPT, -UR4, URZ, URZ ;  /* 0x000000ff04047290 */ /* 0x000fe2000fffe1ff */
[----:B------:R-:W-:Y:S01]  /*0380*/  MOV R13, UR7 ;  /* 0x00000007000d7c02 */ /* 0x000fe20008000f00 */
[--C-:B------:R-:W-:Y:S01]  /*0390*/  IMAD R12, R7, 0x3, R6.reuse ;  /* 0x00000003070c7824 */ /* 0x100fe200078e0206 */
[----:B------:R-:W-:Y:S02]  /*03a0*/  MOV R15, UR7 ;  /* 0x00000007000f7c02 */ /* 0x000fe40008000f00 */
[----:B------:R-:W-:Y:S01]  /*03b0*/  MOV R19, UR7 ;  /* 0x0000000700137c02 */ /* 0x000fe20008000f00 */
[--C-:B------:R-:W-:Y:S01]  /*03c0*/  IMAD R18, R13, 0x5, R6.reuse ;  /* 0x000000050d127824 */ /* 0x100fe200078e0206 */
[-C--:B------:R-:W-:Y:S01]  /*03d0*/  LEA R10, R5, R6.reuse, 0x1 ;  /* 0x00000006050a7211 */ /* 0x080fe200078e08ff */
[--C-:B------:R-:W-:Y:S01]  /*03e0*/  IMAD R20, R15, 0x6, R6.reuse ;  /* 0x000000060f147824 */ /* 0x100fe200078e0206 */
[----:B------:R-:W-:Y:S01]  /*03f0*/  IADD3 R4, PT, PT, R6, UR7, RZ ;  /* 0x0000000706047c10 */ /* 0x000fe2000fffe0ff */
[----:B------:R-:W-:Y:S01]  /*0400*/  IMAD R22, R19, 0x7, R6 ;  /* 0x0000000713167824 */ /* 0x000fe200078e0206 */
[----:B------:R-:W-:Y:S01]  /*0410*/  LEA R14, R11, R6, 0x2 ;  /* 0x000000060b0e7211 */ /* 0x000fe200078e10ff */
[--C-:B------:R-:W-:Y:S01]  /*0420*/  IMAD R7, R10, UR6, R3.reuse ;  /* 0x000000060a077c24 */ /* 0x100fe2000f8e0203 */
[----:B------:R-:W-:Y:S01]  /*0430*/  MOV R26, RZ ;  /* 0x000000ff001a7202 */ /* 0x000fe20000000f00 */
[--C-:B------:R-:W-:Y:S01]  /*0440*/  IMAD R11, R12, UR6, R3.reuse ;  /* 0x000000060c0b7c24 */ /* 0x100fe2000f8e0203 */
[----:B------:R-:W-:Y:S01]  /*0450*/  MOV R24, UR4 ;  /* 0x0000000400187c02 */ /* 0x000fe20008000f00 */
[----:B------:R-:W-:-:S02]  /*0460*/  IMAD R9, R4, UR6, R3 ;  /* 0x0000000604097c24 */ /* 0x000fc4000f8e0203 */
[--C-:B------:R-:W-:Y:S02]  /*0470*/  IMAD R13, R14, UR6, R3.reuse ;  /* 0x000000060e0d7c24 */ /* 0x100fe4000f8e0203 */
[--C-:B------:R-:W-:Y:S02]  /*0480*/  IMAD R15, R18, UR6, R3.reuse ;  /* 0x00000006120f7c24 */ /* 0x100fe4000f8e0203 */
[--C-:B------:R-:W-:Y:S02]  /*0490*/  IMAD R5, R20, UR6, R3.reuse ;  /* 0x0000000614057c24 */ /* 0x100fe4000f8e0203 */
[----:B------:R-:W-:Y:S02]  /*04a0*/  IMAD R29, R22, UR6, R3 ;  /* 0x00000006161d7c24 */ /* 0x000fe4000f8e0203 */
[--C-:B0-----:R-:W-:Y:S02]  /*04b0*/  IMAD R8, R10, UR5, R27.reuse ;  /* 0x000000050a087c24 */ /* 0x101fe4000f8e021b */
[----:B------:R-:W-:-:S02]  /*04c0*/  IMAD R10, R12, UR5, R27 ;  /* 0x000000050c0a7c24 */ /* 0x000fc4000f8e021b */
[--C-:B------:R-:W-:Y:S02]  /*04d0*/  IMAD R12, R14, UR5, R27.reuse ;  /* 0x000000050e0c7c24 */ /* 0x100fe4000f8e021b */
[--C-:B------:R-:W-:Y:S02]  /*04e0*/  IMAD R4, R4, UR5, R27.reuse ;  /* 0x0000000504047c24 */ /* 0x100fe4000f8e021b */
[--C-:B------:R-:W-:Y:S02]  /*04f0*/  IMAD R31, R6, UR5, R27.reuse ;  /* 0x00000005061f7c24 */ /* 0x100fe4000f8e021b */
[--C-:B------:R-:W-:Y:S02]  /*0500*/  IMAD R14, R18, UR5, R27.reuse ;  /* 0x00000005120e7c24 */ /* 0x100fe4000f8e021b */
[--C-:B------:R-:W-:Y:S02]  /*0510*/  IMAD R25, R20, UR5, R27.reuse ;  /* 0x0000000514197c24 */ /* 0x100fe4000f8e021b */
[----:B------:R-:W-:-:S07]  /*0520*/  IMAD R27, R22, UR5, R27 ;  /* 0x00000005161b7c24 */ /* 0x000fce000f8e021b */
.L_x_45:
[----:B------:R-:W0:Y:S08]  /*0530*/  LDC.64 R22, c[0x0][0x3b0] ;  /* 0x0000ec00ff167b82 */ /* 0x000e300000000a00 */
[----:B------:R-:W1:Y:S01]  /*0540*/  LDC.64 R18, c[0x0][0x3b8] ;  /* 0x0000ee00ff127b82 */ /* 0x000e620000000a00 */
[----:B0-----:R-:W-:-:S04]  /*0550*/  IMAD.WIDE R34, R31, 0x4, R22 ;  /* 0x000000041f227825 */ /* 0x001fc800078e0216 */
[----:B------:R-:W-:Y:S02]  /*0560*/  IMAD.WIDE R36, R4, 0x4, R22 ;  /* 0x0000000404247825 */ /* 0x000fe400078e0216 */
[----:B------:R-:W2:Y:S02]  /*0570*/  LDG.E R35, desc[UR12][R34.64] ;  /* 0x0000000c22237981 */ /* 0x000ea4000c1e1900 */
[--C-:B-1----:R-:W-:Y:S02]  /*0580*/  IMAD.WIDE R20, R33, 0x4, R18.reuse ;  /* 0x0000000421147825 */ /* 0x102fe400078e0212 */
[----:B------:R0:W3:Y:S04]  /*0590*/  LDG.E R28, desc[UR12][R36.64] ;  /* 0x0000000c241c7981 */ /* 0x0000e8000c1e1900 */
[----:B------:R-:W2:Y:S01]  /*05a0*/  LDG.E R20, desc[UR12][R20.64] ;  /* 0x0000000c14147981 */ /* 0x000ea2000c1e1900 */
[----:B0-----:R-:W-:-:S05]  /*05b0*/  IMAD.WIDE R36, R9, 0x4, R18 ;  /* 0x0000000409247825 */ /* 0x001fca00078e0212 */
[----:B------:R2:W3:Y:S02]  /*05c0*/  LDG.E R30, desc[UR12][R36.64] ;  /* 0x0000000c241e7981 */ /* 0x0004e4000c1e1900 */
[----:B--2---:R-:W-:Y:S01]  /*05d0*/  FFMA R37, R35, R20, R26 ;  /* 0x0000001423257223 */ /* 0x004fe2000000001a */
[----:B------:R-:W-:-:S04]  /*05e0*/  IMAD.WIDE R20, R7, 0x4, R18 ;  /* 0x0000000407147825 */ /* 0x000fc800078e0212 */
[----:B------:R-:W-:Y:S01]  /*05f0*/  IMAD.WIDE R34, R8, 0x4, R22 ;  /* 0x0000000408227825 */ /* 0x000fe200078e0216 */
[----:B------:R0:W2:Y:S04]  /*0600*/  LDG.E R32, desc[UR12][R20.64] ;  /* 0x0000000c14207981 */ /* 0x0000a8000c1e1900 */
[----:B------:R1:W2:Y:S01]  /*0610*/  LDG.E R26, desc[UR12][R34.64] ;  /* 0x0000000c221a7981 */ /* 0x0002a2000c1e1900 */
[----:B---3--:R-:W-:Y:S01]  /*0620*/  FFMA R30, R28, R30, R37 ;  /* 0x0000001e1c1e7223 */ /* 0x008fe20000000025 */
[----:B0-----:R-:W-:-:S04]  /*0630*/  IMAD.WIDE R20, R11, 0x4, R18 ;  /* 0x000000040b147825 */ /* 0x001fc800078e0212 */
[--C-:B-1----:R-:W-:Y:S02]  /*0640*/  IMAD.WIDE R34, R10, 0x4, R22.reuse ;  /* 0x000000040a227825 */ /* 0x102fe400078e0216 */
[----:B------:R-:W3:Y:S04]  /*0650*/  LDG.E R21, desc[UR12][R20.64] ;  /* 0x0000000c14157981 */ /* 0x000ee8000c1e1900 */
[----:B------:R0:W3:Y:S01]  /*0660*/  LDG.E R28, desc[UR12][R34.64] ;  /* 0x0000000c221c7981 */ /* 0x0000e2000c1e1900 */
[----:B------:R-:W-:-:S06]  /*0670*/  IMAD.WIDE R36, R12, 0x4, R22 ;  /* 0x000000040c247825 */ /* 0x000fcc00078e0216 */
[----:B------:R-:W4:Y:S01]  /*0680*/  LDG.E R37, desc[UR12][R36.64] ;  /* 0x0000000c24257981 */ /* 0x000f22000c1e1900 */
[----:B0-----:R-:W-:-:S04]  /*0690*/  IMAD.WIDE R34, R13, 0x4, R18 ;  /* 0x000000040d227825 */ /* 0x001fc800078e0212 */
[----:B--2---:R-:W-:Y:S02]  /*06a0*/  FFMA R26, R26, R32, R30 ;  /* 0x000000201a1a7223 */ /* 0x004fe4000000001e */
[----:B------:R0:W4:Y:S02]  /*06b0*/  LDG.E R30, desc[UR12][R34.64] ;  /* 0x0000000c221e7981 */ /* 0x000124000c1e1900 */
[----:B---3--:R-:W-:Y:S01]  /*06c0*/  FFMA R26, R28, R21, R26 ;  /* 0x000000151c1a7223 */ /* 0x008fe2000000001a */
[----:B------:R-:W-:-:S05]  /*06d0*/  IMAD.WIDE R20, R14, 0x4, R22 ;  /* 0x000000040e147825 */ /* 0x000fca00078e0216 */
[----:B------:R1:W2:Y:S01]  /*06e0*/  LDG.E R28, desc[UR12][R20.64] ;  /* 0x0000000c141c7981 */ /* 0x0002a2000c1e1900 */
[----:B0-----:R-:W-:-:S06]  /*06f0*/  IMAD.WIDE R34, R15, 0x4, R18 ;  /* 0x000000040f227825 */ /* 0x001fcc00078e0212 */
[----:B------:R-:W2:Y:S01]  /*0700*/  LDG.E R35, desc[UR12][R34.64] ;  /* 0x0000000c22237981 */ /* 0x000ea2000c1e1900 */
[----:B-1----:R-:W-:-:S05]  /*0710*/  IMAD.WIDE R20, R25, 0x4, R22 ;  /* 0x0000000419147825 */ /* 0x002fca00078e0216 */
[----:B------:R0:W3:Y:S01]  /*0720*/  LDG.E R32, desc[UR12][R20.64] ;  /* 0x0000000c14207981 */ /* 0x0000e2000c1e1900 */
[----:B------:R-:W-:-:S06]  /*0730*/  IMAD.WIDE R22, R27, 0x4, R22 ;  /* 0x000000041b167825 */ /* 0x000fcc00078e0216 */
[----:B------:R-:W5:Y:S01]  /*0740*/  LDG.E R22, desc[UR12][R22.64] ;  /* 0x0000000c16167981 */ /* 0x000f62000c1e1900 */
[----:B0-----:R-:W-:-:S04]  /*0750*/  IMAD.WIDE R20, R5, 0x4, R18 ;  /* 0x0000000405147825 */ /* 0x001fc800078e0212 */
[----:B------:R-:W-:Y:S01]  /*0760*/  IMAD.WIDE R18, R29, 0x4, R18 ;  /* 0x000000041d127825 */ /* 0x000fe200078e0212 */
[----:B------:R0:W3:Y:S05]  /*0770*/  LDG.E R36, desc[UR12][R20.64] ;  /* 0x0000000c14247981 */ /* 0x0000ea000c1e1900 */
[----:B------:R1:W5:Y:S01]  /*0780*/  LDG.E R19, desc[UR12][R18.64] ;  /* 0x0000000c12137981 */ /* 0x000362000c1e1900 */
[----:B------:R-:W-:-:S04]  /*0790*/  IADD3 R24, PT, PT, R24, 0x8, RZ ;  /* 0x0000000818187810 */ /* 0x000fc80007ffe0ff */
[----:B------:R-:W-:Y:S02]  /*07a0*/  ISETP.NE.AND P0, PT, R24, RZ, PT ;  /* 0x000000ff1800720c */ /* 0x000fe40003f05270 */
[----:B0-----:R-:W-:Y:S02]  /*07b0*/  MOV R20, UR9 ;  /* 0x0000000900147c02 */ /* 0x001fe40008000f00 */
[----:B-1----:R-:W-:Y:S02]  /*07c0*/  MOV R18, UR9 ;  /* 0x0000000900127c02 */ /* 0x002fe40008000f00 */
[----:B------:R-:W-:Y:S02]  /*07d0*/  LEA R27, R20, R27, 0x3 ;  /* 0x0000001b141b7211 */ /* 0x000fe400078e18ff */
[----:B------:R-:W-:Y:S02]  /*07e0*/  LEA R25, R18, R25, 0x3 ;  /* 0x0000001912197211 */ /* 0x000fe400078e18ff */
[----:B------:R-:W-:-:S02]  /*07f0*/  LEA R31, R20, R31, 0x3 ;  /* 0x0000001f141f7211 */ /* 0x000fc400078e18ff */
[----:B------:R-:W-:Y:S02]  /*0800*/  MOV R23, UR9 ;  /* 0x0000000900177c02 */ /* 0x000fe40008000f00 */
[----:B------:R-:W-:Y:S02]  /*0810*/  MOV R21, UR9 ;  /* 0x0000000900157c02 */ /* 0x000fe40008000f00 */
[----:B------:R-:W-:Y:S02]  /*0820*/  MOV R18, UR10 ;  /* 0x0000000a00127c02 */ /* 0x000fe40008000f00 */
[----:B------:R-:W-:Y:S02]  /*0830*/  MOV R20, UR10 ;  /* 0x0000000a00147c02 */ /* 0x000fe40008000f00 */
[----:B------:R-:W-:Y:S02]  /*0840*/  LEA R12, R23, R12, 0x3 ;  /* 0x0000000c170c7211 */ /* 0x000fe400078e18ff */
[----:B------:R-:W-:-:S02]  /*0850*/  LEA R14, R21, R14, 0x3 ;  /* 0x0000000e150e7211 */ /* 0x000fc400078e18ff */
[C---:B------:R-:W-:Y:S02]  /*0860*/  LEA R9, R18.reuse, R9, 0x3 ;  /* 0x0000000912097211 */ /* 0x040fe400078e18ff */
[----:B------:R-:W-:Y:S02]  /*0870*/  LEA R7, R18, R7, 0x3 ;  /* 0x0000000712077211 */ /* 0x000fe400078e18ff */
[----:B------:R-:W-:Y:S02]  /*0880*/  LEA R11, R20, R11, 0x3 ;  /* 0x0000000b140b7211 */ /* 0x000fe400078e18ff */
[----:B------:R-:W-:Y:S02]  /*0890*/  LEA R13, R18, R13, 0x3 ;  /* 0x0000000d120d7211 */ /* 0x000fe400078e18ff */
[----:B------:R-:W-:Y:S02]  /*08a0*/  LEA R15, R20, R15, 0x3 ;  /* 0x0000000f140f7211 */ /* 0x000fe400078e18ff */
[----:B------:R-:W-:-:S02]  /*08b0*/  LEA R5, R18, R5, 0x3 ;  /* 0x0000000512057211 */ /* 0x000fc400078e18ff */
[----:B------:R-:W-:Y:S01]  /*08c0*/  LEA R29, R20, R29, 0x3 ;  /* 0x0000001d141d7211 */ /* 0x000fe200078e18ff */
[----:B----4-:R-:W-:Y:S01]  /*08d0*/  FFMA R37, R37, R30, R26 ;  /* 0x0000001e25257223 */ /* 0x010fe2000000001a */
[----:B------:R-:W-:Y:S02]  /*08e0*/  MOV R26, UR9 ;  /* 0x00000009001a7c02 */ /* 0x000fe40008000f00 */
[----:B------:R-:W-:Y:S02]  /*08f0*/  MOV R30, UR9 ;  /* 0x00000009001e7c02 */ /* 0x000fe40008000f00 */
[C---:B------:R-:W-:Y:S02]  /*0900*/  LEA R4, R26.reuse, R4, 0x3 ;  /* 0x000000041a047211 */ /* 0x040fe400078e18ff */
[----:B------:R-:W-:Y:S02]  /*0910*/  LEA R8, R26, R8, 0x3 ;  /* 0x000000081a087211 */ /* 0x000fe400078e18ff */
[----:B------:R-:W-:-:S02]  /*0920*/  MOV R26, UR10 ;  /* 0x0000000a001a7c02 */ /* 0x000fc40008000f00 */
[----:B------:R-:W-:Y:S02]  /*0930*/  LEA R10, R30, R10, 0x3 ;  /* 0x0000000a1e0a7211 */ /* 0x000fe400078e18ff */
[----:B------:R-:W-:Y:S01]  /*0940*/  LEA R33, R26, R33, 0x3 ;  /* 0x000000211a217211 */ /* 0x000fe200078e18ff */
[----:B--2---:R-:W-:-:S04]  /*0950*/  FFMA R35, R28, R35, R37 ;  /* 0x000000231c237223 */ /* 0x004fc80000000025 */
[----:B---3--:R-:W-:-:S04]  /*0960*/  FFMA R35, R32, R36, R35 ;  /* 0x0000002420237223 */ /* 0x008fc80000000023 */
[----:B-----5:R-:W-:Y:S01]  /*0970*/  FFMA R26, R22, R19, R35 ;  /* 0x00000013161a7223 */ /* 0x020fe20000000023 */
[----:B------:R-:W-:Y:S06]  /*0980*/  @P0 BRA `(.L_x_45) ;  /* 0xfffffff800e80947 */ /* 0x000fec000383ffff */
[----:B------:R-:W-:-:S06]  /*0990*/  ULOP3.LUT UR4, UR8, 0x7ffffff8, URZ, 0xc0, !UPT ;  /* 0x7ffffff808047892 */ /* 0x000fcc000f8ec0ff */
[----:B------:R-:W-:-:S07]  /*09a0*/  MOV R11, UR4 ;  /* 0x00000004000b7c02 */ /* 0x000fce0008000f00 */
.L_x_44:
[----:B------:R-:W-:-:S04]  /*09b0*/  ULOP3.LUT UR4, UR8, 0x7, URZ, 0xc0, !UPT ;  /* 0x0000000708047892 */ /* 0x000fc8000f8ec0ff */
[----:B------:R-:W-:-:S09]  /*09c0*/  UISETP.NE.AND UP1, UPT, UR4, URZ, UPT ;  /* 0x000000ff0400728c */ /* 0x000fd2000bf25270 */
[----:B------:R-:W-:Y:S05]  /*09d0*/  BRA.U !UP1, `(.L_x_43) ;  /* 0x00000005093c7547 */ /* 0x000fea000b800000 */
[----:B------:R-:W0:Y:S01]  /*09e0*/  S2R R7, SR_TID.X ;  /* 0x0000000000077919 */ /* 0x000e220000002100 */
[----:B------:R-:W-:-:S04]  /*09f0*/  ULOP3.LUT UR4, UR8, 0x3, URZ, 0xc0, !UPT ;  /* 0x0000000308047892 */ /* 0x000fc8000f8ec0ff */
[----:B------:R-:W-:Y:S01]  /*0a00*/  UISETP.NE.AND UP1, UPT, UR4, URZ, UPT ;  /* 0x000000ff0400728c */ /* 0x000fe2000bf25270 */
[----:B------:R-:W-:Y:S10]  /*0a10*/  BRA.U !UP0, `(.L_x_46) ;  /* 0x00000001088c7547 */ /* 0x000ff4000b800000 */
[----:B------:R-:W1:Y:S01]  /*0a20*/  LDC.64 R4, c[0x0][0x3b8] ;  /* 0x0000ee00ff047b82 */ /* 0x000e620000000a00 */
[----:B-----5:R-:W-:-:S04]  /*0a30*/  IMAD R10, R11, UR7, R6 ;  /* 0x000000070b0a7c24 */ /* 0x020fc8000f8e0206 */
[C---:B------:R-:W-:Y:S01]  /*0a40*/  IMAD R19, R10.reuse, UR6, R3 ;  /* 0x000000060a137c24 */ /* 0x040fe2000f8e0203 */
[C---:B------:R-:W-:Y:S01]  /*0a50*/  IADD3 R14, PT, PT, R10.reuse, UR7, RZ ;  /* 0x000000070a0e7c10 */ /* 0x040fe2000fffe0ff */
[----:B0-----:R-:W-:Y:S01]  /*0a60*/  IMAD R13, R10, UR5, R7 ;  /* 0x000000050a0d7c24 */ /* 0x001fe2000f8e0207 */
[----:B------:R-:W0:Y:S02]  /*0a70*/  LDC.64 R8, c[0x0][0x3b0] ;  /* 0x0000ec00ff087b82 */ /* 0x000e240000000a00 */
[C---:B------:R-:W-:Y:S01]  /*0a80*/  IADD3 R20, PT, PT, R14.reuse, UR7, RZ ;  /* 0x000000070e147c10 */ /* 0x040fe2000fffe0ff */
[C---:B------:R-:W-:Y:S02]  /*0a90*/  IMAD R21, R14.reuse, UR6, R3 ;  /* 0x000000060e157c24 */ /* 0x040fe4000f8e0203 */
[--C-:B------:R-:W-:Y:S01]  /*0aa0*/  IMAD R25, R14, UR5, R7.reuse ;  /* 0x000000050e197c24 */ /* 0x100fe2000f8e0207 */
[C---:B------:R-:W-:Y:S01]  /*0ab0*/  IADD3 R14, PT, PT, R20.reuse, UR7, RZ ;  /* 0x00000007140e7c10 */ /* 0x040fe2000fffe0ff */
[----:B------:R-:W-:-:S02]  /*0ac0*/  IMAD R23, R20, UR5, R7 ;  /* 0x0000000514177c24 */ /* 0x000fc4000f8e0207 */
[----:B------:R-:W-:Y:S02]  /*0ad0*/  IMAD R27, R20, UR6, R3 ;  /* 0x00000006141b7c24 */ /* 0x000fe4000f8e0203 */
[----:B-1----:R-:W-:-:S04]  /*0ae0*/  IMAD.WIDE R18, R19, 0x4, R4 ;  /* 0x0000000413127825 */ /* 0x002fc800078e0204 */
[----:B------:R-:W-:Y:S02]  /*0af0*/  IMAD.WIDE R20, R21, 0x4, R4 ;  /* 0x0000000415147825 */ /* 0x000fe400078e0204 */
[----:B------:R-:W2:Y:S02]  /*0b00*/  LDG.E R18, desc[UR12][R18.64] ;  /* 0x0000000c12127981 */ /* 0x000ea4000c1e1900 */
[--C-:B0-----:R-:W-:Y:S02]  /*0b10*/  IMAD.WIDE R12, R13, 0x4, R8.reuse ;  /* 0x000000040d0c7825 */ /* 0x101fe400078e0208 */
[----:B------:R-:W3:Y:S02]  /*0b20*/  LDG.E R20, desc[UR12][R20.64] ;  /* 0x0000000c14147981 */ /* 0x000ee4000c1e1900 */
[--C-:B------:R-:W-:Y:S02]  /*0b30*/  IMAD.WIDE R24, R25, 0x4, R8.reuse ;  /* 0x0000000419187825 */ /* 0x100fe400078e0208 */
[----:B------:R0:W2:Y:S02]  /*0b40*/  LDG.E R15, desc[UR12][R12.64] ;  /* 0x0000000c0c0f7981 */ /* 0x0000a4000c1e1900 */
[----:B------:R-:W-:-:S02]  /*0b50*/  IMAD.WIDE R22, R23, 0x4, R8 ;  /* 0x0000000417167825 */ /* 0x000fc400078e0208 */
[----:B------:R-:W3:Y:S02]  /*0b60*/  LDG.E R10, desc[UR12][R24.64] ;  /* 0x0000000c180a7981 */ /* 0x000ee4000c1e1900 */
[C---:B------:R-:W-:Y:S02]  /*0b70*/  IMAD R29, R14.reuse, UR5, R7 ;  /* 0x000000050e1d7c24 */ /* 0x040fe4000f8e0207 */
[----:B------:R-:W-:Y:S01]  /*0b80*/  IMAD R31, R14, UR6, R3 ;  /* 0x000000060e1f7c24 */ /* 0x000fe2000f8e0203 */
[----:B------:R-:W4:Y:S01]  /*0b90*/  LDG.E R23, desc[UR12][R22.64] ;  /* 0x0000000c16177981 */ /* 0x000f22000c1e1900 */
[----:B0-----:R-:W-:-:S04]  /*0ba0*/  IMAD.WIDE R12, R27, 0x4, R4 ;  /* 0x000000041b0c7825 */ /* 0x001fc800078e0204 */
[----:B------:R-:W-:Y:S02]  /*0bb0*/  IMAD.WIDE R8, R29, 0x4, R8 ;  /* 0x000000041d087825 */ /* 0x000fe400078e0208 */
[----:B------:R-:W4:Y:S02]  /*0bc0*/  LDG.E R12, desc[UR12][R12.64] ;  /* 0x0000000c0c0c7981 */ /* 0x000f24000c1e1900 */
[----:B------:R-:W-:Y:S02]  /*0bd0*/  IMAD.WIDE R4, R31, 0x4, R4 ;  /* 0x000000041f047825 */ /* 0x000fe400078e0204 */
[----:B------:R-:W4:Y:S04]  /*0be0*/  LDG.E R9, desc[UR12][R8.64] ;  /* 0x0000000c08097981 */ /* 0x000f28000c1e1900 */
[----:B------:R-:W4:Y:S01]  /*0bf0*/  LDG.E R4, desc[UR12][R4.64] ;  /* 0x0000000c04047981 */ /* 0x000f22000c1e1900 */
[----:B------:R-:W-:Y:S01]  /*0c00*/  IADD3 R11, PT, PT, R11, 0x4, RZ ;  /* 0x000000040b0b7810 */ /* 0x000fe20007ffe0ff */
[----:B--2---:R-:W-:-:S04]  /*0c10*/  FFMA R15, R15, R18, R26 ;  /* 0x000000120f0f7223 */ /* 0x004fc8000000001a */
[----:B---3--:R-:W-:-:S04]  /*0c20*/  FFMA R10, R10, R20, R15 ;  /* 0x000000140a0a7223 */ /* 0x008fc8000000000f */
[----:B----4-:R-:W-:-:S04]  /*0c30*/  FFMA R10, R23, R12, R10 ;  /* 0x0000000c170a7223 */ /* 0x010fc8000000000a */
[----:B------:R-:W-:-:S07]  /*0c40*/  FFMA R26, R9, R4, R10 ;  /* 0x00000004091a7223 */ /* 0x000fce000000000a */
.L_x_46:
[----:B------:R-:W-:Y:S05]  /*0c50*/  BRA.U !UP1, `(.L_x_43) ;  /* 0x00000001099c7547 */ /* 0x000fea000b800000 */
[----:B------:R-:W-:-:S06]  /*0c60*/  UISETP.NE.AND UP1, UPT, UR4, 0x1, UPT ;  /* 0x000000010400788c */ /* 0x000fcc000bf25270 */
[----:B------:R-:W-:-:S05]  /*0c70*/  PLOP3.LUT P0, PT, PT, PT, UP1, 0x80, 0x8 ;  /* 0x000000000008781c */ /* 0x000fca0003f0f018 */
[----:B------:R-:W1:Y:S01]  /*0c80*/  @UP1 LDCU.128 UR16, c[0x0][0x3b0] ;  /* 0x00007600ff1017ac */ /* 0x000e620008000c00 */
[----:B------:R-:W-:-:S07]  /*0c90*/  ULOP3.LUT UP1, URZ, UR8, 0x1, URZ, 0xc0, !UPT ;  /* 0x0000000108ff7892 */ /* 0x000fce000f82c0ff */
[C---:B-----5:R-:W-:Y:S01]  /*0ca0*/  @P0 IMAD R8, R11.reuse, UR7, R6 ;  /* 0x000000070b080c24 */ /* 0x060fe2000f8e0206 */
[----:B------:R-:W-:Y:S02]  /*0cb0*/  @P0 IADD3 R11, PT, PT, R11, 0x2, RZ ;  /* 0x000000020b0b0810 */ /* 0x000fe40007ffe0ff */
[----:B------:R-:W-:Y:S01]  /*0cc0*/  PLOP3.LUT P1, PT, PT, PT, UP1, 0x80, 0x8 ;  /* 0x000000000008781c */ /* 0x000fe20003f2f018 */
[C---:B0-----:R-:W-:Y:S01]  /*0cd0*/  @P0 IMAD R9, R8.reuse, UR5, R7 ;  /* 0x0000000508090c24 */ /* 0x041fe2000f8e0207 */
[C---:B------:R-:W-:Y:S01]  /*0ce0*/  @P0 IADD3 R12, PT, PT, R8.reuse, UR7, RZ ;  /* 0x00000007080c0c10 */ /* 0x040fe2000fffe0ff */
[--C-:B------:R-:W-:Y:S01]  /*0cf0*/  @P0 IMAD R13, R8, UR6, R3.reuse ;  /* 0x00000006080d0c24 */ /* 0x100fe2000f8e0203 */
[----:B------:R-:W0:Y:S01]  /*0d00*/  @UP1 LDCU.128 UR20, c[0x0][0x3b0] ;  /* 0x00007600ff1417ac */ /* 0x000e220008000c00 */
[----:B-1----:R-:W-:Y:S02]  /*0d10*/  MOV R4, UR16 ;  /* 0x0000001000047c02 */ /* 0x002fe40008000f00 */
[----:B------:R-:W-:Y:S01]  /*0d20*/  @P0 IMAD R19, R12, UR6, R3 ;  /* 0x000000060c130c24 */ /* 0x000fe2000f8e0203 */
[----:B------:R-:W-:-:S02]  /*0d30*/  MOV R5, UR17 ;  /* 0x0000001100057c02 */ /* 0x000fc40008000f00 */
[----:B------:R-:W-:-:S03]  /*0d40*/  MOV R14, UR18 ;  /* 0x00000012000e7c02 */ /* 0x000fc60008000f00 */
[----:B------:R-:W-:Y:S01]  /*0d50*/  @P1 IMAD R6, R11, UR7, R6 ;  /* 0x000000070b061c24 */ /* 0x000fe2000f8e0206 */
[----:B------:R-:W-:Y:S01]  /*0d60*/  MOV R15, UR19 ;  /* 0x00000013000f7c02 */ /* 0x000fe20008000f00 */
[----:B------:R-:W-:-:S04]  /*0d70*/  @P0 IMAD.WIDE R10, R9, 0x4, R4 ;  /* 0x00000004090a0825 */ /* 0x000fc800078e0204 */
[----:B------:R-:W-:Y:S01]  /*0d80*/  @P0 IMAD R9, R12, UR5, R7 ;  /* 0x000000050c090c24 */ /* 0x000fe2000f8e0207 */
[----:B------:R1:W2:Y:S01]  /*0d90*/  @P0 LDG.E R23, desc[UR12][R10.64] ;  /* 0x0000000c0a170981 */ /* 0x0002a2000c1e1900 */
[----:B------:R-:W-:Y:S01]  /*0da0*/  @P0 IMAD.WIDE R12, R13, 0x4, R14 ;  /* 0x000000040d0c0825 */ /* 0x000fe200078e020e */
[----:B0-----:R-:W-:-:S03]  /*0db0*/  MOV R18, UR22 ;  /* 0x0000001600127c02 */ /* 0x001fc60008000f00 */
[----:B------:R-:W-:Y:S02]  /*0dc0*/  @P0 IMAD.WIDE R8, R9, 0x4, R4 ;  /* 0x0000000409080825 */ /* 0x000fe400078e0204 */
[----:B------:R-:W2:Y:S02]  /*0dd0*/  @P0 LDG.E R12, desc[UR12][R12.64] ;  /* 0x0000000c0c0c0981 */ /* 0x000ea4000c1e1900 */
[----:B------:R-:W-:Y:S01]  /*0de0*/  @P0 IMAD.WIDE R4, R19, 0x4, R14 ;  /* 0x0000000413040825 */ /* 0x000fe200078e020e */
[----:B------:R-:W-:Y:S01]  /*0df0*/  MOV R14, UR20 ;  /* 0x00000014000e7c02 */ /* 0x000fe20008000f00 */
[----:B------:R-:W3:Y:S01]  /*0e00*/  @P0 LDG.E R8, desc[UR12][R8.64] ;  /* 0x0000000c08080981 */ /* 0x000ee2000c1e1900 */
[----:B------:R-:W-:Y:S01]  /*0e10*/  MOV R15, UR21 ;  /* 0x00000015000f7c02 */ /* 0x000fe20008000f00 */
[C---:B------:R-:W-:Y:S01]  /*0e20*/  @P1 IMAD R7, R6.reuse, UR5, R7 ;  /* 0x0000000506071c24 */ /* 0x040fe2000f8e0207 */
[----:B------:R-:W-:Y:S01]  /*0e30*/  MOV R19, UR23 ;  /* 0x0000001700137c02 */ /* 0x000fe20008000f00 */
[----:B------:R-:W-:Y:S01]  /*0e40*/  @P1 IMAD R21, R6, UR6, R3 ;  /* 0x0000000606151c24 */ /* 0x000fe2000f8e0203 */
[----:B------:R-:W3:Y:S01]  /*0e50*/  @P0 LDG.E R4, desc[UR12][R4.64] ;  /* 0x0000000c04040981 */ /* 0x000ee2000c1e1900 */
[----:B------:R-:W-:-:S04]  /*0e60*/  @P1 IMAD.WIDE R6, R7, 0x4, R14 ;  /* 0x0000000407061825 */ /* 0x000fc800078e020e */
[----:B-1----:R-:W-:Y:S02]  /*0e70*/  @P1 IMAD.WIDE R10, R21, 0x4, R18 ;  /* 0x00000004150a1825 */ /* 0x002fe400078e0212 */
[----:B------:R-:W4:Y:S04]  /*0e80*/  @P1 LDG.E R7, desc[UR12][R6.64] ;  /* 0x0000000c06071981 */ /* 0x000f28000c1e1900 */
[----:B------:R-:W4:Y:S01]  /*0e90*/  @P1 LDG.E R10, desc[UR12][R10.64] ;  /* 0x0000000c0a0a1981 */ /* 0x000f22000c1e1900 */
[----:B--2---:R-:W-:-:S04]  /*0ea0*/  @P0 FFMA R23, R23, R12, R26 ;  /* 0x0000000c17170223 */ /* 0x004fc8000000001a */
[----:B---3--:R-:W-:-:S04]  /*0eb0*/  @P0 FFMA R26, R8, R4, R23 ;  /* 0x00000004081a0223 */ /* 0x008fc80000000017 */
[----:B----4-:R-:W-:-:S07]  /*0ec0*/  @P1 FFMA R26, R7, R10, R26 ;  /* 0x0000000a071a1223 */ /* 0x010fce000000001a */
.L_x_43:
[----:B------:R-:W2:Y:S01]  /*0ed0*/  LDG.E R8, desc[UR12][R16.64] ;  /* 0x0000000c10087981 */ /* 0x000ea2000c1e1900 */
[----:B0----5:R-:W0:Y:S01]  /*0ee0*/  LDC.64 R6, c[0x0][0x398] ;  /* 0x0000e600ff067b82 */ /* 0x021e220000000a00 */
[----:B------:R-:W1:Y:S07]  /*0ef0*/  S2R R9, SR_TID.X ;  /* 0x0000000000097919 */ /* 0x000e6e0000002100 */
[----:B------:R-:W3:Y:S01]  /*0f00*/  LDC.64 R4, c[0x0][0x3a8] ;  /* 0x0000ea00ff047b82 */ /* 0x000ee20000000a00 */
[----:B0-----:R-:W-:-:S06]  /*0f10*/  IMAD.WIDE R6, R2, 0x4, R6 ;  /* 0x0000000402067825 */ /* 0x001fcc00078e0206 */
[----:B------:R-:W4:Y:S01]  /*0f20*/  LDG.E R7, desc[UR12][R6.64] ;  /* 0x0000000c06077981 */ /* 0x000f22000c1e1900 */
[----:B-1----:R-:W-:-:S05]  /*0f30*/  IMAD R9, R0, R3, R9 ;  /* 0x0000000300097224 */ /* 0x002fca00078e0209 */
[----:B--2---:R-:W-:-:S05]  /*0f40*/  IADD3 R9, PT, PT, R8, R9, RZ ;  /* 0x0000000908097210 */ /* 0x004fca0007ffe0ff */
[----:B---3--:R-:W-:-:S05]  /*0f50*/  IMAD.WIDE R4, R9, 0x4, R4 ;  /* 0x0000000409047825 */ /* 0x008fca00078e0204 */
[----:B------:R-:W4:Y:S01]  /*0f60*/  LDG.E R8, desc[UR12][R4.64] ;  /* 0x0000000c04087981 */ /* 0x000f22000c1e1900 */
[----:B------:R-:W-:-:S04]  /*0f70*/  IADD3 R3, PT, PT, R3, UR11, RZ ;  /* 0x0000000b03037c10 */ /* 0x000fc8000fffe0ff */
[----:B------:R-:W-:Y:S01]  /*0f80*/  ISETP.GE.AND P0, PT, R3, UR6, PT ;  /* 0x0000000603007c0c */ /* 0x000fe2000bf06270 */
[----:B----4-:R-:W-:-:S05]  /*0f90*/  FFMA R9, R7, -R26, R8 ;  /* 0x8000001a07097223 */ /* 0x010fca0000000008 */
[----:B------:R0:W-:Y:S07]  /*0fa0*/  STG.E desc[UR12][R4.64], R9 ;  /* 0x0000000904007986 */ /* 0x0001ee000c10190c */
[----:B------:R-:W-:Y:S05]  /*0fb0*/  @!P0 BRA `(.L_x_47) ;  /* 0xfffffff000ac8947 */ /* 0x000fea000383ffff */
[----:B------:R-:W-:Y:S05]  /*0fc0*/  BSYNC.RECONVERGENT B1 ;  /* 0x0000000000017941 */ /* 0x000fea0003800200 */
.L_x_42:
[----:B0-----:R-:W0:Y:S02]  /*0fd0*/  LDC.64 R4, c[0x0][0x3a0] ;  /* 0x0000e800ff047b82 */ /* 0x001e240000000a00 */
[----:B0-----:R0:W5:Y:S02]  /*0fe0*/  LDG.E R15, desc[UR12][R4.64] ;  /* 0x0000000c040f7981 */ /* 0x001164000c1e1900 */
.L_x_41:
[----:B------:R-:W-:Y:S05]  /*0ff0*/  BSYNC.RECONVERGENT B0 ;  /* 0x0000000000007941 */ /* 0x000fea0003800200 */
.L_x_40:
[----:B------:R-:W-:-:S04]  /*1000*/  IADD3 R2, PT, PT, R2, UR14, RZ ;  /* 0x0000000e02027c10 */ /* 0x000fc8000fffe0ff */
[----:B-----5:R-:W-:-:S13]  /*1010*/  ISETP.GE.AND P0, PT, R2, R15, PT ;  /* 0x0000000f0200720c */ /* 0x020fda0003f06270 */
[----:B------:R-:W-:Y:S05]  /*1020*/  @!P0 BRA `(.L_x_48) ;  /* 0xfffffff000748947 */ /* 0x000fea000383ffff */
[----:B------:R-:W-:Y:S05]  /*1030*/  EXIT ;  /* 0x000000000000794d */ /* 0x000fea0003800000 */
.L_x_49:
        /* <DEDUP_REMOVED lines=12> */
.L_x_224:


//--------------------- .text._Z11extractFEATPKdPKiS2_S2_PKfS2_S4_Pf --------------------------
	.section	.text._Z11extractFEATPKdPKiS2_S2_PKfS2_S4_Pf,"ax",@progbits
	.align	128
        .global         _Z11extractFEATPKdPKiS2_S2_PKfS2_S4_Pf
        .type           _Z11extractFEATPKdPKiS2_S2_PKfS2_S4_Pf,@function
        .size           _Z11extractFEATPKdPKiS2_S2_PKfS2_S4_Pf,(.L_x_217 - _Z11extractFEATPKdPKiS2_S2_PKfS2_S4_Pf)
        .other          _Z11extractFEATPKdPKiS2_S2_PKfS2_S4_Pf,@"STO_CUDA_ENTRY STV_DEFAULT"
_Z11extractFEATPKdPKiS2_S2_PKfS2_S4_Pf:
.text._Z11extractFEATPKdPKiS2_S2_PKfS2_S4_Pf:
[----:B------:R-:W-:Y:S08]  /*0000*/  LDC R1, c[0x0][0x37c] ;  /* 0x0000df00ff017b82 */ /* 0x000ff00000000800 */
[----:B------:R-:W0:Y:S01]  /*0010*/  LDC.64 R2, c[0x0][0x398] ;  /* 0x0000e600ff027b82 */ /* 0x000e220000000a00 */
[----:B------:R-:W0:Y:S02]  /*0020*/  LDCU.64 UR4, c[0x0][0x358] ;  /* 0x00006b00ff0477ac */ /* 0x000e240008000a00 */
[----:B0-----:R-:W2:Y:S04]  /*0030*/  LDG.E R0, desc[UR4][R2.64+0x4] ;  /* 0x0000040402007981 */ /* 0x001ea8000c1e1900 */
[----:B------:R-:W3:Y:S01]  /*0040*/  LDG.E R4, desc[UR4][R2.64] ;  /* 0x0000000402047981 */ /* 0x000ee2000c1e1900 */
[----:B------:R-:W0:Y:S01]  /*0050*/  S2UR UR6, SR_CTAID.X ;  /* 0x00000000000679c3 */ /* 0x000e220000002500 */
[----:B------:R-:W0:Y:S07]  /*0060*/  S2R R5, SR_TID.X ;  /* 0x0000000000057919 */ /* 0x000e2e0000002100 */
[----:B------:R-:W0:Y:S02]  /*0070*/  LDC R20, c[0x0][0x360] ;  /* 0x0000d800ff147b82 */ /* 0x000e240000000800 */
[----:B0-----:R-:W-:-:S05]  /*0080*/  IMAD R5, R20, UR6, R5 ;  /* 0x0000000614057c24 */ /* 0x001fca000f8e0205 */
[----:B--2---:R-:W-:-:S04]  /*0090*/  IADD3 R23, PT, PT, R0, R5, RZ ;  /* 0x0000000500177210 */ /* 0x004fc80007ffe0ff */
[----:B---3--:R-:W-:-:S13]  /*00a0*/  ISETP.GE.AND P0, PT, R23, R4, PT ;  /* 0x000000041700720c */ /* 0x008fda0003f06270 */
[----:B------:R-:W-:Y:S05]  /*00b0*/  @P0 EXIT ;  /* 0x000000000000094d */ /* 0x000fea0003800000 */
[----:B------:R-:W0:Y:S01]  /*00c0*/  LDC.64 R2, c[0x0][0x380] ;  /* 0x0000e000ff027b82 */ /* 0x000e220000000a00 */
[----:B------:R-:W1:Y:S01]  /*00d0*/  S2R R18, SR_TID.Y ;  /* 0x0000000000127919 */ /* 0x000e620000002200 */
[----:B------:R-:W2:Y:S06]  /*00e0*/  LDCU UR6, c[0x0][0x370] ;  /* 0x00006e00ff0677ac */ /* 0x000eac0008000800 */
[----:B------:R-:W3:Y:S08]  /*00f0*/  LDC.64 R4, c[0x0][0x388] ;  /* 0x0000e200ff047b82 */ /* 0x000ef00000000a00 */
[----:B------:R-:W4:Y:S01]  /*0100*/  LDC.64 R6, c[0x0][0x390] ;  /* 0x0000e400ff067b82 */ /* 0x000f220000000a00 */
[----:B0-----:R-:W5:Y:S07]  /*0110*/  LDG.E.64 R16, desc[UR4][R2.64] ;  /* 0x0000000402107981 */ /* 0x001f6e000c1e1b00 */
[----:B------:R-:W0:Y:S01]  /*0120*/  LDC.64 R8, c[0x0][0x3a8] ;  /* 0x0000ea00ff087b82 */ /* 0x000e220000000a00 */
[----:B------:R-:W3:Y:S04]  /*0130*/  LDG.E.64 R24, desc[UR4][R2.64+0x28] ;  /* 0x0000280402187981 */ /* 0x000ee8000c1e1b00 */
[----:B------:R-:W4:Y:S03]  /*0140*/  LDG.E.64 R26, desc[UR4][R2.64+0x38] ;  /* 0x00003804021a7981 */ /* 0x000f26000c1e1b00 */
[----:B------:R-:W0:Y:S01]  /*0150*/  LDC.64 R10, c[0x0][0x3b0] ;  /* 0x0000ec00ff0a7b82 */ /* 0x000e220000000a00 */
[----:B--2---:R-:W-:-:S07]  /*0160*/  IMAD R20, R20, UR6, RZ ;  /* 0x0000000614147c24 */ /* 0x004fce000f8e02ff */
[----:B------:R-:W2:Y:S08]  /*0170*/  LDC.64 R12, c[0x0][0x3a0] ;  /* 0x0000e800ff0c7b82 */ /* 0x000eb00000000a00 */
[----:B------:R-:W0:Y:S01]  /*0180*/  LDC.64 R14, c[0x0][0x3b8] ;  /* 0x0000ee00ff0e7b82 */ /* 0x000e220000000a00 */
[----:B-----5:R0:W0:Y:S08]  /*0190*/  F2I.F64.TRUNC R19, R16 ;  /* 0x0000001000137311 */ /* 0x020030000030d100 */
[----:B---3--:R3:W0:Y:S08]  /*01a0*/  F2I.F64.TRUNC R21, R24 ;  /* 0x0000001800157311 */ /* 0x008630000030d100 */
[----:B-12-4-:R3:W4:Y:S02]  /*01b0*/  F2F.F32.F64 R0, R26 ;  /* 0x0000001a00007310 */ /* 0x0167240000301000 */
.L_x_69:
[----:B---3--:R-:W-:-:S06]  /*01c0*/  IMAD.WIDE R24, R23, 0x4, R6 ;  /* 0x0000000417187825 */ /* 0x008fcc00078e0206 */
[----:B------:R-:W0:Y:S02]  /*01d0*/  LDG.E R24, desc[UR4][R24.64] ;  /* 0x0000000418187981 */ /* 0x000e24000c1e1900 */
[----:B0-----:R-:W-:-:S04]  /*01e0*/  IMAD R27, R21, R24, R18 ;  /* 0x00000018151b7224 */ /* 0x001fc800078e0212 */
[----:B------:R-:W-:-:S06]  /*01f0*/  IMAD.WIDE R26, R27, 0x4, R8 ;  /* 0x000000041b1a7825 */ /* 0x000fcc00078e0208 */
[----:B------:R-:W2:Y:S01]  /*0200*/  LDG.E R27, desc[UR4][R26.64] ;  /* 0x000000041a1b7981 */ /* 0x000ea2000c1e1900 */
[----:B------:R-:W-:-:S06]  /*0210*/  IMAD.WIDE R2, R23, 0x4, R4 ;  /* 0x0000000417027825 */ /* 0x000fcc00078e0204 */
[----:B------:R-:W3:Y:S01]  /*0220*/  LDG.E R2, desc[UR4][R2.64] ;  /* 0x0000000402027981 */ /* 0x000ee2000c1e1900 */
[----:B--2---:R-:W-:-:S05]  /*0230*/  IMAD.WIDE R28, R27, 0x4, R10 ;  /* 0x000000041b1c7825 */ /* 0x004fca00078e020a */
[----:B------:R-:W2:Y:S01]  /*0240*/  LDG.E R17, desc[UR4][R28.64] ;  /* 0x000000041c117981 */ /* 0x000ea2000c1e1900 */
[----:B------:R-:W-:Y:S01]  /*0250*/  BSSY.RECONVERGENT B0, `(.L_x_50) ;  /* 0x000000f000007945 */ /* 0x000fe20003800200 */
[----:B--2---:R-:W0:Y:S08]  /*0260*/  MUFU.RCP R16, R17 ;  /* 0x0000001100107308 */ /* 0x004e300000001000 */
[----:B----4-:R-:W1:Y:S01]  /*0270*/  FCHK P0, R0, R17 ;  /* 0x0000001100007302 */ /* 0x010e620000000000 */
[----:B0-----:R-:W-:-:S04]  /*0280*/  FFMA R31, -R17, R16, 1 ;  /* 0x3f800000111f7423 */ /* 0x001fc80000000110 */
[----:B------:R-:W-:-:S04]  /*0290*/  FFMA R31, R16, R31, R16 ;  /* 0x0000001f101f7223 */ /* 0x000fc80000000010 */
[----:B------:R-:W-:-:S04]  /*02a0*/  FFMA R22, R0, R31, RZ ;  /* 0x0000001f00167223 */ /* 0x000fc800000000ff */
[----:B------:R-:W-:Y:S01]  /*02b0*/  FFMA R24, -R17, R22, R0 ;  /* 0x0000001611187223 */ /* 0x000fe20000000100 */
[----:B---3--:R-:W-:-:S03]  /*02c0*/  IMAD R16, R19, R27, R2 ;  /* 0x0000001b13107224 */ /* 0x008fc600078e0202 */
[----:B------:R-:W-:Y:S01]  /*02d0*/  FFMA R22, R31, R24, R22 ;  /* 0x000000181f167223 */ /* 0x000fe20000000016 */
[----:B-1----:R-:W-:Y:S06]  /*02e0*/  @!P0 BRA `(.L_x_51) ;  /* 0x0000000000148947 */ /* 0x002fec0003800000 */
[----:B------:R-:W-:Y:S01]  /*02f0*/  MOV R2, R0 ;  /* 0x0000000000027202 */ /* 0x000fe20000000f00 */
[----:B------:R-:W-:Y:S01]  /*0300*/  IMAD.MOV.U32 R24, RZ, RZ, R17 ;  /* 0x000000ffff187224 */ /* 0x000fe200078e0011 */
[----:B------:R-:W-:-:S07]  /*0310*/  MOV R25, 0x330 ;  /* 0x0000033000197802 */ /* 0x000fce0000000f00 */
[----:B------:R-:W-:Y:S05]  /*0320*/  CALL.REL.NOINC `($__internal_1_$__cuda_sm3x_div_rn_noftz_f32_slowpath) ;  /* 0x00000008009c7944 */ /* 0x000fea0003c00000 */
[----:B------:R-:W-:-:S07]  /*0330*/  MOV R22, R26 ;  /* 0x0000001a00167202 */ /* 0x000fce0000000f00 */
.L_x_51:
[----:B------:R-:W-:Y:S05]  /*0340*/  BSYNC.RECONVERGENT B0 ;  /* 0x0000000000007941 */ /* 0x000fea0003800200 */
.L_x_50:
[----:B------:R-:W-:Y:S01]  /*0350*/  FMUL R25, R17, R17 ;  /* 0x0000001111197220 */ /* 0x000fe20000400000 */
[----:B------:R-:W-:Y:S03]  /*0360*/  BSSY.RECONVERGENT B0, `(.L_x_52) ;  /* 0x000000e000007945 */ /* 0x000fe60003800200 */
[----:B------:R-:W0:Y:S08]  /*0370*/  MUFU.RCP R2, R25 ;  /* 0x0000001900027308 */ /* 0x000e300000001000 */
[----:B------:R-:W1:Y:S01]  /*0380*/  FCHK P0, R0, R25 ;  /* 0x0000001900007302 */ /* 0x000e620000000000 */
[----:B0-----:R-:W-:-:S04]  /*0390*/  FFMA R3, -R25, R2, 1 ;  /* 0x3f80000019037423 */ /* 0x001fc80000000102 */
[----:B------:R-:W-:-:S04]  /*03a0*/  FFMA R3, R2, R3, R2 ;  /* 0x0000000302037223 */ /* 0x000fc80000000002 */
[----:B------:R-:W-:-:S04]  /*03b0*/  FFMA R2, R0, R3, RZ ;  /* 0x0000000300027223 */ /* 0x000fc800000000ff */
[----:B------:R-:W-:-:S04]  /*03c0*/  FFMA R17, -R25, R2, R0 ;  /* 0x0000000219117223 */ /* 0x000fc80000000100 */
[----:B------:R-:W-:Y:S01]  /*03d0*/  FFMA R2, R3, R17, R2 ;  /* 0x0000001103027223 */ /* 0x000fe20000000002 */
[----:B-1----:R-:W-:Y:S06]  /*03e0*/  @!P0 BRA `(.L_x_53) ;  /* 0x0000000000148947 */ /* 0x002fec0003800000 */
[----:B------:R-:W-:Y:S01]  /*03f0*/  IMAD.MOV.U32 R24, RZ, RZ, R25 ;  /* 0x000000ffff187224 */ /* 0x000fe200078e0019 */
[----:B------:R-:W-:Y:S02]  /*0400*/  MOV R2, R0 ;  /* 0x0000000000027202 */ /* 0x000fe40000000f00 */
[----:B------:R-:W-:-:S07]  /*0410*/  MOV R25, 0x430 ;  /* 0x0000043000197802 */ /* 0x000fce0000000f00 */
[----:B------:R-:W-:Y:S05]  /*0420*/  CALL.REL.NOINC `($__internal_1_$__cuda_sm3x_div_rn_noftz_f32_slowpath) ;  /* 0x00000008005c7944 */ /* 0x000fea0003c00000 */
[----:B------:R-:W-:-:S07]  /*0430*/  MOV R2, R26 ;  /* 0x0000001a00027202 */ /* 0x000fce0000000f00 */
.L_x_53:
[----:B------:R-:W-:Y:S05]  /*0440*/  BSYNC.RECONVERGENT B0 ;  /* 0x0000000000007941 */ /* 0x000fea0003800200 */
.L_x_52:
[----:B------:R-:W-:Y:S01]  /*0450*/  FADD R3, R2, 1 ;  /* 0x3f80000002037421 */ /* 0x000fe20000000000 */
[----:B------:R-:W-:Y:S03]  /*0460*/  BSSY.RECONVERGENT B0, `(.L_x_54) ;  /* 0x000000c000007945 */ /* 0x000fe60003800200 */
[----:B------:R-:W-:Y:S01]  /*0470*/  VIADD R17, R3, 0xf3000000 ;  /* 0xf300000003117836 */ /* 0x000fe20000000000 */
[----:B------:R0:W1:Y:S04]  /*0480*/  MUFU.RSQ R2, R3 ;  /* 0x0000000300027308 */ /* 0x0000680000001400 */
[----:B------:R-:W-:-:S13]  /*0490*/  ISETP.GT.U32.AND P0, PT, R17, 0x727fffff, PT ;  /* 0x727fffff1100780c */ /* 0x000fda0003f04070 */
[----:B01----:R-:W-:Y:S05]  /*04a0*/  @!P0 BRA `(.L_x_55) ;  /* 0x00000000000c8947 */ /* 0x003fea0003800000 */
[----:B------:R-:W-:-:S07]  /*04b0*/  MOV R27, 0x4d0 ;  /* 0x000004d0001b7802 */ /* 0x000fce0000000f00 */
[----:B------:R-:W-:Y:S05]  /*04c0*/  CALL.REL.NOINC `($__internal_0_$__cuda_sm20_sqrt_rn_f32_slowpath) ;  /* 0x0000000400d87944 */ /* 0x000fea0003c00000 */
[----:B------:R-:W-:Y:S05]  /*04d0*/  BRA `(.L_x_56) ;  /* 0x0000000000107947 */ /* 0x000fea0003800000 */
.L_x_55:
[----:B------:R-:W-:Y:S01]  /*04e0*/  FMUL.FTZ R24, R3, R2 ;  /* 0x0000000203187220 */ /* 0x000fe20000410000 */
[----:B------:R-:W-:-:S03]  /*04f0*/  FMUL.FTZ R2, R2, 0.5 ;  /* 0x3f00000002027820 */ /* 0x000fc60000410000 */
[----:B------:R-:W-:-:S04]  /*0500*/  FFMA R3, -R24, R24, R3 ;  /* 0x0000001818037223 */ /* 0x000fc80000000103 */
[----:B------:R-:W-:-:S07]  /*0510*/  FFMA R24, R3, R2, R24 ;  /* 0x0000000203187223 */ /* 0x000fce0000000018 */
.L_x_56:
[----:B------:R-:W-:Y:S05]  /*0520*/  BSYNC.RECONVERGENT B0 ;  /* 0x0000000000007941 */ /* 0x000fea0003800200 */
.L_x_54:
[----:B------:R-:W-:-:S05]  /*0530*/  IADD3 R17, PT, PT, R16, -0x3, RZ ;  /* 0xfffffffd10117810 */ /* 0x000fca0007ffe0ff */
[----:B------:R-:W-:-:S05]  /*0540*/  IMAD.WIDE R16, R17, 0x4, R12 ;  /* 0x0000000411107825 */ /* 0x000fca00078e020c */
[----:B------:R-:W2:Y:S01]  /*0550*/  LDG.E R3, desc[UR4][R16.64] ;  /* 0x0000000410037981 */ /* 0x000ea2000c1e1900 */
[----:B------:R-:W0:Y:S01]  /*0560*/  MUFU.RCP R25, R24 ;  /* 0x0000001800197308 */ /* 0x000e220000001000 */
[----:B------:R-:W-:Y:S01]  /*0570*/  BSSY.RECONVERGENT B0, `(.L_x_57) ;  /* 0x000000c000007945 */ /* 0x000fe20003800200 */
[----:B0-----:R-:W-:-:S04]  /*0580*/  FFMA R26, R25, -R24, 1 ;  /* 0x3f800000191a7423 */ /* 0x001fc80000000818 */
[----:B------:R-:W-:Y:S01]  /*0590*/  FFMA R25, R25, R26, R25 ;  /* 0x0000001a19197223 */ /* 0x000fe20000000019 */
[----:B--2---:R-:W-:-:S04]  /*05a0*/  FADD R2, R3, R22 ;  /* 0x0000001603027221 */ /* 0x004fc80000000000 */
[----:B------:R-:W0:Y:S01]  /*05b0*/  FCHK P0, R2, R24 ;  /* 0x0000001802007302 */ /* 0x000e220000000000 */
[----:B------:R-:W-:-:S04]  /*05c0*/  FFMA R3, R2, R25, RZ ;  /* 0x0000001902037223 */ /* 0x000fc800000000ff */
[----:B------:R-:W-:-:S04]  /*05d0*/  FFMA R26, R3, -R24, R2 ;  /* 0x80000018031a7223 */ /* 0x000fc80000000002 */
[----:B------:R-:W-:Y:S01]  /*05e0*/  FFMA R28, R25, R26, R3 ;  /* 0x0000001a191c7223 */ /* 0x000fe20000000003 */
[----:B0-----:R-:W-:Y:S06]  /*05f0*/  @!P0 BRA `(.L_x_58) ;  /* 0x00000000000c8947 */ /* 0x001fec0003800000 */
[----:B------:R-:W-:-:S07]  /*0600*/  MOV R25, 0x620 ;  /* 0x0000062000197802 */ /* 0x000fce0000000f00 */
[----:B------:R-:W-:Y:S05]  /*0610*/  CALL.REL.NOINC `($__internal_1_$__cuda_sm3x_div_rn_noftz_f32_slowpath) ;  /* 0x0000000400e07944 */ /* 0x000fea0003c00000 */
[----:B------:R-:W-:-:S07]  /*0620*/  MOV R28, R26 ;  /* 0x0000001a001c7202 */ /* 0x000fce0000000f00 */
.L_x_58:
[----:B------:R-:W-:Y:S05]  /*0630*/  BSYNC.RECONVERGENT B0 ;  /* 0x0000000000007941 */ /* 0x000fea0003800200 */
.L_x_57:
[----:B------:R-:W2:Y:S01]  /*0640*/  LDG.E R3, desc[UR4][R16.64+0x4] ;  /* 0x0000040410037981 */ /* 0x000ea2000c1e1900 */
[----:B------:R-:W0:Y:S01]  /*0650*/  MUFU.RCP R27, R24 ;  /* 0x00000018001b7308 */ /* 0x000e220000001000 */
[----:B------:R-:W-:Y:S01]  /*0660*/  BSSY.RECONVERGENT B0, `(.L_x_59) ;  /* 0x000000e000007945 */ /* 0x000fe20003800200 */
[----:B------:R-:W-:Y:S01]  /*0670*/  FMNMX R28, RZ, R28, !PT ;  /* 0x0000001cff1c7209 */ /* 0x000fe20007800000 */
        /* <DEDUP_REMOVED lines=8> */
[----:B------:R-:W-:Y:S01]  /*0700*/  IMAD.MOV.U32 R2, RZ, RZ, R25 ;  /* 0x000000ffff027224 */ /* 0x000fe200078e0019 */
[----:B------:R-:W-:-:S07]  /*0710*/  MOV R25, 0x730 ;  /* 0x0000073000197802 */ /* 0x000fce0000000f00 */
[----:B------:R-:W-:Y:S05]  /*0720*/  CALL.REL.NOINC `($__internal_1_$__cuda_sm3x_div_rn_noftz_f32_slowpath) ;  /* 0x00000004009c7944 */ /* 0x000fea0003c00000 */
[----:B------:R-:W-:-:S07]  /*0730*/  MOV R3, R26 ;  /* 0x0000001a00037202 */ /* 0x000fce0000000f00 */
.L_x_60:
[----:B------:R-:W-:Y:S05]  /*0740*/  BSYNC.RECONVERGENT B0 ;  /* 0x0000000000007941 */ /* 0x000fea0003800200 */
.L_x_59:
[----:B------:R-:W2:Y:S01]  /*0750*/  LDG.E R25, desc[UR4][R16.64+0x8] ;  /* 0x0000080410197981 */ /* 0x000ea2000c1e1900 */
[----:B------:R-:W0:Y:S01]  /*0760*/  MUFU.RCP R29, R24 ;  /* 0x00000018001d7308 */ /* 0x000e220000001000 */
[----:B------:R-:W-:Y:S01]  /*0770*/  BSSY.RECONVERGENT B0, `(.L_x_61) ;  /* 0x000000e000007945 */ /* 0x000fe20003800200 */
[----:B------:R-:W-:Y:S01]  /*0780*/  FMNMX R28, R28, R3, !PT ;  /* 0x000000031c1c7209 */ /* 0x000fe20007800000 */
        /* <DEDUP_REMOVED lines=8> */
[----:B------:R-:W-:Y:S02]  /*0810*/  MOV R2, R27 ;  /* 0x0000001b00027202 */ /* 0x000fe40000000f00 */
[----:B------:R-:W-:-:S07]  /*0820*/  MOV R25, 0x840 ;  /* 0x0000084000197802 */ /* 0x000fce0000000f00 */
[----:B------:R-:W-:Y:S05]  /*0830*/  CALL.REL.NOINC `($__internal_1_$__cuda_sm3x_div_rn_noftz_f32_slowpath) ;  /* 0x0000000400587944 */ /* 0x000fea0003c00000 */
[----:B------:R-:W-:-:S07]  /*0840*/  IMAD.MOV.U32 R25, RZ, RZ, R26 ;  /* 0x000000ffff197224 */ /* 0x000fce00078e001a */
.L_x_62:
[----:B------:R-:W-:Y:S05]  /*0850*/  BSYNC.RECONVERGENT B0 ;  /* 0x0000000000007941 */ /* 0x000fea0003800200 */
.L_x_61:
        /* <DEDUP_REMOVED lines=15> */
[----:B------:R-:W-:-:S07]  /*0950*/  MOV R3, R26 ;  /* 0x0000001a00037202 */ /* 0x000fce0000000f00 */
.L_x_64:
[----:B------:R-:W-:Y:S05]  /*0960*/  BSYNC.RECONVERGENT B0 ;  /* 0x0000000000007941 */ /* 0x000fea0003800200 */
.L_x_63:
        /* <DEDUP_REMOVED lines=16> */
.L_x_66:
[----:B------:R-:W-:Y:S05]  /*0a70*/  BSYNC.RECONVERGENT B0 ;  /* 0x0000000000007941 */ /* 0x000fea0003800200 */
.L_x_65:
        /* <DEDUP_REMOVED lines=16> */
.L_x_68:
[----:B------:R-:W-:Y:S05]  /*0b80*/  BSYNC.RECONVERGENT B0 ;  /* 0x0000000000007941 */ /* 0x000fea0003800200 */
.L_x_67:
[----:B------:R-:W0:Y:S01]  /*0b90*/  LDC.64 R16, c[0x0][0x398] ;  /* 0x0000e600ff107b82 */ /* 0x000e220000000a00 */
[----:B------:R-:W-:Y:S01]  /*0ba0*/  IMAD R27, R21, R23, R18 ;  /* 0x00000017151b7224 */ /* 0x000fe200078e0212 */
[----:B------:R-:W-:-:S03]  /*0bb0*/  FMNMX R25, R28, R3, !PT ;  /* 0x000000031c197209 */ /* 0x000fc60007800000 */
[----:B------:R-:W-:-:S05]  /*0bc0*/  IMAD.WIDE R2, R27, 0x4, R14 ;  /* 0x000000041b027825 */ /* 0x000fca00078e020e */
[----:B------:R1:W-:Y:S04]  /*0bd0*/  STG.E desc[UR4][R2.64], R25 ;  /* 0x0000001902007986 */ /* 0x0003e8000c101904 */
[----:B0-----:R-:W2:Y:S01]  /*0be0*/  LDG.E R16, desc[UR4][R16.64] ;  /* 0x0000000410107981 */ /* 0x001ea2000c1e1900 */
[----:B------:R-:W-:-:S04]  /*0bf0*/  IADD3 R23, PT, PT, R20, R23, RZ ;  /* 0x0000001714177210 */ /* 0x000fc80007ffe0ff */
[----:B--2---:R-:W-:-:S13]  /*0c00*/  ISETP.GE.AND P0, PT, R23, R16, PT ;  /* 0x000000101700720c */ /* 0x004fda0003f06270 */
[----:B-1----:R-:W-:Y:S05]  /*0c10*/  @!P0 BRA `(.L_x_69) ;  /* 0xfffffff400688947 */ /* 0x002fea000383ffff */
[----:B------:R-:W-:Y:S05]  /*0c20*/  EXIT ;  /* 0x000000000000794d */ /* 0x000fea0003800000 */
        .weak           $__internal_0_$__cuda_sm20_sqrt_rn_f32_slowpath
        .type           $__internal_0_$__cuda_sm20_sqrt_rn_f32_slowpath,@function
        .size           $__internal_0_$__cuda_sm20_sqrt_rn_f32_slowpath,($__internal_1_$__cuda_sm3x_div_rn_noftz_f32_slowpath - $__internal_0_$__cuda_sm20_sqrt_rn_f32_slowpath)
$__internal_0_$__cuda_sm20_sqrt_rn_f32_slowpath:
[----:B------:R-:W-:-:S13]  /*0c30*/  LOP3.LUT P0, RZ, R3, 0x7fffffff, RZ, 0xc0, !PT ;  /* 0x7fffffff03ff7812 */ /* 0x000fda000780c0ff */
[----:B------:R-:W-:Y:S05]  /*0c40*/  @!P0 BRA `(.L_x_70) ;  /* 0x0000000000448947 */ /* 0x000fea0003800000 */
[----:B------:R-:W-:Y:S02]  /*0c50*/  FSETP.GEU.FTZ.AND P0, PT, R3, RZ, PT ;  /* 0x000000ff0300720b */ /* 0x000fe40003f1e000 */
[----:B------:R-:W-:-:S11]  /*0c60*/  MOV R2, R3 ;  /* 0x0000000300027202 */ /* 0x000fd60000000f00 */
[----:B------:R-:W-:Y:S01]  /*0c70*/  @!P0 IMAD.MOV.U32 R3, RZ, RZ, 0x7fffffff ;  /* 0x7fffffffff038424 */ /* 0x000fe200078e00ff */
[----:B------:R-:W-:Y:S06]  /*0c80*/  @!P0 BRA `(.L_x_70) ;  /* 0x0000000000348947 */ /* 0x000fec0003800000 */
[----:B------:R-:W-:-:S13]  /*0c90*/  FSETP.GTU.FTZ.AND P0, PT, |R2|, +INF , PT ;  /* 0x7f8000000200780b */ /* 0x000fda0003f1c200 */
[----:B------:R-:W-:Y:S01]  /*0ca0*/  @P0 FADD.FTZ R3, R2, 1 ;  /* 0x3f80000002030421 */ /* 0x000fe20000010000 */
[----:B------:R-:W-:Y:S06]  /*0cb0*/  @P0 BRA `(.L_x_70) ;  /* 0x0000000000280947 */ /* 0x000fec0003800000 */
[----:B------:R-:W-:-:S13]  /*0cc0*/  FSETP.NEU.FTZ.AND P0, PT, |R2|, +INF , PT ;  /* 0x7f8000000200780b */ /* 0x000fda0003f1d200 */
[----:B------:R-:W-:-:S04]  /*0cd0*/  @P0 FFMA R17, R2, 1.84467440737095516160e+19, RZ ;  /* 0x5f80000002110823 */ /* 0x000fc800000000ff */
[----:B------:R-:W0:Y:S02]  /*0ce0*/  @P0 MUFU.RSQ R24, R17 ;  /* 0x0000001100180308 */ /* 0x000e240000001400 */
[----:B0-----:R-:W-:Y:S01]  /*0cf0*/  @P0 FMUL.FTZ R26, R17, R24 ;  /* 0x00000018111a0220 */ /* 0x001fe20000410000 */
[----:B------:R-:W-:-:S03]  /*0d00*/  @P0 FMUL.FTZ R24, R24, 0.5 ;  /* 0x3f00000018180820 */ /* 0x000fc60000410000 */
[----:B------:R-:W-:-:S04]  /*0d10*/  @P0 FADD.FTZ R3, -R26, -RZ ;  /* 0x800000ff1a030221 */ /* 0x000fc80000010100 */
[----:B------:R-:W-:Y:S01]  /*0d20*/  @P0 FFMA R25, R26, R3, R17 ;  /* 0x000000031a190223 */ /* 0x000fe20000000011 */
[----:B------:R-:W-:-:S03]  /*0d30*/  @!P0 MOV R3, R2 ;  /* 0x0000000200038202 */ /* 0x000fc60000000f00 */
[----:B------:R-:W-:-:S04]  /*0d40*/  @P0 FFMA R24, R25, R24, R26 ;  /* 0x0000001819180223 */ /* 0x000fc8000000001a */
[----:B------:R-:W-:-:S07]  /*0d50*/  @P0 FMUL.FTZ R3, R24, 2.3283064365386962891e-10 ;  /* 0x2f80000018030820 */ /* 0x000fce0000410000 */
.L_x_70:
[----:B------:R-:W-:Y:S01]  /*0d60*/  MOV R24, R3 ;  /* 0x0000000300187202 */ /* 0x000fe20000000f00 */
[----:B------:R-:W-:Y:S02]  /*0d70*/  HFMA2 R3, -RZ, RZ, 0, 0 ;  /* 0x00000000ff037431 */ /* 0x000fe400000001ff */
[----:B------:R-:W-:-:S04]  /*0d80*/  IMAD.MOV.U32 R2, RZ, RZ, R27 ;  /* 0x000000ffff027224 */ /* 0x000fc800078e001b */
[----:B------:R-:W-:Y:S05]  /*0d90*/  RET.REL.NODEC R2 `(_Z11extractFEATPKdPKiS2_S2_PKfS2_S4_Pf) ;  /* 0xfffffff002987950 */ /* 0x000fea0003c3ffff */
        .weak           $__internal_1_$__cuda_sm3x_div_rn_noftz_f32_slowpath
        .type           $__internal_1_$__cuda_sm3x_div_rn_noftz_f32_slowpath,@function
        .size           $__internal_1_$__cuda_sm3x_div_rn_noftz_f32_slowpath,(.L_x_217 - $__internal_1_$__cuda_sm3x_div_rn_noftz_f32_slowpath)
$__internal_1_$__cuda_sm3x_div_rn_noftz_f32_slowpath:
[----:B------:R-:W-:Y:S01]  /*0da0*/  SHF.R.U32.HI R26, RZ, 0x17, R24 ;  /* 0x00000017ff1a7819 */ /* 0x000fe20000011618 */
[----:B------:R-:W-:Y:S01]  /*0db0*/  BSSY.RECONVERGENT B1, `(.L_x_71) ;  /* 0x0000063000017945 */ /* 0x000fe20003800200 */
[----:B------:R-:W-:Y:S02]  /*0dc0*/  SHF.R.U32.HI R3, RZ, 0x17, R2 ;  /* 0x00000017ff037819 */ /* 0x000fe40000011602 */
[----:B------:R-:W-:Y:S02]  /*0dd0*/  LOP3.LUT R26, R26, 0xff, RZ, 0xc0, !PT ;  /* 0x000000ff1a1a7812 */ /* 0x000fe400078ec0ff */
[----:B------:R-:W-:Y:S02]  /*0de0*/  LOP3.LUT R3, R3, 0xff, RZ, 0xc0, !PT ;  /* 0x000000ff03037812 */ /* 0x000fe400078ec0ff */
[----:B------:R-:W-:Y:S02]  /*0df0*/  IADD3 R30, PT, PT, R26, -0x1, RZ ;  /* 0xffffffff1a1e7810 */ /* 0x000fe40007ffe0ff */
[----:B------:R-:W-:Y:S01]  /*0e00*/  MOV R29, R24 ;  /* 0x00000018001d7202 */ /* 0x000fe20000000f00 */
[----:B------:R-:W-:Y:S01]  /*0e10*/  VIADD R31, R3, 0xffffffff ;  /* 0xffffffff031f7836 */ /* 0x000fe20000000000 */
[----:B------:R-:W-:-:S04]  /*0e20*/  ISETP.GT.U32.AND P0, PT, R30, 0xfd, PT ;  /* 0x000000fd1e00780c */ /* 0x000fc80003f04070 */
[----:B------:R-:W-:-:S13]  /*0e30*/  ISETP.GT.U32.OR P0, PT, R31, 0xfd, P0 ;  /* 0x000000fd1f00780c */ /* 0x000fda0000704470 */
[----:B------:R-:W-:Y:S01]  /*0e40*/  @!P0 MOV R27, RZ ;  /* 0x000000ff001b8202 */ /* 0x000fe20000000f00 */
[----:B------:R-:W-:Y:S06]  /*0e50*/  @!P0 BRA `(.L_x_72) ;  /* 0x00000000005c8947 */ /* 0x000fec0003800000 */
[----:B------:R-:W-:Y:S02]  /*0e60*/  FSETP.GTU.FTZ.AND P0, PT, |R2|, +INF , PT ;  /* 0x7f8000000200780b */ /* 0x000fe40003f1c200 */
[----:B------:R-:W-:-:S04]  /*0e70*/  FSETP.GTU.FTZ.AND P1, PT, |R24|, +INF , PT ;  /* 0x7f8000001800780b */ /* 0x000fc80003f3c200 */
[----:B------:R-:W-:-:S13]  /*0e80*/  PLOP3.LUT P0, PT, P0, P1, PT, 0xf8, 0x8f ;  /* 0x00000000008f781c */ /* 0x000fda0000703f70 */
[----:B------:R-:W-:Y:S05]  /*0e90*/  @P0 BRA `(.L_x_73) ;  /* 0x00000004004c0947 */ /* 0x000fea0003800000 */
[----:B------:R-:W-:-:S13]  /*0ea0*/  LOP3.LUT P0, RZ, R29, 0x7fffffff, R2, 0xc8, !PT ;  /* 0x7fffffff1dff7812 */ /* 0x000fda000780c802 */
[----:B------:R-:W-:Y:S05]  /*0eb0*/  @!P0 BRA `(.L_x_74) ;  /* 0x00000004003c8947 */ /* 0x000fea0003800000 */
[----:B------:R-:W-:Y:S02]  /*0ec0*/  FSETP.NEU.FTZ.AND P2, PT, |R2|, +INF , PT ;  /* 0x7f8000000200780b */ /* 0x000fe40003f5d200 */
[----:B------:R-:W-:Y:S02]  /*0ed0*/  FSETP.NEU.FTZ.AND P1, PT, |R24|, +INF , PT ;  /* 0x7f8000001800780b */ /* 0x000fe40003f3d200 */
[----:B------:R-:W-:-:S11]  /*0ee0*/  FSETP.NEU.FTZ.AND P0, PT, |R2|, +INF , PT ;  /* 0x7f8000000200780b */ /* 0x000fd60003f1d200 */
[----:B------:R-:W-:Y:S05]  /*0ef0*/  @!P1 BRA !P2, `(.L_x_74) ;  /* 0x00000004002c9947 */ /* 0x000fea0005000000 */
[----:B------:R-:W-:-:S04]  /*0f00*/  LOP3.LUT P2, RZ, R2, 0x7fffffff, RZ, 0xc0, !PT ;  /* 0x7fffffff02ff7812 */ /* 0x000fc8000784c0ff */
[----:B------:R-:W-:-:S13]  /*0f10*/  PLOP3.LUT P1, PT, P1, P2, PT, 0x2f, 0xf2 ;  /* 0x0000000000f2781c */ /* 0x000fda0000f24577 */
[----:B------:R-:W-:Y:S05]  /*0f20*/  @P1 BRA `(.L_x_75) ;  /* 0x0000000400181947 */ /* 0x000fea0003800000 */
[----:B------:R-:W-:-:S04]  /*0f30*/  LOP3.LUT P1, RZ, R29, 0x7fffffff, RZ, 0xc0, !PT ;  /* 0x7fffffff1dff7812 */ /* 0x000fc8000782c0ff */
[----:B------:R-:W-:-:S13]  /*0f40*/  PLOP3.LUT P0, PT, P0, P1, PT, 0x2f, 0xf2 ;  /* 0x0000000000f2781c */ /* 0x000fda0000702577 */
[----:B------:R-:W-:Y:S05]  /*0f50*/  @P0 BRA `(.L_x_76) ;  /* 0x0000000400000947 */ /* 0x000fea0003800000 */
[----:B------:R-:W-:Y:S02]  /*0f60*/  ISETP.GE.AND P0, PT, R31, RZ, PT ;  /* 0x000000ff1f00720c */ /* 0x000fe40003f06270 */
[----:B------:R-:W-:-:S11]  /*0f70*/  ISETP.GE.AND P1, PT, R30, RZ, PT ;  /* 0x000000ff1e00720c */ /* 0x000fd60003f26270 */
[----:B------:R-:W-:Y:S01]  /*0f80*/  @P0 IMAD.MOV.U32 R27, RZ, RZ, RZ ;  /* 0x000000ffff1b0224 */ /* 0x000fe200078e00ff */
[----:B------:R-:W-:Y:S01]  /*0f90*/  @!P0 MOV R27, 0xffffffc0 ;  /* 0xffffffc0001b8802 */ /* 0x000fe20000000f00 */
[----:B------:R-:W-:Y:S01]  /*0fa0*/  @!P0 FFMA R2, R2, 1.84467440737095516160e+19, RZ ;  /* 0x5f80000002028823 */ /* 0x000fe200000000ff */
[----:B------:R-:W-:Y:S02]  /*0fb0*/  @!P1 FFMA R29, R24, 1.84467440737095516160e+19, RZ ;  /* 0x5f800000181d9823 */ /* 0x000fe400000000ff */
[----:B------:R-:W-:-:S07]  /*0fc0*/  @!P1 IADD3 R27, PT, PT, R27, 0x40, RZ ;  /* 0x000000401b1b9810 */ /* 0x000fce0007ffe0ff */
.L_x_72:
[----:B------:R-:W-:Y:S01]  /*0fd0*/  LEA R30, R26, 0xc0800000, 0x17 ;  /* 0xc08000001a1e7811 */ /* 0x000fe200078eb8ff */
[----:B------:R-:W-:Y:S01]  /*0fe0*/  BSSY.RECONVERGENT B2, `(.L_x_77) ;  /* 0x0000036000027945 */ /* 0x000fe20003800200 */
[----:B------:R-:W-:-:S03]  /*0ff0*/  IADD3 R3, PT, PT, R3, -0x7f, RZ ;  /* 0xffffff8103037810 */ /* 0x000fc60007ffe0ff */
[----:B------:R-:W-:Y:S01]  /*1000*/  IMAD.IADD R33, R29, 0x1, -R30 ;  /* 0x000000011d217824 */ /* 0x000fe200078e0a1e */
[C---:B------:R-:W-:Y:S01]  /*1010*/  IADD3 R26, PT, PT, R3.reuse, 0x7f, -R26 ;  /* 0x0000007f031a7810 */ /* 0x040fe20007ffe81a */
[----:B------:R-:W-:Y:S02]  /*1020*/  IMAD R2, R3, -0x800000, R2 ;  /* 0xff80000003027824 */ /* 0x000fe400078e0202 */
[----:B------:R-:W0:Y:S01]  /*1030*/  MUFU.RCP R30, R33 ;  /* 0x00000021001e7308 */ /* 0x000e220000001000 */
[----:B------:R-:W-:Y:S01]  /*1040*/  FADD.FTZ R29, -R33, -RZ ;  /* 0x800000ff211d7221 */ /* 0x000fe20000010100 */
[----:B------:R-:W-:-:S03]  /*1050*/  IADD3 R27, PT, PT, R26, R27, RZ ;  /* 0x0000001b1a1b7210 */ /* 0x000fc60007ffe0ff */
[----:B0-----:R-:W-:-:S04]  /*1060*/  FFMA R31, R30, R29, 1 ;  /* 0x3f8000001e1f7423 */ /* 0x001fc8000000001d */
[----:B------:R-:W-:-:S04]  /*1070*/  FFMA R31, R30, R31, R30 ;  /* 0x0000001f1e1f7223 */ /* 0x000fc8000000001e */
[----:B------:R-:W-:-:S04]  /*1080*/  FFMA R30, R2, R31, RZ ;  /* 0x0000001f021e7223 */ /* 0x000fc800000000ff */
[----:B------:R-:W-:-:S04]  /*1090*/  FFMA R32, R29, R30, R2 ;  /* 0x0000001e1d207223 */ /* 0x000fc80000000002 */
[----:B------:R-:W-:-:S04]  /*10a0*/  FFMA R32, R31, R32, R30 ;  /* 0x000000201f207223 */ /* 0x000fc8000000001e */
[----:B------:R-:W-:-:S04]  /*10b0*/  FFMA R29, R29, R32, R2 ;  /* 0x000000201d1d7223 */ /* 0x000fc80000000002 */
[----:B------:R-:W-:-:S05]  /*10c0*/  FFMA R2, R31, R29, R32 ;  /* 0x0000001d1f027223 */ /* 0x000fca0000000020 */
[----:B------:R-:W-:-:S04]  /*10d0*/  SHF.R.U32.HI R3, RZ, 0x17, R2 ;  /* 0x00000017ff037819 */ /* 0x000fc80000011602 */
[----:B------:R-:W-:-:S05]  /*10e0*/  LOP3.LUT R26, R3, 0xff, RZ, 0xc0, !PT ;  /* 0x000000ff031a7812 */ /* 0x000fca00078ec0ff */
[----:B------:R-:W-:-:S05]  /*10f0*/  IMAD.IADD R3, R26, 0x1, R27 ;  /* 0x000000011a037824 */ /* 0x000fca00078e021b */
[----:B------:R-:W-:-:S04]  /*1100*/  IADD3 R26, PT, PT, R3, -0x1, RZ ;  /* 0xffffffff031a7810 */ /* 0x000fc80007ffe0ff */
[----:B------:R-:W-:-:S13]  /*1110*/  ISETP.GE.U32.AND P0, PT, R26, 0xfe, PT ;  /* 0x000000fe1a00780c */ /* 0x000fda0003f06070 */
[----:B------:R-:W-:Y:S05]  /*1120*/  @!P0 BRA `(.L_x_78) ;  /* 0x0000000000808947 */ /* 0x000fea0003800000 */
[----:B------:R-:W-:-:S13]  /*1130*/  ISETP.GT.AND P0, PT, R3, 0xfe, PT ;  /* 0x000000fe0300780c */ /* 0x000fda0003f04270 */
[----:B------:R-:W-:Y:S05]  /*1140*/  @P0 BRA `(.L_x_79) ;  /* 0x00000000006c0947 */ /* 0x000fea0003800000 */
[----:B------:R-:W-:-:S13]  /*1150*/  ISETP.GE.AND P0, PT, R3, 0x1, PT ;  /* 0x000000010300780c */ /* 0x000fda0003f06270 */
[----:B------:R-:W-:Y:S05]  /*1160*/  @P0 BRA `(.L_x_80) ;  /* 0x0000000000740947 */ /* 0x000fea0003800000 */
[----:B------:R-:W-:Y:S02]  /*1170*/  ISETP.GE.AND P0, PT, R3, -0x18, PT ;  /* 0xffffffe80300780c */ /* 0x000fe40003f06270 */
[----:B------:R-:W-:-:S11]  /*1180*/  LOP3.LUT R2, R2, 0x80000000, RZ, 0xc0, !PT ;  /* 0x8000000002027812 */ /* 0x000fd600078ec0ff */
[----:B------:R-:W-:Y:S05]  /*1190*/  @!P0 BRA `(.L_x_80) ;  /* 0x0000000000688947 */ /* 0x000fea0003800000 */
[CCC-:B------:R-:W-:Y:S01]  /*11a0*/  FFMA.RZ R26, R31.reuse, R29.reuse, R32.reuse ;  /* 0x0000001d1f1a7223 */ /* 0x1c0fe2000000c020 */
[CCC-:B------:R-:W-:Y:S01]  /*11b0*/  FFMA.RP R27, R31.reuse, R29.reuse, R32.reuse ;  /* 0x0000001d1f1b7223 */ /* 0x1c0fe20000008020 */
[----:B------:R-:W-:Y:S01]  /*11c0*/  FFMA.RM R32, R31, R29, R32 ;  /* 0x0000001d1f207223 */ /* 0x000fe20000004020 */
[C---:B------:R-:W-:Y:S02]  /*11d0*/  IADD3 R29, PT, PT, R3.reuse, 0x20, RZ ;  /* 0x00000020031d7810 */ /* 0x040fe40007ffe0ff */
[----:B------:R-:W-:Y:S02]  /*11e0*/  LOP3.LUT R26, R26, 0x7fffff, RZ, 0xc0, !PT ;  /* 0x007fffff1a1a7812 */ /* 0x000fe400078ec0ff */
[C---:B------:R-:W-:Y:S02]  /*11f0*/  ISETP.NE.AND P2, PT, R3.reuse, RZ, PT ;  /* 0x000000ff0300720c */ /* 0x040fe40003f45270 */
[----:B------:R-:W-:Y:S02]  /*1200*/  LOP3.LUT R26, R26, 0x800000, RZ, 0xfc, !PT ;  /* 0x008000001a1a7812 */ /* 0x000fe400078efcff */
[----:B------:R-:W-:Y:S01]  /*1210*/  ISETP.NE.AND P1, PT, R3, RZ, PT ;  /* 0x000000ff0300720c */ /* 0x000fe20003f25270 */
[----:B------:R-:W-:Y:S01]  /*1220*/  IMAD.MOV R3, RZ, RZ, -R3 ;  /* 0x000000ffff037224 */ /* 0x000fe200078e0a03 */
[----:B------:R-:W-:-:S02]  /*1230*/  SHF.L.U32 R29, R26, R29, RZ ;  /* 0x0000001d1a1d7219 */ /* 0x000fc400000006ff */
[----:B------:R-:W-:Y:S02]  /*1240*/  FSETP.NEU.FTZ.AND P0, PT, R27, R32, PT ;  /* 0x000000201b00720b */ /* 0x000fe40003f1d000 */
[----:B------:R-:W-:Y:S02]  /*1250*/  SEL R3, R3, RZ, P2 ;  /* 0x000000ff03037207 */ /* 0x000fe40001000000 */
[----:B------:R-:W-:Y:S02]  /*1260*/  ISETP.NE.AND P1, PT, R29, RZ, P1 ;  /* 0x000000ff1d00720c */ /* 0x000fe40000f25270 */
[----:B------:R-:W-:Y:S02]  /*1270*/  SHF.R.U32.HI R3, RZ, R3, R26 ;  /* 0x00000003ff037219 */ /* 0x000fe4000001161a */
[----:B------:R-:W-:Y:S02]  /*1280*/  PLOP3.LUT P0, PT, P0, P1, PT, 0xf8, 0x8f ;  /* 0x00000000008f781c */ /* 0x000fe40000703f70 */
[----:B------:R-:W-:-:S02]  /*1290*/  SHF.R.U32.HI R27, RZ, 0x1, R3 ;  /* 0x00000001ff1b7819 */ /* 0x000fc40000011603 */
[----:B------:R-:W-:-:S04]  /*12a0*/  SEL R26, RZ, 0x1, !P0 ;  /* 0x00000001ff1a7807 */ /* 0x000fc80004000000 */
[----:B------:R-:W-:-:S04]  /*12b0*/  LOP3.LUT R26, R26, 0x1, R27, 0xf8, !PT ;  /* 0x000000011a1a7812 */ /* 0x000fc800078ef81b */
[----:B------:R-:W-:-:S04]  /*12c0*/  LOP3.LUT R26, R26, R3, RZ, 0xc0, !PT ;  /* 0x000000031a1a7212 */ /* 0x000fc800078ec0ff */
[----:B------:R-:W-:-:S04]  /*12d0*/  IADD3 R27, PT, PT, R27, R26, RZ ;  /* 0x0000001a1b1b7210 */ /* 0x000fc80007ffe0ff */
[----:B------:R-:W-:Y:S01]  /*12e0*/  LOP3.LUT R2, R27, R2, RZ, 0xfc, !PT ;  /* 0x000000021b027212 */ /* 0x000fe200078efcff */
[----:B------:R-:W-:Y:S06]  /*12f0*/  BRA `(.L_x_80) ;  /* 0x0000000000107947 */ /* 0x000fec0003800000 */
.L_x_79:
[----:B------:R-:W-:-:S04]  /*1300*/  LOP3.LUT R2, R2, 0x80000000, RZ, 0xc0, !PT ;  /* 0x8000000002027812 */ /* 0x000fc800078ec0ff */
[----:B------:R-:W-:Y:S01]  /*1310*/  LOP3.LUT R2, R2, 0x7f800000, RZ, 0xfc, !PT ;  /* 0x7f80000002027812 */ /* 0x000fe200078efcff */
[----:B------:R-:W-:Y:S06]  /*1320*/  BRA `(.L_x_80) ;  /* 0x0000000000047947 */ /* 0x000fec0003800000 */
.L_x_78:
[----:B------:R-:W-:-:S07]  /*1330*/  LEA R2, R27, R2, 0x17 ;  /* 0x000000021b027211 */ /* 0x000fce00078eb8ff */
.L_x_80:
[----:B------:R-:W-:Y:S05]  /*1340*/  BSYNC.RECONVERGENT B2 ;  /* 0x0000000000027941 */ /* 0x000fea0003800200 */
.L_x_77:
[----:B------:R-:W-:Y:S05]  /*1350*/  BRA `(.L_x_81) ;  /* 0x0000000000207947 */ /* 0x000fea0003800000 */
.L_x_76:
[----:B------:R-:W-:-:S04]  /*1360*/  LOP3.LUT R2, R29, 0x80000000, R2, 0x48, !PT ;  /* 0x800000001d027812 */ /* 0x000fc800078e4802 */
[----:B------:R-:W-:Y:S01]  /*1370*/  LOP3.LUT R2, R2, 0x7f800000, RZ, 0xfc, !PT ;  /* 0x7f80000002027812 */ /* 0x000fe200078efcff */
[----:B------:R-:W-:Y:S06]  /*1380*/  BRA `(.L_x_81) ;  /* 0x0000000000147947 */ /* 0x000fec0003800000 */
.L_x_75:
[----:B------:R-:W-:Y:S01]  /*1390*/  LOP3.LUT R2, R29, 0x80000000, R2, 0x48, !PT ;  /* 0x800000001d027812 */ /* 0x000fe200078e4802 */
[----:B------:R-:W-:Y:S06]  /*13a0*/  BRA `(.L_x_81) ;  /* 0x00000000000c7947 */ /* 0x000fec0003800000 */
.L_x_74:
[----:B------:R-:W0:Y:S01]  /*13b0*/  MUFU.RSQ R2, -QNAN ;  /* 0xffc0000000027908 */ /* 0x000e220000001400 */
[----:B------:R-:W-:Y:S05]  /*13c0*/  BRA `(.L_x_81) ;  /* 0x0000000000047947 */ /* 0x000fea0003800000 */
.L_x_73:
[----:B------:R-:W-:-:S07]  /*13d0*/  FADD.FTZ R2, R2, R24 ;  /* 0x0000001802027221 */ /* 0x000fce0000010000 */
.L_x_81:
[----:B------:R-:W-:Y:S05]  /*13e0*/  BSYNC.RECONVERGENT B1 ;  /* 0x0000000000017941 */ /* 0x000fea0003800200 */
.L_x_71:
[----:B------:R-:W-:Y:S02]  /*13f0*/  HFMA2 R3, -RZ, RZ, 0, 0 ;  /* 0x00000000ff037431 */ /* 0x000fe400000001ff */
[----:B0-----:R-:W-:Y:S01]  /*1400*/  IMAD.MOV.U32 R26, RZ, RZ, R2 ;  /* 0x000000ffff1a7224 */ /* 0x001fe200078e0002 */
[----:B------:R-:W-:-:S04]  /*1410*/  MOV R2, R25 ;  /* 0x0000001900027202 */ /* 0x000fc80000000f00 */
[----:B------:R-:W-:Y:S05]  /*1420*/  RET.REL.NODEC R2 `(_Z11extractFEATPKdPKiS2_S2_PKfS2_S4_Pf) ;  /* 0xffffffe802f47950 */ /* 0x000fea0003c3ffff */
.L_x_82:
        /* <DEDUP_REMOVED lines=13> */
.L_x_217:


//--------------------- .text._Z14cleanup_spikesPKdPKfS2_S2_S2_PKiPiS5_PfS6_S6_S5_ --------------------------
	.section	.text._Z14cleanup_spikesPKdPKfS2_S2_S2_PKiPiS5_PfS6_S6_S5_,"ax",@progbits
	.align	128
        .global         _Z14cleanup_spikesPKdPKfS2_S2_S2_PKiPiS5_PfS6_S6_S5_
        .type           _Z14cleanup_spikesPKdPKfS2_S2_S2_PKiPiS5_PfS6_S6_S5_,@function
        .size           _Z14cleanup_spikesPKdPKfS2_S2_S2_PKiPiS5_PfS6_S6_S5_,(.L_x_218 - _Z14cleanup_spikesPKdPKfS2_S2_S2_PKiPiS5_PfS6_S6_S5_)
        .other          _Z14cleanup_spikesPKdPKfS2_S2_S2_PKiPiS5_PfS6_S6_S5_,@"STO_CUDA_ENTRY STV_DEFAULT"
_Z14cleanup_spikesPKdPKfS2_S2_S2_PKiPiS5_PfS6_S6_S5_:
.text._Z14cleanup_spikesPKdPKfS2_S2_S2_PKiPiS5_PfS6_S6_S5_:
[----:B------:R-:W-:Y:S08]  /*0000*/  LDC R1, c[0x0][0x37c] ;  /* 0x0000df00ff017b82 */ /* 0x000ff00000000800 */
[----:B------:R-:W0:Y:S01]  /*0010*/  LDC.64 R12, c[0x0][0x380] ;  /* 0x0000e000ff0c7b82 */ /* 0x000e220000000a00 */
[----:B------:R-:W0:Y:S02]  /*0020*/  LDCU.64 UR10, c[0x0][0x358] ;  /* 0x00006b00ff0a77ac */ /* 0x000e240008000a00 */
[----:B0-----:R-:W2:Y:S04]  /*0030*/  LDG.E.64 R4, desc[UR10][R12.64+0x20] ;  /* 0x0000200a0c047981 */ /* 0x001ea8000c1e1b00 */
[----:B------:R-:W3:Y:S01]  /*0040*/  LDG.E.64 R6, desc[UR10][R12.64] ;  /* 0x0000000a0c067981 */ /* 0x000ee2000c1e1b00 */
[----:B------:R-:W0:Y:S01]  /*0050*/  S2UR UR4, SR_CTAID.X ;  /* 0x00000000000479c3 */ /* 0x000e220000002500 */
[----:B------:R-:W0:Y:S02]  /*0060*/  LDCU UR7, c[0x0][0x360] ;  /* 0x00006c00ff0777ac */ /* 0x000e240008000800 */
[----:B0-----:R-:W-:Y:S01]  /*0070*/  UIMAD UR4, UR4, UR7, URZ ;  /* 0x00000007040472a4 */ /* 0x001fe2000f8e02ff */
[----:B--2---:R-:W-:Y:S08]  /*0080*/  F2I.F64.TRUNC R0, R4 ;  /* 0x0000000400007311 */ /* 0x004ff0000030d100 */
[----:B---3--:R-:W0:Y:S02]  /*0090*/  F2I.F64.TRUNC R3, R6 ;  /* 0x0000000600037311 */ /* 0x008e24000030d100 */
[----:B0-----:R-:W-:-:S04]  /*00a0*/  IADD3 R2, PT, PT, R3, -0x3ff, -R0 ;  /* 0xfffffc0103027810 */ /* 0x001fc80007ffe800 */
[----:B------:R-:W-:-:S13]  /*00b0*/  ISETP.LT.AND P0, PT, R2, UR4, PT ;  /* 0x0000000402007c0c */ /* 0x000fda000bf01270 */
[----:B------:R-:W-:Y:S05]  /*00c0*/  @P0 EXIT ;  /* 0x000000000000094d */ /* 0x000fea0003800000 */
[----:B------:R-:W2:Y:S01]  /*00d0*/  LDG.E.64 R12, desc[UR10][R12.64+0x10] ;  /* 0x0000100a0c0c7981 */ /* 0x000ea2000c1e1b00 */
[----:B------:R-:W0:Y:S01]  /*00e0*/  S2UR UR6, SR_CgaCtaId ;  /* 0x00000000000679c3 */ /* 0x000e220000008800 */
[----:B------:R-:W1:Y:S01]  /*00f0*/  LDCU UR8, c[0x0][0x370] ;  /* 0x00006e00ff0877ac */ /* 0x000e620008000800 */
[C---:B------:R-:W-:Y:S01]  /*0100*/  VIADD R10, R0.reuse, 0xffffffff ;  /* 0xffffffff000a7836 */ /* 0x040fe20000000000 */
[----:B------:R-:W3:Y:S01]  /*0110*/  S2R R5, SR_TID.X ;  /* 0x0000000000057919 */ /* 0x000ee20000002100 */
[----:B------:R-:W-:Y:S01]  /*0120*/  IADD3 R11, PT, PT, -R0, 0x1, RZ ;  /* 0x00000001000b7810 */ /* 0x000fe20007ffe1ff */
[----:B------:R-:W-:Y:S01]  /*0130*/  UMOV UR5, 0x400 ;  /* 0x0000040000057882 */ /* 0x000fe20000000000 */
[----:B------:R-:W-:Y:S02]  /*0140*/  IMAD.SHL.U32 R4, R10, 0x2, RZ ;  /* 0x000000020a047824 */ /* 0x000fe400078e00ff */
[----:B------:R-:W-:Y:S01]  /*0150*/  IMAD.U32 R6, RZ, RZ, UR4 ;  /* 0x00000004ff067e24 */ /* 0x000fe2000f8e00ff */
[----:B-1----:R-:W-:-:S02]  /*0160*/  UIMAD UR4, UR7, UR8, URZ ;  /* 0x00000008070472a4 */ /* 0x002fc4000f8e02ff */
[----:B0-----:R-:W-:Y:S01]  /*0170*/  ULEA UR5, UR6, UR5, 0x18 ;  /* 0x0000000506057291 */ /* 0x001fe2000f8ec0ff */
[----:B---3--:R-:W-:-:S05]  /*0180*/  IADD3 R7, PT, PT, R4, R5, RZ ;  /* 0x0000000504077210 */ /* 0x008fca0007ffe0ff */
[----:B------:R-:W-:Y:S01]  /*0190*/  LEA R9, R5, UR5, 0x2 ;  /* 0x0000000505097c11 */ /* 0x000fe2000f8e10ff */
[----:B--2---:R0:W1:Y:S02]  /*01a0*/  F2F.F32.F64 R8, R12 ;  /* 0x0000000c00087310 */ /* 0x0040640000301000 */
[----:B0-----:R-:W-:Y:S01]  /*01b0*/  IMAD.IADD R13, R7, 0x1, -R10 ;  /* 0x00000001070d7824 */ /* 0x001fe200078e0a0a */
[C---:B------:R-:W-:Y:S01]  /*01c0*/  LEA R12, R0.reuse, R9, 0x2 ;  /* 0x00000009000c7211 */ /* 0x040fe200078e10ff */
[----:B------:R-:W-:Y:S02]  /*01d0*/  IMAD R10, R0, 0x8, R9 ;  /* 0x00000008000a7824 */ /* 0x000fe400078e0209 */
[----:B-1----:R-:W-:-:S07]  /*01e0*/  FMUL R8, R8, R8 ;  /* 0x0000000808087220 */ /* 0x002fce0000400000 */
.L_x_90:
[----:B0-----:R-:W0:Y:S01]  /*01f0*/  LDC.64 R14, c[0x0][0x398] ;  /* 0x0000e600ff0e7b82 */ /* 0x001e220000000a00 */
[----:B------:R-:W-:Y:S01]  /*0200*/  ISETP.GE.AND P0, PT, R5, R4, PT ;  /* 0x000000040500720c */ /* 0x000fe20003f06270 */
[----:B------:R-:W-:-:S12]  /*0210*/  IMAD.IADD R19, R7, 0x1, R6 ;  /* 0x0000000107137824 */ /* 0x000fd800078e0206 */
[----:B------:R-:W-:-:S04]  /*0220*/  @!P0 IMAD.IADD R17, R5, 0x1, R6 ;  /* 0x0000000105118824 */ /* 0x000fc800078e0206 */
[----:B0-----:R-:W-:-:S04]  /*0230*/  @!P0 IMAD.WIDE R16, R17, 0x4, R14 ;  /* 0x0000000411108825 */ /* 0x001fc800078e020e */
[----:B------:R-:W-:Y:S02]  /*0240*/  IMAD.WIDE R14, R19, 0x4, R14 ;  /* 0x00000004130e7825 */ /* 0x000fe400078e020e */
[----:B------:R-:W2:Y:S04]  /*0250*/  @!P0 LDG.E R16, desc[UR10][R16.64] ;  /* 0x0000000a10108981 */ /* 0x000ea8000c1e1900 */
[----:B------:R-:W3:Y:S01]  /*0260*/  LDG.E R15, desc[UR10][R14.64] ;  /* 0x0000000a0e0f7981 */ /* 0x000ee2000c1e1900 */
[----:B------:R-:W-:Y:S05]  /*0270*/  YIELD ;  /* 0x0000000000007946 */ /* 0x000fea0003800000 */
[----:B------:R-:W-:Y:S05]  /*0280*/  WARPSYNC.ALL ;  /* 0x0000000000007948 */ /* 0x000fea0003800000 */
[----:B------:R-:W-:Y:S01]  /*0290*/  BSSY B0, `(.L_x_83) ;  /* 0x0000052000007945 */ /* 0x000fe20003800000 */
[----:B--2---:R-:W-:Y:S04]  /*02a0*/  @!P0 STS [R9], R16 ;  /* 0x0000001009008388 */ /* 0x004fe80000000800 */
[----:B---3--:R-:W-:Y:S01]  /*02b0*/  STS [R10+-0x8], R15 ;  /* 0xfffff80f0a007388 */ /* 0x008fe20000000800 */
[----:B------:R-:W-:Y:S06]  /*02c0*/  BAR.SYNC.DEFER_BLOCKING 0x0 ;  /* 0x0000000000007b1d */ /* 0x000fec0000010000 */
[----:B------:R-:W0:Y:S02]  /*02d0*/  LDS R23, [R12+-0x4] ;  /* 0xfffffc000c177984 */ /* 0x000e240000000800 */
[----:B0-----:R-:W-:-:S13]  /*02e0*/  FSETP.GT.AND P0, PT, R23, R8, PT ;  /* 0x000000081700720b */ /* 0x001fda0003f04000 */
[----:B------:R-:W-:Y:S05]  /*02f0*/  @!P0 BRA `(.L_x_84) ;  /* 0x00000004002c8947 */ /* 0x000fea0003800000 */
[----:B------:R-:W-:-:S13]  /*0300*/  ISETP.GE.AND P0, PT, R11, R0, PT ;  /* 0x000000000b00720c */ /* 0x000fda0003f06270 */
[----:B------:R-:W-:Y:S05]  /*0310*/  @P0 BRA `(.L_x_85) ;  /* 0x0000000000240947 */ /* 0x000fea0003800000 */
[----:B------:R-:W-:-:S07]  /*0320*/  MOV R15, R11 ;  /* 0x0000000b000f7202 */ /* 0x000fce0000000f00 */
.L_x_86:
[----:B------:R-:W-:Y:S01]  /*0330*/  IMAD R14, R15, 0x4, R12 ;  /* 0x000000040f0e7824 */ /* 0x000fe200078e020c */
[----:B------:R-:W-:Y:S05]  /*0340*/  YIELD ;  /* 0x0000000000007946 */ /* 0x000fea0003800000 */
[----:B------:R-:W0:Y:S02]  /*0350*/  LDS R14, [R14+-0x4] ;  /* 0xfffffc000e0e7984 */ /* 0x000e240000000800 */
[----:B0-----:R-:W-:-:S13]  /*0360*/  FSETP.GT.AND P0, PT, R14, R23, PT ;  /* 0x000000170e00720b */ /* 0x001fda0003f04000 */
[----:B------:R-:W-:Y:S05]  /*0370*/  @P0 BRA `(.L_x_84) ;  /* 0x00000004000c0947 */ /* 0x000fea0003800000 */
[----:B------:R-:W-:-:S05]  /*0380*/  VIADD R15, R15, 0x1 ;  /* 0x000000010f0f7836 */ /* 0x000fca0000000000 */
[----:B------:R-:W-:-:S13]  /*0390*/  ISETP.NE.AND P0, PT, R15, R0, PT ;  /* 0x000000000f00720c */ /* 0x000fda0003f05270 */
[----:B------:R-:W-:Y:S05]  /*03a0*/  @P0 BRA `(.L_x_86) ;  /* 0xfffffffc00e00947 */ /* 0x000fea000383ffff */
.L_x_85:
[----:B------:R-:W0:Y:S01]  /*03b0*/  S2R R19, SR_LANEID ;  /* 0x0000000000137919 */ /* 0x000e220000000000 */
[----:B------:R-:W-:Y:S01]  /*03c0*/  VOTEU.ANY UR5, UPT, PT ;  /* 0x0000000000057886 */ /* 0x000fe200038e0100 */
[----:B------:R-:W1:Y:S01]  /*03d0*/  LDC.64 R14, c[0x0][0x3d8] ;  /* 0x0000f600ff0e7b82 */ /* 0x000e620000000a00 */
[----:B------:R-:W0:Y:S08]  /*03e0*/  FLO.U32 R16, UR5 ;  /* 0x0000000500107d00 */ /* 0x000e3000080e0000 */
[----:B------:R-:W1:Y:S01]  /*03f0*/  POPC R17, UR5 ;  /* 0x0000000500117d09 */ /* 0x000e620008000000 */
[----:B0-----:R-:W-:-:S13]  /*0400*/  ISETP.EQ.U32.AND P0, PT, R16, R19, PT ;  /* 0x000000131000720c */ /* 0x001fda0003f02070 */
[----:B-1----:R-:W2:Y:S01]  /*0410*/  @P0 ATOMG.E.ADD.STRONG.GPU PT, R15, desc[UR10][R14.64], R17 ;  /* 0x800000110e0f09a8 */ /* 0x002ea200081ef10a */
[----:B------:R-:W0:Y:S02]  /*0420*/  S2R R18, SR_LTMASK ;  /* 0x0000000000127919 */ /* 0x000e240000003900 */
[----:B0-----:R-:W-:-:S06]  /*0430*/  LOP3.LUT R18, R18, UR5, RZ, 0xc0, !PT ;  /* 0x0000000512127c12 */ /* 0x001fcc000f8ec0ff */
[----:B------:R-:W0:Y:S01]  /*0440*/  POPC R18, R18 ;  /* 0x0000001200127309 */ /* 0x000e220000000000 */
[----:B--2---:R-:W0:Y:S02]  /*0450*/  SHFL.IDX PT, R25, R15, R16, 0x1f ;  /* 0x00001f100f197589 */ /* 0x004e2400000e0000 */
[----:B0-----:R-:W-:-:S04]  /*0460*/  IADD3 R25, PT, PT, R25, R18, RZ ;  /* 0x0000001219197210 */ /* 0x001fc80007ffe0ff */
[----:B------:R-:W-:-:S13]  /*0470*/  ISETP.GT.AND P0, PT, R25, 0x1869f, PT ;  /* 0x0001869f1900780c */ /* 0x000fda0003f04270 */
[----:B------:R-:W-:Y:S05]  /*0480*/  @P0 BRA `(.L_x_84) ;  /* 0x0000000000c80947 */ /* 0x000fea0003800000 */
[----:B------:R-:W0:Y:S01]  /*0490*/  LDCU.64 UR6, c[0x0][0x3a8] ;  /* 0x00007500ff0677ac */ /* 0x000e220008000a00 */
[----:B------:R-:W-:Y:S01]  /*04a0*/  IADD3 R17, P0, P1, R6, R0, R5 ;  /* 0x0000000006117210 */ /* 0x000fe2000791e005 */
[----:B------:R-:W1:Y:S01]  /*04b0*/  LDC.64 R18, c[0x0][0x3b0] ;  /* 0x0000ec00ff127b82 */ /* 0x000e620000000a00 */
[----:B------:R-:W-:Y:S02]  /*04c0*/  SHF.R.S32.HI R14, RZ, 0x1f, R6 ;  /* 0x0000001fff0e7819 */ /* 0x000fe40000011406 */
[----:B------:R-:W-:Y:S01]  /*04d0*/  SHF.R.S32.HI R15, RZ, 0x1f, R0 ;  /* 0x0000001fff0f7819 */ /* 0x000fe20000011400 */
[----:B------:R-:W-:-:S03]  /*04e0*/  IMAD.SHL.U32 R22, R17, 0x4, RZ ;  /* 0x0000000411167824 */ /* 0x000fc600078e00ff */
[----:B------:R-:W-:Y:S02]  /*04f0*/  IADD3.X R28, PT, PT, R14, R15, RZ, P0, P1 ;  /* 0x0000000f0e1c7210 */ /* 0x000fe400007e24ff */
[----:B------:R-:W2:Y:S02]  /*0500*/  LDC.64 R14, c[0x0][0x3b8] ;  /* 0x0000ee00ff0e7b82 */ /* 0x000ea40000000a00 */
[----:B------:R-:W-:Y:S02]  /*0510*/  SHF.L.U64.HI R24, R17, 0x2, R28 ;  /* 0x0000000211187819 */ /* 0x000fe4000001021c */
[----:B0-----:R-:W-:-:S04]  /*0520*/  IADD3 R20, P0, PT, R22, UR6, RZ ;  /* 0x0000000616147c10 */ /* 0x001fc8000ff1e0ff */
[----:B------:R-:W-:Y:S01]  /*0530*/  IADD3.X R21, PT, PT, R24, UR7, RZ, P0, !PT ;  /* 0x0000000718157c10 */ /* 0x000fe200087fe4ff */
[----:B------:R-:W0:Y:S04]  /*0540*/  LDCU.64 UR6, c[0x0][0x388] ;  /* 0x00007100ff0677ac */ /* 0x000e280008000a00 */
[----:B------:R3:W4:Y:S01]  /*0550*/  LDG.E R26, desc[UR10][R20.64+-0x4] ;  /* 0xfffffc0a141a7981 */ /* 0x000722000c1e1900 */
[----:B-1----:R-:W-:-:S04]  /*0560*/  IMAD.WIDE R18, R25, 0x4, R18 ;  /* 0x0000000419127825 */ /* 0x002fc800078e0212 */
[----:B------:R-:W-:Y:S02]  /*0570*/  IMAD.IADD R27, R13, 0x1, R6 ;  /* 0x000000010d1b7824 */ /* 0x000fe400078e0206 */
[----:B--2---:R-:W-:-:S03]  /*0580*/  IMAD.WIDE R14, R25, 0x4, R14 ;  /* 0x00000004190e7825 */ /* 0x004fc600078e020e */
[----:B------:R1:W-:Y:S01]  /*0590*/  STG.E desc[UR10][R18.64], R27 ;  /* 0x0000001b12007986 */ /* 0x0003e2000c10190a */
[----:B---3--:R-:W2:Y:S01]  /*05a0*/  LDC.64 R20, c[0x0][0x3c8] ;  /* 0x0000f200ff147b82 */ /* 0x008ea20000000a00 */
[----:B----4-:R-:W-:Y:S02]  /*05b0*/  IMAD R16, R3, R26, RZ ;  /* 0x0000001a03107224 */ /* 0x010fe400078e02ff */
[----:B------:R1:W-:Y:S03]  /*05c0*/  STG.E desc[UR10][R14.64], R26 ;  /* 0x0000001a0e007986 */ /* 0x0003e6000c10190a */
[----:B------:R-:W-:-:S04]  /*05d0*/  IADD3 R17, P0, PT, R16, R17, RZ ;  /* 0x0000001110117210 */ /* 0x000fc80007f1e0ff */
[----:B------:R-:W-:Y:S02]  /*05e0*/  LEA.HI.X.SX32 R28, R16, R28, 0x1, P0 ;  /* 0x0000001c101c7211 */ /* 0x000fe400000f0eff */
[----:B0-----:R-:W-:-:S04]  /*05f0*/  LEA R16, P0, R17, UR6, 0x2 ;  /* 0x0000000611107c11 */ /* 0x001fc8000f8010ff */
[----:B------:R-:W-:-:S06]  /*0600*/  LEA.HI.X R17, R17, UR7, R28, 0x2, P0 ;  /* 0x0000000711117c11 */ /* 0x000fcc00080f141c */
[----:B------:R-:W3:Y:S01]  /*0610*/  LDG.E R17, desc[UR10][R16.64+-0x4] ;  /* 0xfffffc0a10117981 */ /* 0x000ee2000c1e1900 */
[----:B--2---:R-:W-:Y:S01]  /*0620*/  IMAD.WIDE R20, R25, 0x4, R20 ;  /* 0x0000000419147825 */ /* 0x004fe200078e0214 */
[----:B------:R-:W-:Y:S01]  /*0630*/  IADD3 R29, PT, PT, R23, -0xd000000, RZ ;  /* 0xf3000000171d7810 */ /* 0x000fe20007ffe0ff */
[----:B------:R1:W0:Y:S01]  /*0640*/  MUFU.RSQ R28, R23 ;  /* 0x00000017001c7308 */ /* 0x0002220000001400 */
[----:B------:R-:W-:Y:S02]  /*0650*/  BSSY.RECONVERGENT B1, `(.L_x_87) ;  /* 0x000000b000017945 */ /* 0x000fe40003800200 */
[----:B------:R-:W-:Y:S01]  /*0660*/  ISETP.GT.U32.AND P0, PT, R29, 0x727fffff, PT ;  /* 0x727fffff1d00780c */ /* 0x000fe20003f04070 */
[----:B---3--:R1:W-:-:S12]  /*0670*/  STG.E desc[UR10][R20.64], R17 ;  /* 0x0000001114007986 */ /* 0x0083d8000c10190a */
[----:B0-----:R-:W-:Y:S05]  /*0680*/  @!P0 BRA `(.L_x_88) ;  /* 0x00000000000c8947 */ /* 0x001fea0003800000 */
[----:B-1----:R-:W-:-:S07]  /*0690*/  MOV R20, 0x6b0 ;  /* 0x000006b000147802 */ /* 0x002fce0000000f00 */
[----:B------:R-:W-:Y:S05]  /*06a0*/  CALL.REL.NOINC `($__internal_2_$__cuda_sm20_sqrt_rn_f32_slowpath) ;  /* 0x0000000000547944 */ /* 0x000fea0003c00000 */
[----:B------:R-:W-:Y:S05]  /*06b0*/  BRA `(.L_x_89) ;  /* 0x0000000000107947 */ /* 0x000fea0003800000 */
.L_x_88:
[----:B-1----:R-:W-:Y:S01]  /*06c0*/  FMUL.FTZ R14, R23, R28 ;  /* 0x0000001c170e7220 */ /* 0x002fe20000410000 */
[----:B------:R-:W-:-:S03]  /*06d0*/  FMUL.FTZ R28, R28, 0.5 ;  /* 0x3f0000001c1c7820 */ /* 0x000fc60000410000 */
[----:B------:R-:W-:-:S04]  /*06e0*/  FFMA R19, -R14, R14, R23 ;  /* 0x0000000e0e137223 */ /* 0x000fc80000000117 */
[----:B------:R-:W-:-:S07]  /*06f0*/  FFMA R19, R19, R28, R14 ;  /* 0x0000001c13137223 */ /* 0x000fce000000000e */
.L_x_89:
[----:B------:R-:W-:Y:S05]  /*0700*/  BSYNC.RECONVERGENT B1 ;  /* 0x0000000000017941 */ /* 0x000fea0003800200 */
.L_x_87:
[----:B------:R-:W0:Y:S01]  /*0710*/  LDC.64 R14, c[0x0][0x3c0] ;  /* 0x0000f000ff0e7b82 */ /* 0x000e220000000a00 */
[----:B------:R-:W1:Y:S07]  /*0720*/  LDCU.64 UR6, c[0x0][0x3a0] ;  /* 0x00007400ff0677ac */ /* 0x000e6e0008000a00 */
[----:B------:R-:W2:Y:S01]  /*0730*/  LDC.64 R16, c[0x0][0x3d0] ;  /* 0x0000f400ff107b82 */ /* 0x000ea20000000a00 */
[----:B-1----:R-:W-:-:S04]  /*0740*/  IADD3 R22, P0, PT, R22, UR6, RZ ;  /* 0x0000000616167c10 */ /* 0x002fc8000ff1e0ff */
[----:B------:R-:W-:Y:S01]  /*0750*/  IADD3.X R23, PT, PT, R24, UR7, RZ, P0, !PT ;  /* 0x0000000718177c10 */ /* 0x000fe200087fe4ff */
[----:B0-----:R-:W-:-:S05]  /*0760*/  IMAD.WIDE R14, R25, 0x4, R14 ;  /* 0x00000004190e7825 */ /* 0x001fca00078e020e */
[----:B------:R0:W-:Y:S04]  /*0770*/  STG.E desc[UR10][R14.64], R19 ;  /* 0x000000130e007986 */ /* 0x0001e8000c10190a */
[----:B------:R-:W3:Y:S01]  /*0780*/  LDG.E R23, desc[UR10][R22.64+-0x4] ;  /* 0xfffffc0a16177981 */ /* 0x000ee2000c1e1900 */
[----:B--2---:R-:W-:-:S05]  /*0790*/  IMAD.WIDE R16, R25, 0x4, R16 ;  /* 0x0000000419107825 */ /* 0x004fca00078e0210 */
[----:B---3--:R0:W-:Y:S02]  /*07a0*/  STG.E desc[UR10][R16.64], R23 ;  /* 0x0000001710007986 */ /* 0x0081e4000c10190a */
.L_x_84:
[----:B------:R-:W-:Y:S05]  /*07b0*/  BSYNC B0 ;  /* 0x0000000000007941 */ /* 0x000fea0003800000 */
.L_x_83:
[----:B------:R-:W-:-:S05]  /*07c0*/  VIADD R6, R6, UR4 ;  /* 0x0000000406067c36 */ /* 0x000fca0008000000 */
[----:B------:R-:W-:-:S13]  /*07d0*/  ISETP.GT.AND P0, PT, R6, R2, PT ;  /* 0x000000020600720c */ /* 0x000fda0003f04270 */
[----:B------:R-:W-:Y:S05]  /*07e0*/  @!P0 BRA `(.L_x_90) ;  /* 0xfffffff800808947 */ /* 0x000fea000383ffff */
[----:B------:R-:W-:Y:S05]  /*07f0*/  EXIT ;  /* 0x000000000000794d */ /* 0x000fea0003800000 */
        .weak           $__internal_2_$__cuda_sm20_sqrt_rn_f32_slowpath
        .type           $__internal_2_$__cuda_sm20_sqrt_rn_f32_slowpath,@function
        .size           $__internal_2_$__cuda_sm20_sqrt_rn_f32_slowpath,(.L_x_218 - $__internal_2_$__cuda_sm20_sqrt_rn_f32_slowpath)
$__internal_2_$__cuda_sm20_sqrt_rn_f32_slowpath:
[----:B------:R-:W-:-:S13]  /*0800*/  LOP3.LUT P0, RZ, R23, 0x7fffffff, RZ, 0xc0, !PT ;  /* 0x7fffffff17ff7812 */ /* 0x000fda000780c0ff */
[----:B------:R-:W-:Y:S01]  /*0810*/  @!P0 IMAD.MOV.U32 R14, RZ, RZ, R23 ;  /* 0x000000ffff0e8224 */ /* 0x000fe200078e0017 */
[----:B------:R-:W-:Y:S06]  /*0820*/  @!P0 BRA `(.L_x_91) ;  /* 0x0000000000408947 */ /* 0x000fec0003800000 */
[----:B------:R-:W-:-:S13]  /*0830*/  FSETP.GEU.FTZ.AND P0, PT, R23, RZ, PT ;  /* 0x000000ff1700720b */ /* 0x000fda0003f1e000 */
[----:B------:R-:W-:Y:S01]  /*0840*/  @!P0 MOV R14, 0x7fffffff ;  /* 0x7fffffff000e8802 */ /* 0x000fe20000000f00 */
        /* <DEDUP_REMOVED lines=8> */
[----:B------:R-:W-:Y:S01]  /*08d0*/  @P0 FMUL.FTZ R18, R14, 0.5 ;  /* 0x3f0000000e120820 */ /* 0x000fe20000410000 */
[----:B------:R-:W-:Y:S02]  /*08e0*/  @!P0 IMAD.MOV.U32 R14, RZ, RZ, R23 ;  /* 0x000000ffff0e8224 */ /* 0x000fe400078e0017 */
[----:B------:R-:W-:-:S04]  /*08f0*/  @P0 FADD.FTZ R17, -R16, -RZ ;  /* 0x800000ff10110221 */ /* 0x000fc80000010100 */
[----:B------:R-:W-:-:S04]  /*0900*/  @P0 FFMA R17, R16, R17, R15 ;  /* 0x0000001110110223 */ /* 0x000fc8000000000f */
[----:B------:R-:W-:-:S04]  /*0910*/  @P0 FFMA R17, R17, R18, R16 ;  /* 0x0000001211110223 */ /* 0x000fc80000000010 */
[----:B------:R-:W-:-:S07]  /*0920*/  @P0 FMUL.FTZ R14, R17, 2.3283064365386962891e-10 ;  /* 0x2f800000110e0820 */ /* 0x000fce0000410000 */
.L_x_91:
[----:B------:R-:W-:Y:S01]  /*0930*/  IMAD.MOV.U32 R19, RZ, RZ, R14 ;  /* 0x000000ffff137224 */ /* 0x000fe200078e000e */
[----:B------:R-:W-:Y:S01]  /*0940*/  MOV R14, R20 ;  /* 0x00000014000e7202 */ /* 0x000fe20000000f00 */
[----:B------:R-:W-:-:S04]  /*0950*/  IMAD.MOV.U32 R15, RZ, RZ, 0x0 ;  /* 0x00000000ff0f7424 */ /* 0x000fc800078e00ff */
[----:B------:R-:W-:Y:S05]  /*0960*/  RET.REL.NODEC R14 `(_Z14cleanup_spikesPKdPKfS2_S2_S2_PKiPiS5_PfS6_S6_S5_) ;  /* 0xfffffff40ea47950 */ /* 0x000fea0003c3ffff */
.L_x_92:
        /* <DEDUP_REMOVED lines=9> */
.L_x_218:


//--------------------- .text._Z16bestFilterUpdatePKdPKfS2_PfS3_PiPKiS6_S6_ --------------------------
	.section	.text._Z16bestFilterUpdatePKdPKfS2_PfS3_PiPKiS6_S6_,"ax",@progbits
	.align	128
        .global         _Z16bestFilterUpdatePKdPKfS2_PfS3_PiPKiS6_S6_
        .type           _Z16bestFilterUpdatePKdPKfS2_PfS3_PiPKiS6_S6_,@function
        .size           _Z16bestFilterUpdatePKdPKfS2_PfS3_PiPKiS6_S6_,(.L_x_219 - _Z16bestFilterUpdatePKdPKfS2_PfS3_PiPKiS6_S6_)
        .other          _Z16bestFilterUpdatePKdPKfS2_PfS3_PiPKiS6_S6_,@"STO_CUDA_ENTRY STV_DEFAULT"
_Z16bestFilterUpdatePKdPKfS2_PfS3_PiPKiS6_S6_:
.text._Z16bestFilterUpdatePKdPKfS2_PfS3_PiPKiS6_S6_:
        /* <DEDUP_REMOVED lines=9> */
[----:B------:R-:W0:Y:S08]  /*0090*/  LDC.64 R4, c[0x0][0x380] ;  /* 0x0000e000ff047b82 */ /* 0x000e300000000a00 */
[----:B------:R-:W1:Y:S01]  /*00a0*/  LDC.64 R8, c[0x0][0x3b0] ;  /* 0x0000ec00ff087b82 */ /* 0x000e620000000a00 */
[----:B0-----:R-:W2:Y:S04]  /*00b0*/  LDG.E.64 R6, desc[UR6][R4.64+0x20] ;  /* 0x0000200604067981 */ /* 0x001ea8000c1e1b00 */
[----:B------:R-:W3:Y:S01]  /*00c0*/  LDG.E.64 R2, desc[UR6][R4.64] ;  /* 0x0000000604027981 */ /* 0x000ee2000c1e1b00 */
[----:B-1----:R-:W-:-:S06]  /*00d0*/  IMAD.WIDE R8, R11, 0x4, R8 ;  /* 0x000000040b087825 */ /* 0x002fcc00078e0208 */
[----:B------:R-:W4:Y:S01]  /*00e0*/  LDG.E R9, desc[UR6][R8.64] ;  /* 0x0000000608097981 */ /* 0x000f22000c1e1900 */
[----:B------:R-:W4:Y:S01]  /*00f0*/  S2R R18, SR_TID.X ;  /* 0x0000000000127919 */ /* 0x000f220000002100 */
[----:B--2---:R-:W4:Y:S08]  /*0100*/  F2I.F64.TRUNC R6, R6 ;  /* 0x0000000600067311 */ /* 0x004f30000030d100 */
[----:B---3--:R-:W0:Y:S01]  /*0110*/  F2I.F64.TRUNC R19, R2 ;  /* 0x0000000200137311 */ /* 0x008e22000030d100 */
[----:B----4-:R-:W-:-:S04]  /*0120*/  IADD3 R18, PT, PT, R18, R9, -R6 ;  /* 0x0000000912127210 */ /* 0x010fc80007ffe806 */
[----:B0-----:R-:W-:-:S04]  /*0130*/  ISETP.GE.AND P0, PT, R18, R19, PT ;  /* 0x000000131200720c */ /* 0x001fc80003f06270 */
[----:B------:R-:W-:-:S13]  /*0140*/  ISETP.LT.OR P0, PT, R18, RZ, P0 ;  /* 0x000000ff1200720c */ /* 0x000fda0000701670 */
[----:B------:R-:W-:Y:S05]  /*0150*/  @P0 EXIT ;  /* 0x000000000000094d */ /* 0x000fea0003800000 */
[----:B------:R-:W2:Y:S01]  /*0160*/  LDG.E.64 R2, desc[UR6][R4.64+0x8] ;  /* 0x0000080604027981 */ /* 0x000ea2000c1e1b00 */
[----:B------:R-:W-:Y:S02]  /*0170*/  HFMA2 R9, -RZ, RZ, 0, 0 ;  /* 0x00000000ff097431 */ /* 0x000fe400000001ff */
[----:B------:R-:W-:Y:S01]  /*0180*/  IMAD.MOV.U32 R10, RZ, RZ, RZ ;  /* 0x000000ffff0a7224 */ /* 0x000fe200078e00ff */
[----:B--2---:R-:W0:Y:S02]  /*0190*/  F2I.F64.TRUNC R11, R2 ;  /* 0x00000002000b7311 */ /* 0x004e24000030d100 */
[----:B0-----:R-:W-:-:S13]  /*01a0*/  ISETP.GE.AND P0, PT, R11, 0x1, PT ;  /* 0x000000010b00780c */ /* 0x001fda0003f06270 */
[----:B------:R-:W-:Y:S05]  /*01b0*/  @!P0 BRA `(.L_x_93) ;  /* 0x0000000c00dc8947 */ /* 0x000fea0003800000 */
[----:B------:R-:W2:Y:S01]  /*01c0*/  LDG.E.64 R4, desc[UR6][R4.64+0x38] ;  /* 0x0000380604047981 */ /* 0x000ea2000c1e1b00 */
[C---:B------:R-:W-:Y:S01]  /*01d0*/  ISETP.GE.U32.AND P0, PT, R11.reuse, 0x4, PT ;  /* 0x000000040b00780c */ /* 0x040fe20003f06070 */
[----:B------:R-:W-:Y:S01]  /*01e0*/  IMAD.MOV.U32 R9, RZ, RZ, RZ ;  /* 0x000000ffff097224 */ /* 0x000fe200078e00ff */
[----:B------:R-:W-:Y:S01]  /*01f0*/  LOP3.LUT R7, R11, 0x3, RZ, 0xc0, !PT ;  /* 0x000000030b077812 */ /* 0x000fe200078ec0ff */
[----:B------:R-:W-:Y:S01]  /*0200*/  IMAD.MOV.U32 R6, RZ, RZ, RZ ;  /* 0x000000ffff067224 */ /* 0x000fe200078e00ff */
[----:B------:R-:W-:Y:S01]  /*0210*/  MOV R10, RZ ;  /* 0x000000ff000a7202 */ /* 0x000fe20000000f00 */
[----:B--2---:R-:W0:Y:S02]  /*0220*/  F2F.F32.F64 R8, R4 ;  /* 0x0000000400087310 */ /* 0x004e240000301000 */
[----:B0-----:R-:W-:-:S06]  /*0230*/  FADD R2, R8, 1 ;  /* 0x3f80000008027421 */ /* 0x001fcc0000000000 */
[----:B------:R-:W-:Y:S05]  /*0240*/  @!P0 BRA `(.L_x_94) ;  /* 0x0000000800188947 */ /* 0x000fea0003800000 */
[----:B------:R-:W0:Y:S01]  /*0250*/  LDCU.64 UR4, c[0x0][0x390] ;  /* 0x00007200ff0477ac */ /* 0x000e220008000a00 */
[----:B------:R-:W1:Y:S01]  /*0260*/  LDC.64 R12, c[0x0][0x388] ;  /* 0x0000e200ff0c7b82 */ /* 0x000e620000000a00 */
[----:B------:R-:W-:Y:S01]  /*0270*/  LOP3.LUT R6, R11, 0x7ffffffc, RZ, 0xc0, !PT ;  /* 0x7ffffffc0b067812 */ /* 0x000fe200078ec0ff */
[----:B------:R-:W-:Y:S01]  /*0280*/  IMAD.MOV.U32 R10, RZ, RZ, RZ ;  /* 0x000000ffff0a7224 */ /* 0x000fe200078e00ff */
[----:B------:R-:W-:Y:S01]  /*0290*/  MOV R9, RZ ;  /* 0x000000ff00097202 */ /* 0x000fe20000000f00 */
[----:B------:R-:W-:Y:S01]  /*02a0*/  IMAD.MOV.U32 R4, RZ, RZ, RZ ;  /* 0x000000ffff047224 */ /* 0x000fe200078e00ff */
[----:B------:R-:W-:Y:S01]  /*02b0*/  MOV R5, R18 ;  /* 0x0000001200057202 */ /* 0x000fe20000000f00 */
[----:B0-----:R-:W-:-:S04]  /*02c0*/  UIADD3 UR4, UP0, UPT, UR4, 0x8, URZ ;  /* 0x0000000804047890 */ /* 0x001fc8000ff1e0ff */
[----:B------:R-:W-:Y:S02]  /*02d0*/  UIADD3.X UR5, UPT, UPT, URZ, UR5, URZ, UP0, !UPT ;  /* 0x00000005ff057290 */ /* 0x000fe400087fe4ff */
[----:B------:R-:W-:-:S04]  /*02e0*/  MOV R14, UR4 ;  /* 0x00000004000e7c02 */ /* 0x000fc80008000f00 */
[----:B------:R-:W-:-:S07]  /*02f0*/  IMAD.U32 R15, RZ, RZ, UR5 ;  /* 0x00000005ff0f7e24 */ /* 0x000fce000f8e00ff */
.L_x_103:
[----:B-1----:R-:W-:Y:S01]  /*0300*/  IMAD.WIDE R16, R5, 0x4, R12 ;  /* 0x0000000405107825 */ /* 0x002fe200078e020c */
[----:B------:R-:W2:Y:S04]  /*0310*/  LDG.E R25, desc[UR6][R14.64+-0x8] ;  /* 0xfffff8060e197981 */ /* 0x000ea8000c1e1900 */
[----:B------:R-:W3:Y:S01]  /*0320*/  LDG.E R0, desc[UR6][R16.64] ;  /* 0x0000000610007981 */ /* 0x000ee2000c1e1900 */
[----:B------:R-:W0:Y:S01]  /*0330*/  MUFU.RCP R21, R2 ;  /* 0x0000000200157308 */ /* 0x000e220000001000 */
[----:B------:R-:W-:Y:S01]  /*0340*/  BSSY.RECONVERGENT B0, `(.L_x_95) ;  /* 0x000000f000007945 */ /* 0x000fe20003800200 */
[----:B0-----:R-:W-:-:S04]  /*0350*/  FFMA R20, -R2, R21, 1 ;  /* 0x3f80000002147423 */ /* 0x001fc80000000115 */
[----:B------:R-:W-:Y:S01]  /*0360*/  FFMA R21, R21, R20, R21 ;  /* 0x0000001415157223 */ /* 0x000fe20000000015 */
[----:B--2---:R-:W-:Y:S01]  /*0370*/  FMUL R26, R8, R25 ;  /* 0x00000019081a7220 */ /* 0x004fe20000400000 */
[----:B---3--:R-:W-:-:S05]  /*0380*/  FMNMX R3, RZ, R0, !PT ;  /* 0x00000000ff037209 */ /* 0x008fca0007800000 */
[----:B------:R-:W-:-:S04]  /*0390*/  FADD R3, R3, R26 ;  /* 0x0000001a03037221 */ /* 0x000fc80000000000 */
[----:B------:R-:W-:-:S04]  /*03a0*/  FMUL R0, R3, R3 ;  /* 0x0000000303007220 */ /* 0x000fc80000400000 */
[----:B------:R-:W0:Y:S01]  /*03b0*/  FCHK P0, R0, R2 ;  /* 0x0000000200007302 */ /* 0x000e220000000000 */
[----:B------:R-:W-:-:S04]  /*03c0*/  FFMA R20, R0, R21, RZ ;  /* 0x0000001500147223 */ /* 0x000fc800000000ff */
[----:B------:R-:W-:-:S04]  /*03d0*/  FFMA R3, -R2, R20, R0 ;  /* 0x0000001402037223 */ /* 0x000fc80000000100 */
[----:B------:R-:W-:Y:S01]  /*03e0*/  FFMA R22, R21, R3, R20 ;  /* 0x0000000315167223 */ /* 0x000fe20000000014 */
[----:B0-----:R-:W-:Y:S06]  /*03f0*/  @!P0 BRA `(.L_x_96) ;  /* 0x00000000000c8947 */ /* 0x001fec0003800000 */
[----:B------:R-:W-:-:S07]  /*0400*/  MOV R20, 0x420 ;  /* 0x0000042000147802 */ /* 0x000fce0000000f00 */
[----:B------:R-:W-:Y:S05]  /*0410*/  CALL.REL.NOINC `($__internal_3_$__cuda_sm3x_div_rn_noftz_f32_slowpath) ;  /* 0x0000000c00607944 */ /* 0x000fea0003c00000 */
[----:B------:R-:W-:-:S07]  /*0420*/  MOV R22, R0 ;  /* 0x0000000000167202 */ /* 0x000fce0000000f00 */
.L_x_96:
[----:B------:R-:W-:Y:S05]  /*0430*/  BSYNC.RECONVERGENT B0 ;  /* 0x0000000000007941 */ /* 0x000fea0003800200 */
.L_x_95:
[----:B------:R-:W-:Y:S01]  /*0440*/  IMAD.WIDE R16, R19, 0x4, R16 ;  /* 0x0000000413107825 */ /* 0x000fe200078e0210 */
[----:B------:R-:W2:Y:S04]  /*0450*/  LDG.E R3, desc[UR6][R14.64+-0x4] ;  /* 0xfffffc060e037981 */ /* 0x000ea8000c1e1900 */
[----:B------:R-:W3:Y:S01]  /*0460*/  LDG.E R0, desc[UR6][R16.64] ;  /* 0x0000000610007981 */ /* 0x000ee2000c1e1900 */
[----:B------:R-:W0:Y:S01]  /*0470*/  F2F.F64.F32 R20, R10 ;  /* 0x0000000a00147310 */ /* 0x000e220000201800 */
[----:B------:R-:W-:Y:S01]  /*0480*/  FFMA R27, -R25, R26, R22 ;  /* 0x0000001a191b7223 */ /* 0x000fe20000000116 */
[----:B------:R-:W-:Y:S01]  /*0490*/  UMOV UR4, 0xa0b5ed8d ;  /* 0xa0b5ed8d00047882 */ /* 0x000fe20000000000 */
[----:B------:R-:W-:-:S05]  /*04a0*/  UMOV UR5, 0x3eb0c6f7 ;  /* 0x3eb0c6f700057882 */ /* 0x000fca0000000000 */
[----:B------:R-:W1:Y:S01]  /*04b0*/  F2F.F64.F32 R22, R27 ;  /* 0x0000001b00167310 */ /* 0x000e620000201800 */
[----:B0-----:R-:W-:-:S07]  /*04c0*/  DADD R20, R20, UR4 ;  /* 0x0000000414147e29 */ /* 0x001fce0008000000 */
[----:B------:R-:W0:Y:S01]  /*04d0*/  MUFU.RCP R29, R2 ;  /* 0x00000002001d7308 */ /* 0x000e220000001000 */
[----:B-1----:R-:W-:Y:S01]  /*04e0*/  DSETP.GEU.AND P1, PT, R20, R22, PT ;  /* 0x000000161400722a */ /* 0x002fe20003f2e000 */
[----:B0-----:R-:W-:Y:S01]  /*04f0*/  FFMA R22, -R2, R29, 1 ;  /* 0x3f80000002167423 */ /* 0x001fe2000000011d */
[----:B------:R-:W-:Y:S04]  /*0500*/  BSSY.RECONVERGENT B0, `(.L_x_97) ;  /* 0x0000011000007945 */ /* 0x000fe80003800200 */
[----:B------:R-:W-:Y:S02]  /*0510*/  FSEL R10, R27, R10, !P1 ;  /* 0x0000000a1b0a7208 */ /* 0x000fe40004800000 */
[----:B------:R-:W-:Y:S01]  /*0520*/  SEL R9, R4, R9, !P1 ;  /* 0x0000000904097207 */ /* 0x000fe20004800000 */
[----:B--2---:R-:W-:Y:S01]  /*0530*/  FMUL R25, R8, R3 ;  /* 0x0000000308197220 */ /* 0x004fe20000400000 */
[----:B---3--:R-:W-:-:S05]  /*0540*/  FMNMX R0, RZ, R0, !PT ;  /* 0x00000000ff007209 */ /* 0x008fca0007800000 */
[----:B------:R-:W-:-:S04]  /*0550*/  FADD R20, R0, R25 ;  /* 0x0000001900147221 */ /* 0x000fc80000000000 */
[----:B------:R-:W-:-:S04]  /*0560*/  FMUL R23, R20, R20 ;  /* 0x0000001414177220 */ /* 0x000fc80000400000 */
[----:B------:R-:W0:Y:S01]  /*0570*/  FCHK P0, R23, R2 ;  /* 0x0000000217007302 */ /* 0x000e220000000000 */
[----:B------:R-:W-:-:S04]  /*0580*/  FFMA R0, R29, R22, R29 ;  /* 0x000000161d007223 */ /* 0x000fc8000000001d */
[----:B------:R-:W-:-:S04]  /*0590*/  FFMA R21, R0, R23, RZ ;  /* 0x0000001700157223 */ /* 0x000fc800000000ff */
[----:B------:R-:W-:-:S04]  /*05a0*/  FFMA R20, -R2, R21, R23 ;  /* 0x0000001502147223 */ /* 0x000fc80000000117 */
[----:B------:R-:W-:Y:S01]  /*05b0*/  FFMA R22, R0, R20, R21 ;  /* 0x0000001400167223 */ /* 0x000fe20000000015 */
[----:B0-----:R-:W-:Y:S06]  /*05c0*/  @!P0 BRA `(.L_x_98) ;  /* 0x0000000000108947 */ /* 0x001fec0003800000 */
[----:B------:R-:W-:Y:S01]  /*05d0*/  IMAD.MOV.U32 R0, RZ, RZ, R23 ;  /* 0x000000ffff007224 */ /* 0x000fe200078e0017 */
[----:B------:R-:W-:-:S07]  /*05e0*/  MOV R20, 0x600 ;  /* 0x0000060000147802 */ /* 0x000fce0000000f00 */
[----:B------:R-:W-:Y:S05]  /*05f0*/  CALL.REL.NOINC `($__internal_3_$__cuda_sm3x_div_rn_noftz_f32_slowpath) ;  /* 0x0000000800e87944 */ /* 0x000fea0003c00000 */
[----:B------:R-:W-:-:S07]  /*0600*/  MOV R22, R0 ;  /* 0x0000000000167202 */ /* 0x000fce0000000f00 */
.L_x_98:
[----:B------:R-:W-:Y:S05]  /*0610*/  BSYNC.RECONVERGENT B0 ;  /* 0x0000000000007941 */ /* 0x000fea0003800200 */
.L_x_97:
[----:B------:R-:W-:Y:S02]  /*0620*/  IMAD.WIDE R28, R19, 0x4, R16 ;  /* 0x00000004131c7825 */ /* 0x000fe400078e0210 */
        /* <DEDUP_REMOVED lines=12> */
[----:B------:R-:W-:-:S08]  /*06f0*/  FSEL R10, R25, R10, !P1 ;  /* 0x0000000a190a7208 */ /* 0x000fd00004800000 */
[----:B------:R-:W-:Y:S02]  /*0700*/  @!P1 VIADD R9, R4, 0x1 ;  /* 0x0000000104099836 */ /* 0x000fe40000000000 */
        /* <DEDUP_REMOVED lines=10> */
[----:B------:R-:W-:Y:S02]  /*07b0*/  MOV R0, R21 ;  /* 0x0000001500007202 */ /* 0x000fe40000000f00 */
[----:B------:R-:W-:-:S07]  /*07c0*/  MOV R20, 0x7e0 ;  /* 0x000007e000147802 */ /* 0x000fce0000000f00 */
[----:B------:R-:W-:Y:S05]  /*07d0*/  CALL.REL.NOINC `($__internal_3_$__cuda_sm3x_div_rn_noftz_f32_slowpath) ;  /* 0x0000000800707944 */ /* 0x000fea0003c00000 */
.L_x_100:
[----:B------:R-:W-:Y:S05]  /*07e0*/  BSYNC.RECONVERGENT B0 ;  /* 0x0000000000007941 */ /* 0x000fea0003800200 */
.L_x_99:
[----:B------:R-:W-:Y:S01]  /*07f0*/  IMAD.WIDE R28, R19, 0x4, R28 ;  /* 0x00000004131c7825 */ /* 0x000fe200078e021c */
[----:B------:R-:W2:Y:S05]  /*0800*/  LDG.E R17, desc[UR6][R14.64+0x4] ;  /* 0x000004060e117981 */ /* 0x000eaa000c1e1900 */
[----:B------:R-:W3:Y:S01]  /*0810*/  LDG.E R28, desc[UR6][R28.64] ;  /* 0x000000061c1c7981 */ /* 0x000ee2000c1e1900 */
[----:B------:R-:W0:Y:S01]  /*0820*/  F2F.F64.F32 R20, R10 ;  /* 0x0000000a00147310 */ /* 0x000e220000201800 */
[----:B------:R-:W-:Y:S01]  /*0830*/  FFMA R27, -R16, R3, R0 ;  /* 0x00000003101b7223 */ /* 0x000fe20000000100 */
[----:B------:R-:W-:Y:S01]  /*0840*/  UMOV UR4, 0xa0b5ed8d ;  /* 0xa0b5ed8d00047882 */ /* 0x000fe20000000000 */
[----:B------:R-:W-:-:S05]  /*0850*/  UMOV UR5, 0x3eb0c6f7 ;  /* 0x3eb0c6f700057882 */ /* 0x000fca0000000000 */
[----:B------:R-:W1:Y:S08]  /*0860*/  F2F.F64.F32 R22, R27 ;  /* 0x0000001b00167310 */ /* 0x000e700000201800 */
[----:B------:R-:W4:Y:S01]  /*0870*/  MUFU.RCP R25, R2 ;  /* 0x0000000200197308 */ /* 0x000f220000001000 */
[----:B0-----:R-:W-:-:S08]  /*0880*/  DADD R20, R20, UR4 ;  /* 0x0000000414147e29 */ /* 0x001fd00008000000 */
[----:B-1----:R-:W-:Y:S01]  /*0890*/  DSETP.GEU.AND P1, PT, R20, R22, PT ;  /* 0x000000161400722a */ /* 0x002fe20003f2e000 */
[----:B----4-:R-:W-:Y:S01]  /*08a0*/  FFMA R20, -R2, R25, 1 ;  /* 0x3f80000002147423 */ /* 0x010fe20000000119 */
        /* <DEDUP_REMOVED lines=16> */
.L_x_102:
[----:B------:R-:W-:Y:S05]  /*09b0*/  BSYNC.RECONVERGENT B0 ;  /* 0x0000000000007941 */ /* 0x000fea0003800200 */
.L_x_101:
[----:B------:R-:W0:Y:S01]  /*09c0*/  F2F.F64.F32 R20, R10 ;  /* 0x0000000a00147310 */ /* 0x000e220000201800 */
[----:B------:R-:W-:Y:S01]  /*09d0*/  FFMA R3, -R17, R3, R0 ;  /* 0x0000000311037223 */ /* 0x000fe20000000100 */
[----:B------:R-:W-:Y:S01]  /*09e0*/  UMOV UR4, 0xa0b5ed8d ;  /* 0xa0b5ed8d00047882 */ /* 0x000fe20000000000 */
[----:B------:R-:W-:Y:S01]  /*09f0*/  UMOV UR5, 0x3eb0c6f7 ;  /* 0x3eb0c6f700057882 */ /* 0x000fe20000000000 */
[----:B------:R-:W-:Y:S02]  /*0a00*/  IADD3 R14, P2, PT, R14, 0x10, RZ ;  /* 0x000000100e0e7810 */ /* 0x000fe40007f5e0ff */
[----:B------:R-:W-:Y:S02]  /*0a10*/  LEA R5, R19, R5, 0x2 ;  /* 0x0000000513057211 */ /* 0x000fe400078e10ff */
[----:B------:R-:W1:Y:S01]  /*0a20*/  F2F.F64.F32 R16, R3 ;  /* 0x0000000300107310 */ /* 0x000e620000201800 */
[----:B------:R-:W-:Y:S01]  /*0a30*/  IMAD.X R15, RZ, RZ, R15, P2 ;  /* 0x000000ffff0f7224 */ /* 0x000fe200010e060f */
[----:B0-----:R-:W-:-:S08]  /*0a40*/  DADD R20, R20, UR4 ;  /* 0x0000000414147e29 */ /* 0x001fd00008000000 */
[----:B-1----:R-:W-:-:S06]  /*0a50*/  DSETP.GEU.AND P0, PT, R20, R16, PT ;  /* 0x000000101400722a */ /* 0x002fcc0003f0e000 */
[----:B------:R-:W-:-:S08]  /*0a60*/  FSEL R10, R3, R10, !P0 ;  /* 0x0000000a030a7208 */ /* 0x000fd00004000000 */
[C---:B------:R-:W-:Y:S01]  /*0a70*/  @!P0 VIADD R9, R4.reuse, 0x3 ;  /* 0x0000000304098836 */ /* 0x040fe20000000000 */
[----:B------:R-:W-:-:S04]  /*0a80*/  IADD3 R4, PT, PT, R4, 0x4, RZ ;  /* 0x0000000404047810 */ /* 0x000fc80007ffe0ff */
[----:B------:R-:W-:-:S13]  /*0a90*/  ISETP.NE.AND P1, PT, R4, R6, PT ;  /* 0x000000060400720c */ /* 0x000fda0003f25270 */
[----:B------:R-:W-:Y:S05]  /*0aa0*/  @P1 BRA `(.L_x_103) ;  /* 0xfffffff800141947 */ /* 0x000fea000383ffff */
.L_x_94:
[----:B------:R-:W-:-:S13]  /*0ab0*/  ISETP.NE.AND P0, PT, R7, RZ, PT ;  /* 0x000000ff0700720c */ /* 0x000fda0003f05270 */
[----:B------:R-:W-:Y:S05]  /*0ac0*/  @!P0 BRA `(.L_x_93) ;  /* 0x0000000400988947 */ /* 0x000fea0003800000 */
[----:B------:R-:W-:-:S13]  /*0ad0*/  ISETP.NE.AND P0, PT, R7, 0x1, PT ;  /* 0x000000010700780c */ /* 0x000fda0003f05270 */
[----:B------:R-:W-:Y:S05]  /*0ae0*/  @!P0 BRA `(.L_x_104) ;  /* 0x0000000400008947 */ /* 0x000fea0003800000 */
[----:B------:R-:W0:Y:S01]  /*0af0*/  LDC.64 R14, c[0x0][0x388] ;  /* 0x0000e200ff0e7b82 */ /* 0x000e220000000a00 */
[----:B------:R-:W-:-:S07]  /*0b00*/  IMAD R3, R19, R6, R18 ;  /* 0x0000000613037224 */ /* 0x000fce00078e0212 */
[----:B------:R-:W1:Y:S01]  /*0b10*/  LDC.64 R12, c[0x0][0x390] ;  /* 0x0000e400ff0c7b82 */ /* 0x000e620000000a00 */
[----:B0-----:R-:W-:-:S05]  /*0b20*/  IMAD.WIDE R14, R3, 0x4, R14 ;  /* 0x00000004030e7825 */ /* 0x001fca00078e020e */
[----:B------:R-:W2:Y:S01]  /*0b30*/  LDG.E R0, desc[UR6][R14.64] ;  /* 0x000000060e007981 */ /* 0x000ea2000c1e1900 */
[----:B-1----:R-:W-:-:S05]  /*0b40*/  IMAD.WIDE.U32 R12, R6, 0x4, R12 ;  /* 0x00000004060c7825 */ /* 0x002fca00078e000c */
[----:B------:R-:W3:Y:S01]  /*0b50*/  LDG.E R4, desc[UR6][R12.64] ;  /* 0x000000060c047981 */ /* 0x000ee2000c1e1900 */
[----:B------:R-:W0:Y:S01]  /*0b60*/  MUFU.RCP R5, R2 ;  /* 0x0000000200057308 */ /* 0x000e220000001000 */
[----:B------:R-:W-:Y:S01]  /*0b70*/  BSSY.RECONVERGENT B0, `(.L_x_105) ;  /* 0x000000f000007945 */ /* 0x000fe20003800200 */
[----:B0-----:R-:W-:Y:S01]  /*0b80*/  FFMA R16, -R2, R5, 1 ;  /* 0x3f80000002107423 */ /* 0x001fe20000000105 */
[----:B--2---:R-:W-:Y:S01]  /*0b90*/  FMNMX R0, RZ, R0, !PT ;  /* 0x00000000ff007209 */ /* 0x004fe20007800000 */
[----:B---3--:R-:W-:-:S04]  /*0ba0*/  FMUL R3, R8, R4 ;  /* 0x0000000408037220 */ /* 0x008fc80000400000 */
        /* <DEDUP_REMOVED lines=11> */
.L_x_106:
[----:B------:R-:W-:Y:S05]  /*0c60*/  BSYNC.RECONVERGENT B0 ;  /* 0x0000000000007941 */ /* 0x000fea0003800200 */
.L_x_105:
[----:B------:R-:W-:Y:S01]  /*0c70*/  IMAD.WIDE R16, R19, 0x4, R14 ;  /* 0x0000000413107825 */ /* 0x000fe200078e020e */
[----:B------:R-:W2:Y:S05]  /*0c80*/  LDG.E R12, desc[UR6][R12.64+0x4] ;  /* 0x000004060c0c7981 */ /* 0x000eaa000c1e1900 */
[----:B------:R-:W3:Y:S01]  /*0c90*/  LDG.E R16, desc[UR6][R16.64] ;  /* 0x0000000610107981 */ /* 0x000ee2000c1e1900 */
[----:B------:R-:W0:Y:S01]  /*0ca0*/  MUFU.RCP R21, R2 ;  /* 0x0000000200157308 */ /* 0x000e220000001000 */
[----:B------:R-:W-:-:S07]  /*0cb0*/  FFMA R7, -R4, R3, R0 ;  /* 0x0000000304077223 */ /* 0x000fce0000000100 */
[----:B------:R-:W1:Y:S01]  /*0cc0*/  F2F.F64.F32 R14, R10 ;  /* 0x0000000a000e7310 */ /* 0x000e620000201800 */
[----:B------:R-:W-:Y:S01]  /*0cd0*/  UMOV UR4, 0xa0b5ed8d ;  /* 0xa0b5ed8d00047882 */ /* 0x000fe20000000000 */
[----:B------:R-:W-:-:S06]  /*0ce0*/  UMOV UR5, 0x3eb0c6f7 ;  /* 0x3eb0c6f700057882 */ /* 0x000fcc0000000000 */
[----:B------:R-:W4:Y:S01]  /*0cf0*/  F2F.F64.F32 R4, R7 ;  /* 0x0000000700047310 */ /* 0x000f220000201800 */
[----:B0-----:R-:W-:Y:S01]  /*0d00*/  FFMA R22, -R2, R21, 1 ;  /* 0x3f80000002167423 */ /* 0x001fe20000000115 */
[----:B-1----:R-:W-:Y:S01]  /*0d10*/  DADD R14, R14, UR4 ;  /* 0x000000040e0e7e29 */ /* 0x002fe20008000000 */
[----:B------:R-:W-:Y:S07]  /*0d20*/  BSSY.RECONVERGENT B0, `(.L_x_107) ;  /* 0x0000012000007945 */ /* 0x000fee0003800200 */
[----:B----4-:R-:W-:-:S06]  /*0d30*/  DSETP.GEU.AND P1, PT, R14, R4, PT ;  /* 0x000000040e00722a */ /* 0x010fcc0003f2e000 */
        /* <DEDUP_REMOVED lines=11> */
[----:B------:R-:W-:Y:S01]  /*0df0*/  IADD3 R4, PT, PT, R6, 0x1, RZ ;  /* 0x0000000106047810 */ /* 0x000fe20007ffe0ff */
[----:B0-----:R-:W-:Y:S06]  /*0e00*/  @!P0 BRA `(.L_x_108) ;  /* 0x00000000000c8947 */ /* 0x001fec0003800000 */
[----:B------:R-:W-:Y:S01]  /*0e10*/  IMAD.MOV.U32 R0, RZ, RZ, R17 ;  /* 0x000000ffff007224 */ /* 0x000fe200078e0011 */
[----:B------:R-:W-:-:S07]  /*0e20*/  MOV R20, 0xe40 ;  /* 0x00000e4000147802 */ /* 0x000fce0000000f00 */
[----:B------:R-:W-:Y:S05]  /*0e30*/  CALL.REL.NOINC `($__internal_3_$__cuda_sm3x_div_rn_noftz_f32_slowpath) ;  /* 0x0000000000d87944 */ /* 0x000fea0003c00000 */
.L_x_108:
[----:B------:R-:W-:Y:S05]  /*0e40*/  BSYNC.RECONVERGENT B0 ;  /* 0x0000000000007941 */ /* 0x000fea0003800200 */
.L_x_107:
[----:B------:R-:W0:Y:S01]  /*0e50*/  F2F.F64.F32 R14, R10 ;  /* 0x0000000a000e7310 */ /* 0x000e220000201800 */
[----:B------:R-:W-:Y:S01]  /*0e60*/  FFMA R3, -R12, R3, R0 ;  /* 0x000000030c037223 */ /* 0x000fe20000000100 */
[----:B------:R-:W-:Y:S01]  /*0e70*/  UMOV UR4, 0xa0b5ed8d ;  /* 0xa0b5ed8d00047882 */ /* 0x000fe20000000000 */
[----:B------:R-:W-:Y:S01]  /*0e80*/  UMOV UR5, 0x3eb0c6f7 ;  /* 0x3eb0c6f700057882 */ /* 0x000fe20000000000 */
[----:B------:R-:W-:-:S04]  /*0e90*/  IADD3 R6, PT, PT, R6, 0x2, RZ ;  /* 0x0000000206067810 */ /* 0x000fc80007ffe0ff */
[----:B------:R-:W1:Y:S01]  /*0ea0*/  F2F.F64.F32 R12, R3 ;  /* 0x00000003000c7310 */ /* 0x000e620000201800 */
[----:B0-----:R-:W-:-:S08]  /*0eb0*/  DADD R14, R14, UR4 ;  /* 0x000000040e0e7e29 */ /* 0x001fd00008000000 */
[----:B-1----:R-:W-:-:S06]  /*0ec0*/  DSETP.GEU.AND P0, PT, R14, R12, PT ;  /* 0x0000000c0e00722a */ /* 0x002fcc0003f0e000 */
[----:B------:R-:W-:Y:S02]  /*0ed0*/  SEL R9, R4, R9, !P0 ;  /* 0x0000000904097207 */ /* 0x000fe40004000000 */
[----:B------:R-:W-:-:S07]  /*0ee0*/  FSEL R10, R3, R10, !P0 ;  /* 0x0000000a030a7208 */ /* 0x000fce0004000000 */
.L_x_104:
[----:B------:R-:W-:-:S04]  /*0ef0*/  LOP3.LUT R11, R11, 0x1, RZ, 0xc0, !PT ;  /* 0x000000010b0b7812 */ /* 0x000fc800078ec0ff */
[----:B------:R-:W-:-:S13]  /*0f00*/  ISETP.NE.U32.AND P0, PT, R11, 0x1, PT ;  /* 0x000000010b00780c */ /* 0x000fda0003f05070 */
[----:B------:R-:W-:Y:S05]  /*0f10*/  @P0 BRA `(.L_x_93) ;  /* 0x0000000000840947 */ /* 0x000fea0003800000 */
[----:B------:R-:W0:Y:S01]  /*0f20*/  LDC.64 R4, c[0x0][0x388] ;  /* 0x0000e200ff047b82 */ /* 0x000e220000000a00 */
[----:B------:R-:W-:-:S07]  /*0f30*/  IMAD R19, R19, R6, R18 ;  /* 0x0000000613137224 */ /* 0x000fce00078e0212 */
[----:B------:R-:W1:Y:S01]  /*0f40*/  LDC.64 R12, c[0x0][0x390] ;  /* 0x0000e400ff0c7b82 */ /* 0x000e620000000a00 */
[----:B0-----:R-:W-:-:S06]  /*0f50*/  IMAD.WIDE R4, R19, 0x4, R4 ;  /* 0x0000000413047825 */ /* 0x001fcc00078e0204 */
[----:B------:R-:W2:Y:S01]  /*0f60*/  LDG.E R4, desc[UR6][R4.64] ;  /* 0x0000000604047981 */ /* 0x000ea2000c1e1900 */
[----:B-1----:R-:W-:-:S05]  /*0f70*/  IMAD.WIDE.U32 R12, R6, 0x4, R12 ;  /* 0x00000004060c7825 */ /* 0x002fca00078e000c */
[----:B------:R-:W3:Y:S01]  /*0f80*/  LDG.E R3, desc[UR6][R12.64] ;  /* 0x000000060c037981 */ /* 0x000ee2000c1e1900 */
[----:B------:R-:W0:Y:S01]  /*0f90*/  MUFU.RCP R15, R2 ;  /* 0x00000002000f7308 */ /* 0x000e220000001000 */
[----:B------:R-:W-:Y:S01]  /*0fa0*/  BSSY.RECONVERGENT B0, `(.L_x_109) ;  /* 0x000000f000007945 */ /* 0x000fe20003800200 */
[----:B0-----:R-:W-:-:S04]  /*0fb0*/  FFMA R0, -R2, R15, 1 ;  /* 0x3f80000002007423 */ /* 0x001fc8000000010f */
[----:B------:R-:W-:Y:S01]  /*0fc0*/  FFMA R0, R15, R0, R15 ;  /* 0x000000000f007223 */ /* 0x000fe2000000000f */
[----:B--2---:R-:W-:Y:S01]  /*0fd0*/  FMNMX R7, RZ, R4, !PT ;  /* 0x00000004ff077209 */ /* 0x004fe20007800000 */
[----:B---3--:R-:W-:-:S04]  /*0fe0*/  FMUL R8, R8, R3 ;  /* 0x0000000308087220 */ /* 0x008fc80000400000 */
[----:B------:R-:W-:-:S04]  /*0ff0*/  FADD R7, R7, R8 ;  /* 0x0000000807077221 */ /* 0x000fc80000000000 */
[----:B------:R-:W-:-:S04]  /*1000*/  FMUL R11, R7, R7 ;  /* 0x00000007070b7220 */ /* 0x000fc80000400000 */
[----:B------:R-:W0:Y:S01]  /*1010*/  FCHK P0, R11, R2 ;  /* 0x000000020b007302 */ /* 0x000e220000000000 */
[----:B------:R-:W-:-:S04]  /*1020*/  FFMA R7, R0, R11, RZ ;  /* 0x0000000b00077223 */ /* 0x000fc800000000ff */
[----:B------:R-:W-:-:S04]  /*1030*/  FFMA R4, -R2, R7, R11 ;  /* 0x0000000702047223 */ /* 0x000fc8000000010b */
[----:B------:R-:W-:Y:S01]  /*1040*/  FFMA R0, R0, R4, R7 ;  /* 0x0000000400007223 */ /* 0x000fe20000000007 */
[----:B0-----:R-:W-:Y:S06]  /*1050*/  @!P0 BRA `(.L_x_110) ;  /* 0x00000000000c8947 */ /* 0x001fec0003800000 */
[----:B------:R-:W-:Y:S01]  /*1060*/  IMAD.MOV.U32 R0, RZ, RZ, R11 ;  /* 0x000000ffff007224 */ /* 0x000fe200078e000b */
[----:B------:R-:W-:-:S07]  /*1070*/  MOV R20, 0x1090 ;  /* 0x0000109000147802 */ /* 0x000fce0000000f00 */
[----:B------:R-:W-:Y:S05]  /*1080*/  CALL.REL.NOINC `($__internal_3_$__cuda_sm3x_div_rn_noftz_f32_slowpath) ;  /* 0x0000000000447944 */ /* 0x000fea0003c00000 */
.L_x_110:
[----:B------:R-:W-:Y:S05]  /*1090*/  BSYNC.RECONVERGENT B0 ;  /* 0x0000000000007941 */ /* 0x000fea0003800200 */
.L_x_109:
[----:B------:R-:W0:Y:S01]  /*10a0*/  F2F.F64.F32 R4, R10 ;  /* 0x0000000a00047310 */ /* 0x000e220000201800 */
[----:B------:R-:W-:Y:S01]  /*10b0*/  FFMA R7, -R3, R8, R0 ;  /* 0x0000000803077223 */ /* 0x000fe20000000100 */
[----:B------:R-:W-:Y:S01]  /*10c0*/  UMOV UR4, 0xa0b5ed8d ;  /* 0xa0b5ed8d00047882 */ /* 0x000fe20000000000 */
[----:B------:R-:W-:-:S05]  /*10d0*/  UMOV UR5, 0x3eb0c6f7 ;  /* 0x3eb0c6f700057882 */ /* 0x000fca0000000000 */
[----:B------:R-:W1:Y:S01]  /*10e0*/  F2F.F64.F32 R2, R7 ;  /* 0x0000000700027310 */ /* 0x000e620000201800 */
[----:B0-----:R-:W-:-:S08]  /*10f0*/  DADD R4, R4, UR4 ;  /* 0x0000000404047e29 */ /* 0x001fd00008000000 */
[----:B-1----:R-:W-:-:S06]  /*1100*/  DSETP.GEU.AND P0, PT, R4, R2, PT ;  /* 0x000000020400722a */ /* 0x002fcc0003f0e000 */
[----:B------:R-:W-:Y:S02]  /*1110*/  SEL R9, R6, R9, !P0 ;  /* 0x0000000906097207 */ /* 0x000fe40004000000 */
[----:B------:R-:W-:-:S07]  /*1120*/  FSEL R10, R7, R10, !P0 ;  /* 0x0000000a070a7208 */ /* 0x000fce0004000000 */
.L_x_93:
[----:B------:R-:W0:Y:S08]  /*1130*/  LDC.64 R2, c[0x0][0x398] ;  /* 0x0000e600ff027b82 */ /* 0x000e300000000a00 */
[----:B------:R-:W1:Y:S01]  /*1140*/  LDC.64 R4, c[0x0][0x3a8] ;  /* 0x0000ea00ff047b82 */ /* 0x000e620000000a00 */
[----:B0-----:R-:W-:-:S05]  /*1150*/  IMAD.WIDE.U32 R2, R18, 0x4, R2 ;  /* 0x0000000412027825 */ /* 0x001fca00078e0002 */
[----:B------:R-:W-:Y:S01]  /*1160*/  STG.E desc[UR6][R2.64], R10 ;  /* 0x0000000a02007986 */ /* 0x000fe2000c101906 */
[----:B-1----:R-:W-:-:S05]  /*1170*/  IMAD.WIDE.U32 R18, R18, 0x4, R4 ;  /* 0x0000000412127825 */ /* 0x002fca00078e0004 */
[----:B------:R-:W-:Y:S01]  /*1180*/  STG.E desc[UR6][R18.64], R9 ;  /* 0x0000000912007986 */ /* 0x000fe2000c101906 */
[----:B------:R-:W-:Y:S05]  /*1190*/  EXIT ;  /* 0x000000000000794d */ /* 0x000fea0003800000 */
        .weak           $__internal_3_$__cuda_sm3x_div_rn_noftz_f32_slowpath
        .type           $__internal_3_$__cuda_sm3x_div_rn_noftz_f32_slowpath,@function
        .size           $__internal_3_$__cuda_sm3x_div_rn_noftz_f32_slowpath,(.L_x_219 - $__internal_3_$__cuda_sm3x_div_rn_noftz_f32_slowpath)
$__internal_3_$__cuda_sm3x_div_rn_noftz_f32_slowpath:
        /* <DEDUP_REMOVED lines=28> */
[----:B------:R-:W-:Y:S01]  /*1360*/  ISETP.GE.AND P1, PT, R22, RZ, PT ;  /* 0x000000ff1600720c */ /* 0x000fe20003f26270 */
[----:B------:R-:W-:-:S05]  /*1370*/  VIADD R22, R23, 0xffffffff ;  /* 0xffffffff17167836 */ /* 0x000fca0000000000 */
[----:B------:R-:W-:-:S07]  /*1380*/  ISETP.GE.AND P0, PT, R22, RZ, PT ;  /* 0x000000ff1600720c */ /* 0x000fce0003f06270 */
[----:B------:R-:W-:-:S06]  /*1390*/  @!P1 FFMA R27, R2, 1.84467440737095516160e+19, RZ ;  /* 0x5f800000021b9823 */ /* 0x000fcc00000000ff */
[----:B------:R-:W-:Y:S01]  /*13a0*/  @P0 MOV R24, RZ ;  /* 0x000000ff00180202 */ /* 0x000fe20000000f00 */
[----:B------:R-:W-:Y:S01]  /*13b0*/  @!P0 FFMA R0, R0, 1.84467440737095516160e+19, RZ ;  /* 0x5f80000000008823 */ /* 0x000fe200000000ff */
[----:B------:R-:W-:-:S05]  /*13c0*/  @!P0 MOV R24, 0xffffffc0 ;  /* 0xffffffc000188802 */ /* 0x000fca0000000f00 */
[----:B------:R-:W-:-:S07]  /*13d0*/  @!P1 VIADD R24, R24, 0x40 ;  /* 0x0000004018189836 */ /* 0x000fce0000000000 */
.L_x_112:
[----:B------:R-:W-:Y:S01]  /*13e0*/  LEA R22, R21, 0xc0800000, 0x17 ;  /* 0xc080000015167811 */ /* 0x000fe200078eb8ff */
[----:B------:R-:W-:Y:S01]  /*13f0*/  BSSY.RECONVERGENT B2, `(.L_x_117) ;  /* 0x0000036000027945 */ /* 0x000fe20003800200 */
[----:B------:R-:W-:Y:S02]  /*1400*/  IADD3 R30, PT, PT, R23, -0x7f, RZ ;  /* 0xffffff81171e7810 */ /* 0x000fe40007ffe0ff */
[----:B------:R-:W-:-:S04]  /*1410*/  IADD3 R27, PT, PT, -R22, R27, RZ ;  /* 0x0000001b161b7210 */ /* 0x000fc80007ffe1ff */
[----:B------:R0:W1:Y:S02]  /*1420*/  MUFU.RCP R22, R27 ;  /* 0x0000001b00167308 */ /* 0x0000640000001000 */
[----:B0-----:R-:W-:-:S04]  /*1430*/  FADD.FTZ R27, -R27, -RZ ;  /* 0x800000ff1b1b7221 */ /* 0x001fc80000010100 */
[----:B-1----:R-:W-:-:S04]  /*1440*/  FFMA R23, R22, R27, 1 ;  /* 0x3f80000016177423 */ /* 0x002fc8000000001b */
[----:B------:R-:W-:Y:S01]  /*1450*/  FFMA R22, R22, R23, R22 ;  /* 0x0000001716167223 */ /* 0x000fe20000000016 */
[C---:B------:R-:W-:Y:S01]  /*1460*/  IMAD R23, R30.reuse, -0x800000, R0 ;  /* 0xff8000001e177824 */ /* 0x040fe200078e0200 */
[----:B------:R-:W-:-:S03]  /*1470*/  IADD3 R30, PT, PT, R30, 0x7f, -R21 ;  /* 0x0000007f1e1e7810 */ /* 0x000fc60007ffe815 */
[----:B------:R-:W-:-:S04]  /*1480*/  FFMA R21, R23, R22, RZ ;  /* 0x0000001617157223 */ /* 0x000fc800000000ff */
[----:B------:R-:W-:-:S04]  /*1490*/  FFMA R0, R27, R21, R23 ;  /* 0x000000151b007223 */ /* 0x000fc80000000017 */
[----:B------:R-:W-:-:S04]  /*14a0*/  FFMA R0, R22, R0, R21 ;  /* 0x0000000016007223 */ /* 0x000fc80000000015 */
[----:B------:R-:W-:Y:S01]  /*14b0*/  FFMA R21, R27, R0, R23 ;  /* 0x000000001b157223 */ /* 0x000fe20000000017 */
[----:B------:R-:W-:-:S03]  /*14c0*/  IMAD.IADD R27, R30, 0x1, R24 ;  /* 0x000000011e1b7824 */ /* 0x000fc600078e0218 */
[----:B------:R-:W-:-:S05]  /*14d0*/  FFMA R23, R22, R21, R0 ;  /* 0x0000001516177223 */ /* 0x000fca0000000000 */
[----:B------:R-:W-:-:S04]  /*14e0*/  SHF.R.U32.HI R24, RZ, 0x17, R23 ;  /* 0x00000017ff187819 */ /* 0x000fc80000011617 */
[----:B------:R-:W-:-:S04]  /*14f0*/  LOP3.LUT R24, R24, 0xff, RZ, 0xc0, !PT ;  /* 0x000000ff18187812 */ /* 0x000fc800078ec0ff */
[----:B------:R-:W-:-:S04]  /*1500*/  IADD3 R24, PT, PT, R24, R27, RZ ;  /* 0x0000001b18187210 */ /* 0x000fc80007ffe0ff */
        /* <DEDUP_REMOVED lines=13> */
[C---:B------:R-:W-:Y:S01]  /*15e0*/  VIADD R21, R24.reuse, 0x20 ;  /* 0x0000002018157836 */ /* 0x040fe20000000000 */
[C---:B------:R-:W-:Y:S02]  /*15f0*/  ISETP.NE.AND P2, PT, R24.reuse, RZ, PT ;  /* 0x000000ff1800720c */ /* 0x040fe40003f45270 */
[----:B------:R-:W-:Y:S02]  /*1600*/  LOP3.LUT R22, R27, 0x7fffff, RZ, 0xc0, !PT ;  /* 0x007fffff1b167812 */ /* 0x000fe400078ec0ff */
[----:B------:R-:W-:Y:S02]  /*1610*/  ISETP.NE.AND P1, PT, R24, RZ, PT ;  /* 0x000000ff1800720c */ /* 0x000fe40003f25270 */
[----:B------:R-:W-:-:S02]  /*1620*/  LOP3.LUT R22, R22, 0x800000, RZ, 0xfc, !PT ;  /* 0x0080000016167812 */ /* 0x000fc400078efcff */
[----:B------:R-:W-:Y:S02]  /*1630*/  IADD3 R24, PT, PT, -R24, RZ, RZ ;  /* 0x000000ff18187210 */ /* 0x000fe40007ffe1ff */
[----:B------:R-:W-:Y:S02]  /*1640*/  SHF.L.U32 R21, R22, R21, RZ ;  /* 0x0000001516157219 */ /* 0x000fe400000006ff */
[----:B------:R-:W-:Y:S02]  /*1650*/  FSETP.NEU.FTZ.AND P0, PT, R30, R0, PT ;  /* 0x000000001e00720b */ /* 0x000fe40003f1d000 */
[----:B------:R-:W-:Y:S02]  /*1660*/  SEL R24, R24, RZ, P2 ;  /* 0x000000ff18187207 */ /* 0x000fe40001000000 */
[----:B------:R-:W-:Y:S02]  /*1670*/  ISETP.NE.AND P1, PT, R21, RZ, P1 ;  /* 0x000000ff1500720c */ /* 0x000fe40000f25270 */
[----:B------:R-:W-:-:S02]  /*1680*/  SHF.R.U32.HI R22, RZ, R24, R22 ;  /* 0x00000018ff167219 */ /* 0x000fc40000011616 */
[----:B------:R-:W-:Y:S02]  /*1690*/  PLOP3.LUT P0, PT, P0, P1, PT, 0xf8, 0x8f ;  /* 0x00000000008f781c */ /* 0x000fe40000703f70 */
[----:B------:R-:W-:Y:S02]  /*16a0*/  SHF.R.U32.HI R21, RZ, 0x1, R22 ;  /* 0x00000001ff157819 */ /* 0x000fe40000011616 */
[----:B------:R-:W-:-:S04]  /*16b0*/  SEL R0, RZ, 0x1, !P0 ;  /* 0x00000001ff007807 */ /* 0x000fc80004000000 */
[----:B------:R-:W-:-:S04]  /*16c0*/  LOP3.LUT R0, R0, 0x1, R21, 0xf8, !PT ;  /* 0x0000000100007812 */ /* 0x000fc800078ef815 */
[----:B------:R-:W-:-:S04]  /*16d0*/  LOP3.LUT R0, R0, R22, RZ, 0xc0, !PT ;  /* 0x0000001600007212 */ /* 0x000fc800078ec0ff */
[----:B------:R-:W-:-:S04]  /*16e0*/  IADD3 R0, PT, PT, R21, R0, RZ ;  /* 0x0000000015007210 */ /* 0x000fc80007ffe0ff */
[----:B------:R-:W-:Y:S01]  /*16f0*/  LOP3.LUT R23, R0, R23, RZ, 0xfc, !PT ;  /* 0x0000001700177212 */ /* 0x000fe200078efcff */
[----:B------:R-:W-:Y:S06]  /*1700*/  BRA `(.L_x_120) ;  /* 0x0000000000107947 */ /* 0x000fec0003800000 */
.L_x_119:
[----:B------:R-:W-:-:S04]  /*1710*/  LOP3.LUT R23, R23, 0x80000000, RZ, 0xc0, !PT ;  /* 0x8000000017177812 */ /* 0x000fc800078ec0ff */
[----:B------:R-:W-:Y:S01]  /*1720*/  LOP3.LUT R23, R23, 0x7f800000, RZ, 0xfc, !PT ;  /* 0x7f80000017177812 */ /* 0x000fe200078efcff */
[----:B------:R-:W-:Y:S06]  /*1730*/  BRA `(.L_x_120) ;  /* 0x0000000000047947 */ /* 0x000fec0003800000 */
.L_x_118:
[----:B------:R-:W-:-:S07]  /*1740*/  IMAD R23, R27, 0x800000, R23 ;  /* 0x008000001b177824 */ /* 0x000fce00078e0217 */
.L_x_120:
[----:B------:R-:W-:Y:S05]  /*1750*/  BSYNC.RECONVERGENT B2 ;  /* 0x0000000000027941 */ /* 0x000fea0003800200 */
.L_x_117:
[----:B------:R-:W-:Y:S01]  /*1760*/  MOV R0, R23 ;  /* 0x0000001700007202 */ /* 0x000fe20000000f00 */
[----:B------:R-:W-:Y:S06]  /*1770*/  BRA `(.L_x_121) ;  /* 0x0000000000207947 */ /* 0x000fec0003800000 */
.L_x_116:
[----:B------:R-:W-:-:S04]  /*1780*/  LOP3.LUT R0, R27, 0x80000000, R0, 0x48, !PT ;  /* 0x800000001b007812 */ /* 0x000fc800078e4800 */
[----:B------:R-:W-:Y:S01]  /*1790*/  LOP3.LUT R0, R0, 0x7f800000, RZ, 0xfc, !PT ;  /* 0x7f80000000007812 */ /* 0x000fe200078efcff */
[----:B------:R-:W-:Y:S06]  /*17a0*/  BRA `(.L_x_121) ;  /* 0x0000000000147947 */ /* 0x000fec0003800000 */
.L_x_115:
[----:B------:R-:W-:Y:S01]  /*17b0*/  LOP3.LUT R0, R27, 0x80000000, R0, 0x48, !PT ;  /* 0x800000001b007812 */ /* 0x000fe200078e4800 */
[----:B------:R-:W-:Y:S06]  /*17c0*/  BRA `(.L_x_121) ;  /* 0x00000000000c7947 */ /* 0x000fec0003800000 */
.L_x_114:
[----:B------:R-:W0:Y:S01]  /*17d0*/  MUFU.RSQ R0, -QNAN ;  /* 0xffc0000000007908 */ /* 0x000e220000001400 */
[----:B------:R-:W-:Y:S05]  /*17e0*/  BRA `(.L_x_121) ;  /* 0x0000000000047947 */ /* 0x000fea0003800000 */
.L_x_113:
[----:B------:R-:W-:-:S07]  /*17f0*/  FADD.FTZ R0, R0, R2 ;  /* 0x0000000200007221 */ /* 0x000fce0000010000 */
.L_x_121:
[----:B------:R-:W-:Y:S05]  /*1800*/  BSYNC.RECONVERGENT B1 ;  /* 0x0000000000017941 */ /* 0x000fea0003800200 */
.L_x_111:
[----:B------:R-:W-:-:S04]  /*1810*/  HFMA2 R21, -RZ, RZ, 0, 0 ;  /* 0x00000000ff157431 */ /* 0x000fc800000001ff */
[----:B0-----:R-:W-:Y:S05]  /*1820*/  RET.REL.NODEC R20 `(_Z16bestFilterUpdatePKdPKfS2_PfS3_PiPKiS6_S6_) ;  /* 0xffffffe414f47950 */ /* 0x001fea0003c3ffff */
.L_x_122:
        /* <DEDUP_REMOVED lines=13> */
.L_x_219:


//--------------------- .text._Z10bestFilterPKdPKfS2_PfS3_Pi --------------------------
	.section	.text._Z10bestFilterPKdPKfS2_PfS3_Pi,"ax",@progbits
	.align	128
        .global         _Z10bestFilterPKdPKfS2_PfS3_Pi
        .type           _Z10bestFilterPKdPKfS2_PfS3_Pi,@function
        .size           _Z10bestFilterPKdPKfS2_PfS3_Pi,(.L_x_220 - _Z10bestFilterPKdPKfS2_PfS3_Pi)
        .other          _Z10bestFilterPKdPKfS2_PfS3_Pi,@"STO_CUDA_ENTRY STV_DEFAULT"
_Z10bestFilterPKdPKfS2_PfS3_Pi:
.text._Z10bestFilterPKdPKfS2_PfS3_Pi:
[----:B------:R-:W-:Y:S08]  /*0000*/  LDC R1, c[0x0][0x37c] ;  /* 0x0000df00ff017b82 */ /* 0x000ff00000000800 */
[----:B------:R-:W0:Y:S01]  /*0010*/  LDC.64 R4, c[0x0][0x380] ;  /* 0x0000e000ff047b82 */ /* 0x000e220000000a00 */
[----:B------:R-:W0:Y:S02]  /*0020*/  LDCU.64 UR6, c[0x0][0x358] ;  /* 0x00006b00ff0677ac */ /* 0x000e240008000a00 */
[----:B0-----:R-:W2:Y:S04]  /*0030*/  LDG.E.64 R12, desc[UR6][R4.64] ;  /* 0x00000006040c7981 */ /* 0x001ea8000c1e1b00 */
[----:B------:R-:W3:Y:S01]  /*0040*/  LDG.E.64 R2, desc[UR6][R4.64+0x20] ;  /* 0x0000200604027981 */ /* 0x000ee2000c1e1b00 */
[----:B------:R-:W0:Y:S01]  /*0050*/  S2UR UR4, SR_CTAID.X ;  /* 0x00000000000479c3 */ /* 0x000e220000002500 */
[----:B------:R-:W0:Y:S07]  /*0060*/  S2R R7, SR_TID.X ;  /* 0x0000000000077919 */ /* 0x000e2e0000002100 */
[----:B------:R-:W0:Y:S02]  /*0070*/  LDC R6, c[0x0][0x360] ;  /* 0x0000d800ff067b82 */ /* 0x000e240000000800 */
[----:B0-----:R-:W-:Y:S01]  /*0080*/  IMAD R7, R6, UR4, R7 ;  /* 0x0000000406077c24 */ /* 0x001fe2000f8e0207 */
[----:B--2---:R-:W-:Y:S08]  /*0090*/  F2I.F64.TRUNC R12, R12 ;  /* 0x0000000c000c7311 */ /* 0x004ff0000030d100 */
[----:B---3--:R-:W0:Y:S02]  /*00a0*/  F2I.F64.TRUNC R3, R2 ;  /* 0x0000000200037311 */ /* 0x008e24000030d100 */
[----:B0-----:R-:W-:-:S04]  /*00b0*/  IADD3 R10, PT, PT, R12, -R3, RZ ;  /* 0x800000030c0a7210 */ /* 0x001fc80007ffe0ff */
[----:B------:R-:W-:-:S13]  /*00c0*/  ISETP.GE.AND P0, PT, R7, R10, PT ;  /* 0x0000000a0700720c */ /* 0x000fda0003f06270 */
[----:B------:R-:W-:Y:S05]  /*00d0*/  @P0 EXIT ;  /* 0x000000000000094d */ /* 0x000fea0003800000 */
[----:B------:R-:W2:Y:S04]  /*00e0*/  LDG.E.64 R14, desc[UR6][R4.64+0x38] ;  /* 0x00003806040e7981 */ /* 0x000ea8000c1e1b00 */
[----:B------:R-:W3:Y:S01]  /*00f0*/  LDG.E.64 R16, desc[UR6][R4.64+0x8] ;  /* 0x0000080604107981 */ /* 0x000ee2000c1e1b00 */
[----:B------:R-:W0:Y:S01]  /*0100*/  LDCU UR4, c[0x0][0x370] ;  /* 0x00006e00ff0477ac */ /* 0x000e220008000800 */
[----:B------:R-:W-:Y:S02]  /*0110*/  IMAD.MOV.U32 R28, RZ, RZ, RZ ;  /* 0x000000ffff1c7224 */ /* 0x000fe400078e00ff */
[----:B0-----:R-:W-:Y:S01]  /*0120*/  IMAD R6, R6, UR4, RZ ;  /* 0x0000000406067c24 */ /* 0x001fe2000f8e02ff */
[----:B--2---:R-:W0:Y:S08]  /*0130*/  F2F.F32.F64 R9, R14 ;  /* 0x0000000e00097310 */ /* 0x004e300000301000 */
[----:B---3--:R1:W2:Y:S01]  /*0140*/  F2I.F64.TRUNC R8, R16 ;  /* 0x0000001000087311 */ /* 0x0082a2000030d100 */
[----:B0-----:R-:W-:-:S07]  /*0150*/  FADD R3, R9, 1 ;  /* 0x3f80000009037421 */ /* 0x001fce0000000000 */
.L_x_141:
[----:B--2---:R-:W-:Y:S01]  /*0160*/  ISETP.GE.AND P0, PT, R8, 0x1, PT ;  /* 0x000000010800780c */ /* 0x004fe20003f06270 */
[----:B------:R-:W-:Y:S02]  /*0170*/  HFMA2 R2, -RZ, RZ, 0, 0 ;  /* 0x00000000ff027431 */ /* 0x000fe400000001ff */
[----:B------:R-:W-:-:S10]  /*0180*/  IMAD.MOV.U32 R25, RZ, RZ, RZ ;  /* 0x000000ffff197224 */ /* 0x000fd400078e00ff */
[----:B------:R-:W-:Y:S05]  /*0190*/  @!P0 BRA `(.L_x_123) ;  /* 0x00000010004c8947 */ /* 0x000fea0003800000 */
[----:B------:R-:W-:Y:S01]  /*01a0*/  ISETP.GE.U32.AND P0, PT, R8, 0x4, PT ;  /* 0x000000040800780c */ /* 0x000fe20003f06070 */
[----:B------:R-:W-:Y:S01]  /*01b0*/  IMAD.MOV.U32 R25, RZ, RZ, RZ ;  /* 0x000000ffff197224 */ /* 0x000fe200078e00ff */
[----:B-1----:R-:W-:Y:S02]  /*01c0*/  MOV R17, RZ ;  /* 0x000000ff00117202 */ /* 0x002fe40000000f00 */
[----:B------:R-:W-:-:S09]  /*01d0*/  MOV R2, RZ ;  /* 0x000000ff00027202 */ /* 0x000fd20000000f00 */
[----:B------:R-:W-:Y:S05]  /*01e0*/  @!P0 BRA `(.L_x_124) ;  /* 0x00000008005c8947 */ /* 0x000fea0003800000 */
[----:B------:R-:W0:Y:S01]  /*01f0*/  LDCU.64 UR4, c[0x0][0x390] ;  /* 0x00007200ff0477ac */ /* 0x000e220008000a00 */
[----:B------:R-:W1:Y:S01]  /*0200*/  LDC.64 R18, c[0x0][0x388] ;  /* 0x0000e200ff127b82 */ /* 0x000e620000000a00 */
[----:B------:R-:W-:Y:S01]  /*0210*/  IMAD.MOV.U32 R5, RZ, RZ, RZ ;  /* 0x000000ffff057224 */ /* 0x000fe200078e00ff */
[----:B------:R-:W-:Y:S01]  /*0220*/  MOV R25, RZ ;  /* 0x000000ff00197202 */ /* 0x000fe20000000f00 */
[----:B------:R-:W-:Y:S01]  /*0230*/  IMAD.MOV.U32 R4, RZ, RZ, R7 ;  /* 0x000000ffff047224 */ /* 0x000fe200078e0007 */
[----:B0-----:R-:W-:-:S04]  /*0240*/  UIADD3 UR4, UP0, UPT, UR4, 0x8, URZ ;  /* 0x0000000804047890 */ /* 0x001fc8000ff1e0ff */
[----:B------:R-:W-:Y:S02]  /*0250*/  UIADD3.X UR5, UPT, UPT, URZ, UR5, URZ, UP0, !UPT ;  /* 0x00000005ff057290 */ /* 0x000fe400087fe4ff */
[----:B------:R-:W-:-:S04]  /*0260*/  MOV R16, UR4 ;  /* 0x0000000400107c02 */ /* 0x000fc80008000f00 */
[----:B------:R-:W-:-:S07]  /*0270*/  IMAD.U32 R17, RZ, RZ, UR5 ;  /* 0x00000005ff117e24 */ /* 0x000fce000f8e00ff */
.L_x_133:
        /* <DEDUP_REMOVED lines=17> */
[----:B------:R-:W-:Y:S05]  /*0390*/  CALL.REL.NOINC `($__internal_4_$__cuda_sm3x_div_rn_noftz_f32_slowpath) ;  /* 0x0000001000047944 */ /* 0x000fea0003c00000 */
[----:B------:R-:W-:-:S07]  /*03a0*/  MOV R11, R0 ;  /* 0x00000000000b7202 */ /* 0x000fce0000000f00 */
.L_x_126:
[----:B------:R-:W-:Y:S05]  /*03b0*/  BSYNC.RECONVERGENT B0 ;  /* 0x0000000000007941 */ /* 0x000fea0003800200 */
.L_x_125:
        /* <DEDUP_REMOVED lines=8> */
[----:B0-----:R-:W-:-:S08]  /*0440*/  DADD R14, R14, UR4 ;  /* 0x000000040e0e7e29 */ /* 0x001fd00008000000 */
[----:B-1----:R-:W-:Y:S02]  /*0450*/  DSETP.GEU.AND P1, PT, R14, R22, PT ;  /* 0x000000160e00722a */ /* 0x002fe40003f2e000 */
[----:B------:R-:W0:Y:S08]  /*0460*/  F2F.F64.F32 R14, R25 ;  /* 0x00000019000e7310 */ /* 0x000e300000201800 */
[----:B------:R-:W1:Y:S01]  /*0470*/  MUFU.RCP R24, R3 ;  /* 0x0000000300187308 */ /* 0x000e620000001000 */
[----:B0-----:R-:W-:-:S08]  /*0480*/  DADD R14, R14, UR4 ;  /* 0x000000040e0e7e29 */ /* 0x001fd00008000000 */
[----:B------:R-:W-:Y:S01]  /*0490*/  DSETP.GEU.AND P2, PT, R14, R22, PT ;  /* 0x000000160e00722a */ /* 0x000fe20003f4e000 */
[----:B-1----:R-:W-:Y:S01]  /*04a0*/  FFMA R15, -R3, R24, 1 ;  /* 0x3f800000030f7423 */ /* 0x002fe20000000118 */
[----:B------:R-:W-:Y:S01]  /*04b0*/  BSSY.RECONVERGENT B0, `(.L_x_127) ;  /* 0x0000011000007945 */ /* 0x000fe20003800200 */
[----:B--2---:R-:W-:Y:S01]  /*04c0*/  FMUL R27, R9, R26 ;  /* 0x0000001a091b7220 */ /* 0x004fe20000400000 */
[----:B---3--:R-:W-:-:S05]  /*04d0*/  FMNMX R0, RZ, R0, !PT ;  /* 0x00000000ff007209 */ /* 0x008fca0007800000 */
[----:B------:R-:W-:-:S04]  /*04e0*/  FADD R13, R0, R27 ;  /* 0x0000001b000d7221 */ /* 0x000fc80000000000 */
[----:B------:R-:W-:-:S04]  /*04f0*/  FMUL R14, R13, R13 ;  /* 0x0000000d0d0e7220 */ /* 0x000fc80000400000 */
[----:B------:R-:W0:Y:S01]  /*0500*/  FCHK P0, R14, R3 ;  /* 0x000000030e007302 */ /* 0x000e220000000000 */
[----:B------:R-:W-:Y:S01]  /*0510*/  FFMA R0, R24, R15, R24 ;  /* 0x0000000f18007223 */ /* 0x000fe20000000018 */
[----:B------:R-:W-:-:S03]  /*0520*/  FSEL R24, R11, R2, !P1 ;  /* 0x000000020b187208 */ /* 0x000fc60004800000 */
[----:B------:R-:W-:Y:S01]  /*0530*/  FFMA R13, R0, R14, RZ ;  /* 0x0000000e000d7223 */ /* 0x000fe200000000ff */
[----:B------:R-:W-:-:S03]  /*0540*/  @P1 FSEL R2, R11, R25, !P2 ;  /* 0x000000190b021208 */ /* 0x000fc60005000000 */
[----:B------:R-:W-:Y:S01]  /*0550*/  FFMA R11, -R3, R13, R14 ;  /* 0x0000000d030b7223 */ /* 0x000fe2000000010e */
[----:B------:R-:W-:-:S03]  /*0560*/  SEL R25, R5, R28, !P1 ;  /* 0x0000001c05197207 */ /* 0x000fc60004800000 */
[----:B------:R-:W-:Y:S01]  /*0570*/  FFMA R0, R0, R11, R13 ;  /* 0x0000000b00007223 */ /* 0x000fe2000000000d */
[----:B0-----:R-:W-:Y:S06]  /*0580*/  @!P0 BRA `(.L_x_128) ;  /* 0x00000000000c8947 */ /* 0x001fec0003800000 */
[----:B------:R-:W-:Y:S01]  /*0590*/  IMAD.MOV.U32 R0, RZ, RZ, R14 ;  /* 0x000000ffff007224 */ /* 0x000fe200078e000e */
[----:B------:R-:W-:-:S07]  /*05a0*/  MOV R14, 0x5c0 ;  /* 0x000005c0000e7802 */ /* 0x000fce0000000f00 */
[----:B------:R-:W-:Y:S05]  /*05b0*/  CALL.REL.NOINC `($__internal_4_$__cuda_sm3x_div_rn_noftz_f32_slowpath) ;  /* 0x0000000c007c7944 */ /* 0x000fea0003c00000 */
.L_x_128:
[----:B------:R-:W-:Y:S05]  /*05c0*/  BSYNC.RECONVERGENT B0 ;  /* 0x0000000000007941 */ /* 0x000fea0003800200 */
.L_x_127:
        /* <DEDUP_REMOVED lines=16> */
[----:B------:R-:W-:Y:S01]  /*06d0*/  @!P1 IADD3 R25, PT, PT, R5, 0x1, RZ ;  /* 0x0000000105199810 */ /* 0x000fe20007ffe0ff */
        /* <DEDUP_REMOVED lines=9> */
[----:B------:R-:W-:-:S04]  /*0770*/  FFMA R2, -R3, R13, R14 ;  /* 0x0000000d03027223 */ /* 0x000fc8000000010e */
[----:B------:R-:W-:Y:S01]  /*0780*/  FFMA R0, R0, R2, R13 ;  /* 0x0000000200007223 */ /* 0x000fe2000000000d */
[----:B0-----:R-:W-:Y:S06]  /*0790*/  @!P0 BRA `(.L_x_130) ;  /* 0x00000000000c8947 */ /* 0x001fec0003800000 */
[----:B------:R-:W-:Y:S01]  /*07a0*/  IMAD.MOV.U32 R0, RZ, RZ, R14 ;  /* 0x000000ffff007224 */ /* 0x000fe200078e000e */
[----:B------:R-:W-:-:S07]  /*07b0*/  MOV R14, 0x7d0 ;  /* 0x000007d0000e7802 */ /* 0x000fce0000000f00 */
[----:B------:R-:W-:Y:S05]  /*07c0*/  CALL.REL.NOINC `($__internal_4_$__cuda_sm3x_div_rn_noftz_f32_slowpath) ;  /* 0x0000000800f87944 */ /* 0x000fea0003c00000 */
.L_x_130:
[----:B------:R-:W-:Y:S05]  /*07d0*/  BSYNC.RECONVERGENT B0 ;  /* 0x0000000000007941 */ /* 0x000fea0003800200 */
.L_x_129:
[----:B------:R-:W-:Y:S01]  /*07e0*/  IMAD.WIDE R30, R12, 0x4, R20 ;  /* 0x000000040c1e7825 */ /* 0x000fe200078e0214 */
[----:B------:R-:W2:Y:S05]  /*07f0*/  LDG.E R2, desc[UR6][R16.64+0x4] ;  /* 0x0000040610027981 */ /* 0x000eaa000c1e1900 */
        /* <DEDUP_REMOVED lines=8> */
[----:B-1----:R-:W-:-:S07]  /*0880*/  DSETP.GEU.AND P1, PT, R20, R22, PT ;  /* 0x000000161400722a */ /* 0x002fce0003f2e000 */
[----:B------:R-:W1:Y:S01]  /*0890*/  F2F.F64.F32 R14, R24 ;  /* 0x00000018000e7310 */ /* 0x000e620000201800 */
[----:B0-----:R-:W-:Y:S01]  /*08a0*/  FFMA R13, -R3, R32, 1 ;  /* 0x3f800000030d7423 */ /* 0x001fe20000000120 */
[----:B-1----:R-:W-:Y:S01]  /*08b0*/  DADD R14, R14, UR4 ;  /* 0x000000040e0e7e29 */ /* 0x002fe20008000000 */
[----:B------:R-:W-:Y:S01]  /*08c0*/  BSSY.RECONVERGENT B0, `(.L_x_131) ;  /* 0x0000012000007945 */ /* 0x000fe20003800200 */
[----:B------:R-:W-:-:S06]  /*08d0*/  FSEL R20, R27, R26, !P1 ;  /* 0x0000001a1b147208 */ /* 0x000fcc0004800000 */
[----:B------:R-:W-:Y:S01]  /*08e0*/  DSETP.GEU.AND P2, PT, R14, R22, PT ;  /* 0x000000160e00722a */ /* 0x000fe20003f4e000 */
[----:B------:R-:W-:-:S05]  /*08f0*/  @!P1 IADD3 R25, PT, PT, R5, 0x2, RZ ;  /* 0x0000000205199810 */ /* 0x000fca0007ffe0ff */
[----:B------:R-:W-:Y:S01]  /*0900*/  @P1 FSEL R26, R27, R24, !P2 ;  /* 0x000000181b1a1208 */ /* 0x000fe20005000000 */
        /* <DEDUP_REMOVED lines=12> */
[----:B------:R-:W-:Y:S05]  /*09d0*/  CALL.REL.NOINC `($__internal_4_$__cuda_sm3x_div_rn_noftz_f32_slowpath) ;  /* 0x0000000800747944 */ /* 0x000fea0003c00000 */
.L_x_132:
[----:B------:R-:W-:Y:S05]  /*09e0*/  BSYNC.RECONVERGENT B0 ;  /* 0x0000000000007941 */ /* 0x000fea0003800200 */
.L_x_131:
[----:B------:R-:W0:Y:S01]  /*09f0*/  F2F.F64.F32 R14, R20 ;  /* 0x00000014000e7310 */ /* 0x000e220000201800 */
[----:B------:R-:W-:Y:S01]  /*0a00*/  FFMA R21, -R2, R21, R0 ;  /* 0x0000001502157223 */ /* 0x000fe20000000100 */
[----:B------:R-:W-:Y:S01]  /*0a10*/  UMOV UR4, 0xa0b5ed8d ;  /* 0xa0b5ed8d00047882 */ /* 0x000fe20000000000 */
[----:B------:R-:W-:Y:S01]  /*0a20*/  UMOV UR5, 0x3eb0c6f7 ;  /* 0x3eb0c6f700057882 */ /* 0x000fe20000000000 */
[----:B------:R-:W-:Y:S01]  /*0a30*/  LOP3.LUT R0, R8, 0x7ffffffc, RZ, 0xc0, !PT ;  /* 0x7ffffffc08007812 */ /* 0x000fe200078ec0ff */
[----:B------:R-:W-:Y:S01]  /*0a40*/  IMAD R4, R12, 0x4, R4 ;  /* 0x000000040c047824 */ /* 0x000fe200078e0204 */
[----:B------:R-:W-:Y:S02]  /*0a50*/  IADD3 R16, P3, PT, R16, 0x10, RZ ;  /* 0x0000001010107810 */ /* 0x000fe40007f7e0ff */
[----:B------:R-:W1:Y:S02]  /*0a60*/  F2F.F64.F32 R22, R21 ;  /* 0x0000001500167310 */ /* 0x000e640000201800 */
[----:B------:R-:W-:Y:S01]  /*0a70*/  IADD3.X R17, PT, PT, RZ, R17, RZ, P3, !PT ;  /* 0x00000011ff117210 */ /* 0x000fe20001ffe4ff */
[----:B0-----:R-:W-:-:S05]  /*0a80*/  DADD R14, R14, UR4 ;  /* 0x000000040e0e7e29 */ /* 0x001fca0008000000 */
[----:B------:R-:W0:Y:S03]  /*0a90*/  F2F.F64.F32 R28, R26 ;  /* 0x0000001a001c7310 */ /* 0x000e260000201800 */
[----:B-1----:R-:W-:-:S06]  /*0aa0*/  DSETP.GEU.AND P0, PT, R14, R22, PT ;  /* 0x000000160e00722a */ /* 0x002fcc0003f0e000 */
[----:B------:R-:W-:Y:S01]  /*0ab0*/  FSEL R2, R21, R20, !P0 ;  /* 0x0000001415027208 */ /* 0x000fe20004000000 */
[----:B0-----:R-:W-:-:S07]  /*0ac0*/  DADD R28, R28, UR4 ;  /* 0x000000041c1c7e29 */ /* 0x001fce0008000000 */
[C---:B------:R-:W-:Y:S01]  /*0ad0*/  @!P0 IADD3 R25, PT, PT, R5.reuse, 0x3, RZ ;  /* 0x0000000305198810 */ /* 0x040fe20007ffe0ff */
[----:B------:R-:W-:Y:S01]  /*0ae0*/  VIADD R5, R5, 0x4 ;  /* 0x0000000405057836 */ /* 0x000fe20000000000 */
[----:B------:R-:W-:Y:S02]  /*0af0*/  DSETP.GEU.AND P1, PT, R28, R22, PT ;  /* 0x000000161c00722a */ /* 0x000fe40003f2e000 */
[----:B------:R-:W-:Y:S02]  /*0b00*/  MOV R28, R25 ;  /* 0x00000019001c7202 */ /* 0x000fe40000000f00 */
[----:B------:R-:W-:Y:S02]  /*0b10*/  ISETP.NE.AND P2, PT, R5, R0, PT ;  /* 0x000000000500720c */ /* 0x000fe40003f45270 */
[----:B------:R-:W-:-:S05]  /*0b20*/  @P0 FSEL R20, R21, R26, !P1 ;  /* 0x0000001a15140208 */ /* 0x000fca0004800000 */
[----:B------:R-:W-:-:S06]  /*0b30*/  IMAD.MOV.U32 R25, RZ, RZ, R20 ;  /* 0x000000ffff197224 */ /* 0x000fcc00078e0014 */
[----:B------:R-:W-:Y:S05]  /*0b40*/  @P2 BRA `(.L_x_133) ;  /* 0xfffffff400cc2947 */ /* 0x000fea000383ffff */
[----:B------:R-:W-:-:S07]  /*0b50*/  MOV R17, R0 ;  /* 0x0000000000117202 */ /* 0x000fce0000000f00 */
.L_x_124:
[----:B------:R-:W-:-:S13]  /*0b60*/  LOP3.LUT P0, R0, R8, 0x3, RZ, 0xc0, !PT ;  /* 0x0000000308007812 */ /* 0x000fda000780c0ff */
        /* <DEDUP_REMOVED lines=26> */
.L_x_136:
[----:B------:R-:W-:Y:S05]  /*0d10*/  BSYNC.RECONVERGENT B0 ;  /* 0x0000000000007941 */ /* 0x000fea0003800200 */
.L_x_135:
[----:B------:R-:W-:Y:S01]  /*0d20*/  IMAD.WIDE R26, R12, 0x4, R20 ;  /* 0x000000040c1a7825 */ /* 0x000fe200078e0214 */
[----:B------:R0:W2:Y:S05]  /*0d30*/  LDG.E R5, desc[UR6][R18.64+0x4] ;  /* 0x0000040612057981 */ /* 0x0000aa000c1e1900 */
[----:B------:R-:W3:Y:S01]  /*0d40*/  LDG.E R26, desc[UR6][R26.64] ;  /* 0x000000061a1a7981 */ /* 0x000ee2000c1e1900 */
[----:B------:R-:W1:Y:S01]  /*0d50*/  MUFU.RCP R24, R3 ;  /* 0x0000000300187308 */ /* 0x000e620000001000 */
[----:B------:R-:W-:-:S07]  /*0d60*/  FFMA R16, -R16, R4, R0 ;  /* 0x0000000410107223 */ /* 0x000fce0000000100 */
[----:B------:R-:W4:Y:S08]  /*0d70*/  F2F.F64.F32 R22, R25 ;  /* 0x0000001900167310 */ /* 0x000f300000201800 */
[----:B------:R-:W5:Y:S01]  /*0d80*/  F2F.F64.F32 R14, R2 ;  /* 0x00000002000e7310 */ /* 0x000f620000201800 */
[----:B-1----:R-:W-:Y:S01]  /*0d90*/  FFMA R13, -R3, R24, 1 ;  /* 0x3f800000030d7423 */ /* 0x002fe20000000118 */
[----:B------:R-:W-:Y:S01]  /*0da0*/  UMOV UR4, 0xa0b5ed8d ;  /* 0xa0b5ed8d00047882 */ /* 0x000fe20000000000 */
[----:B------:R-:W-:-:S02]  /*0db0*/  UMOV UR5, 0x3eb0c6f7 ;  /* 0x3eb0c6f700057882 */ /* 0x000fc40000000000 */
[----:B------:R-:W-:-:S03]  /*0dc0*/  FFMA R0, R24, R13, R24 ;  /* 0x0000000d18007223 */ /* 0x000fc60000000018 */
[----:B------:R-:W1:Y:S01]  /*0dd0*/  F2F.F64.F32 R20, R16 ;  /* 0x0000001000147310 */ /* 0x000e620000201800 */
[----:B----4-:R-:W-:Y:S02]  /*0de0*/  DADD R22, R22, UR4 ;  /* 0x0000000416167e29 */ /* 0x010fe40008000000 */
[----:B-----5:R-:W-:Y:S01]  /*0df0*/  DADD R14, R14, UR4 ;  /* 0x000000040e0e7e29 */ /* 0x020fe20008000000 */
[----:B------:R-:W-:Y:S05]  /*0e00*/  BSSY.RECONVERGENT B0, `(.L_x_137) ;  /* 0x0000014000007945 */ /* 0x000fea0003800200 */
[--C-:B-1----:R-:W-:Y:S02]  /*0e10*/  DSETP.GEU.AND P2, PT, R22, R20.reuse, PT ;  /* 0x000000141600722a */ /* 0x102fe40003f4e000 */
[----:B------:R-:W-:-:S06]  /*0e20*/  DSETP.GEU.AND P1, PT, R14, R20, PT ;  /* 0x000000140e00722a */ /* 0x000fcc0003f2e000 */
[----:B0-----:R-:W-:Y:S01]  /*0e30*/  SEL R19, R17, R28, !P1 ;  /* 0x0000001c11137207 */ /* 0x001fe20004800000 */
[----:B--2---:R-:W-:Y:S01]  /*0e40*/  FMUL R4, R9, R5 ;  /* 0x0000000509047220 */ /* 0x004fe20000400000 */
[----:B---3--:R-:W-:-:S05]  /*0e50*/  FMNMX R11, RZ, R26, !PT ;  /* 0x0000001aff0b7209 */ /* 0x008fca0007800000 */
[----:B------:R-:W-:-:S04]  /*0e60*/  FADD R11, R11, R4 ;  /* 0x000000040b0b7221 */ /* 0x000fc80000000000 */
[----:B------:R-:W-:-:S04]  /*0e70*/  FMUL R24, R11, R11 ;  /* 0x0000000b0b187220 */ /* 0x000fc80000400000 */
[----:B------:R-:W0:Y:S01]  /*0e80*/  FCHK P0, R24, R3 ;  /* 0x0000000318007302 */ /* 0x000e220000000000 */
[----:B------:R-:W-:Y:S01]  /*0e90*/  FFMA R13, R0, R24, RZ ;  /* 0x00000018000d7223 */ /* 0x000fe200000000ff */
[----:B------:R-:W-:-:S03]  /*0ea0*/  FSEL R11, R16, R25, !P2 ;  /* 0x00000019100b7208 */ /* 0x000fc60005000000 */
[----:B------:R-:W-:Y:S01]  /*0eb0*/  FFMA R14, -R3, R13, R24 ;  /* 0x0000000d030e7223 */ /* 0x000fe20000000118 */
[----:B------:R-:W-:Y:S02]  /*0ec0*/  FSEL R25, R16, R2, !P1 ;  /* 0x0000000210197208 */ /* 0x000fe40004800000 */
[----:B------:R-:W-:Y:S01]  /*0ed0*/  FSEL R18, R2, R11, !P1 ;  /* 0x0000000b02127208 */ /* 0x000fe20004800000 */
[----:B------:R-:W-:Y:S01]  /*0ee0*/  FFMA R0, R0, R14, R13 ;  /* 0x0000000e00007223 */ /* 0x000fe2000000000d */
[----:B------:R-:W-:Y:S01]  /*0ef0*/  IADD3 R16, PT, PT, R17, 0x1, RZ ;  /* 0x0000000111107810 */ /* 0x000fe20007ffe0ff */
[----:B0-----:R-:W-:Y:S06]  /*0f00*/  @!P0 BRA `(.L_x_138) ;  /* 0x00000000000c8947 */ /* 0x001fec0003800000 */
[----:B------:R-:W-:Y:S01]  /*0f10*/  IMAD.MOV.U32 R0, RZ, RZ, R24 ;  /* 0x000000ffff007224 */ /* 0x000fe200078e0018 */
[----:B------:R-:W-:-:S07]  /*0f20*/  MOV R14, 0xf40 ;  /* 0x00000f40000e7802 */ /* 0x000fce0000000f00 */
[----:B------:R-:W-:Y:S05]  /*0f30*/  CALL.REL.NOINC `($__internal_4_$__cuda_sm3x_div_rn_noftz_f32_slowpath) ;  /* 0x00000004001c7944 */ /* 0x000fea0003c00000 */
.L_x_138:
[----:B------:R-:W-:Y:S05]  /*0f40*/  BSYNC.RECONVERGENT B0 ;  /* 0x0000000000007941 */ /* 0x000fea0003800200 */
.L_x_137:
[----:B------:R-:W0:Y:S01]  /*0f50*/  F2F.F64.F32 R20, R25 ;  /* 0x0000001900147310 */ /* 0x000e220000201800 */
[----:B------:R-:W-:Y:S01]  /*0f60*/  FFMA R0, -R5, R4, R0 ;  /* 0x0000000405007223 */ /* 0x000fe20000000100 */
[----:B------:R-:W-:Y:S01]  /*0f70*/  UMOV UR4, 0xa0b5ed8d ;  /* 0xa0b5ed8d00047882 */ /* 0x000fe20000000000 */
[----:B------:R-:W-:Y:S01]  /*0f80*/  UMOV UR5, 0x3eb0c6f7 ;  /* 0x3eb0c6f700057882 */ /* 0x000fe20000000000 */
[----:B------:R-:W-:-:S04]  /*0f90*/  IADD3 R17, PT, PT, R17, 0x2, RZ ;  /* 0x0000000211117810 */ /* 0x000fc80007ffe0ff */
[----:B------:R-:W1:Y:S01]  /*0fa0*/  F2F.F64.F32 R14, R18 ;  /* 0x00000012000e7310 */ /* 0x000e620000201800 */
[----:B0-----:R-:W-:-:S07]  /*0fb0*/  DADD R20, R20, UR4 ;  /* 0x0000000414147e29 */ /* 0x001fce0008000000 */
[----:B------:R-:W0:Y:S01]  /*0fc0*/  F2F.F64.F32 R4, R0 ;  /* 0x0000000000047310 */ /* 0x000e220000201800 */
[----:B-1----:R-:W-:Y:S02]  /*0fd0*/  DADD R14, R14, UR4 ;  /* 0x000000040e0e7e29 */ /* 0x002fe40008000000 */
[----:B0-----:R-:W-:-:S06]  /*0fe0*/  DSETP.GEU.AND P0, PT, R20, R4, PT ;  /* 0x000000041400722a */ /* 0x001fcc0003f0e000 */
[----:B------:R-:W-:Y:S01]  /*0ff0*/  DSETP.GEU.AND P1, PT, R14, R4, PT ;  /* 0x000000040e00722a */ /* 0x000fe20003f2e000 */
[----:B------:R-:W-:Y:S02]  /*1000*/  FSEL R2, R0, R25, !P0 ;  /* 0x0000001900027208 */ /* 0x000fe40004000000 */
[----:B------:R-:W-:-:S05]  /*1010*/  SEL R28, R16, R19, !P0 ;  /* 0x00000013101c7207 */ /* 0x000fca0004000000 */
[----:B------:R-:W-:-:S07]  /*1020*/  @P0 FSEL R25, R0, R18, !P1 ;  /* 0x0000001200190208 */ /* 0x000fce0004800000 */
.L_x_134:
        /* <DEDUP_REMOVED lines=25> */
[----:B------:R-:W-:Y:S05]  /*11c0*/  CALL.REL.NOINC `($__internal_4_$__cuda_sm3x_div_rn_noftz_f32_slowpath) ;  /* 0x0000000000787944 */ /* 0x000fea0003c00000 */
.L_x_140:
[----:B------:R-:W-:Y:S05]  /*11d0*/  BSYNC.RECONVERGENT B0 ;  /* 0x0000000000007941 */ /* 0x000fea0003800200 */
.L_x_139:
[----:B------:R-:W0:Y:S01]  /*11e0*/  F2F.F64.F32 R18, R2 ;  /* 0x0000000200127310 */ /* 0x000e220000201800 */
[----:B------:R-:W-:Y:S01]  /*11f0*/  FFMA R0, -R5, R4, R0 ;  /* 0x0000000405007223 */ /* 0x000fe20000000100 */
[----:B------:R-:W-:Y:S01]  /*1200*/  UMOV UR4, 0xa0b5ed8d ;  /* 0xa0b5ed8d00047882 */ /* 0x000fe20000000000 */
[----:B------:R-:W-:-:S05]  /*1210*/  UMOV UR5, 0x3eb0c6f7 ;  /* 0x3eb0c6f700057882 */ /* 0x000fca0000000000 */
        /* <DEDUP_REMOVED lines=8> */
[----:B------:R-:W-:-:S04]  /*12a0*/  @P0 FSEL R2, R0, R25, !P1 ;  /* 0x0000001900020208 */ /* 0x000fc80004800000 */
[----:B------:R-:W-:Y:S01]  /*12b0*/  MOV R25, R2 ;  /* 0x0000000200197202 */ /* 0x000fe20000000f00 */
[----:B------:R-:W-:-:S07]  /*12c0*/  IMAD.MOV.U32 R2, RZ, RZ, R4 ;  /* 0x000000ffff027224 */ /* 0x000fce00078e0004 */
.L_x_123:
[----:B------:R-:W0:Y:S01]  /*12d0*/  LDC.64 R4, c[0x0][0x398] ;  /* 0x0000e600ff047b82 */ /* 0x000e220000000a00 */
[----:B------:R-:W-:-:S07]  /*12e0*/  FADD R11, R2, -R25 ;  /* 0x80000019020b7221 */ /* 0x000fce0000000000 */
[----:B------:R-:W2:Y:S08]  /*12f0*/  LDC.64 R14, c[0x0][0x3a0] ;  /* 0x0000e800ff0e7b82 */ /* 0x000eb00000000a00 */
[----:B-1----:R-:W1:Y:S01]  /*1300*/  LDC.64 R16, c[0x0][0x3a8] ;  /* 0x0000ea00ff107b82 */ /* 0x002e620000000a00 */
[----:B0-----:R-:W-:-:S05]  /*1310*/  IMAD.WIDE R4, R7, 0x4, R4 ;  /* 0x0000000407047825 */ /* 0x001fca00078e0204 */
[----:B------:R0:W-:Y:S01]  /*1320*/  STG.E desc[UR6][R4.64], R2 ;  /* 0x0000000204007986 */ /* 0x0001e2000c101906 */
[----:B--2---:R-:W-:-:S05]  /*1330*/  IMAD.WIDE R14, R7, 0x4, R14 ;  /* 0x00000004070e7825 */ /* 0x004fca00078e020e */
[----:B------:R0:W-:Y:S01]  /*1340*/  STG.E desc[UR6][R14.64], R11 ;  /* 0x0000000b0e007986 */ /* 0x0001e2000c101906 */
[----:B-1----:R-:W-:Y:S01]  /*1350*/  IMAD.WIDE R16, R7, 0x4, R16 ;  /* 0x0000000407107825 */ /* 0x002fe200078e0210 */
[----:B------:R-:W-:-:S04]  /*1360*/  IADD3 R7, PT, PT, R6, R7, RZ ;  /* 0x0000000706077210 */ /* 0x000fc80007ffe0ff */
[----:B------:R0:W-:Y:S01]  /*1370*/  STG.E desc[UR6][R16.64], R28 ;  /* 0x0000001c10007986 */ /* 0x0001e2000c101906 */
[----:B------:R-:W-:-:S13]  /*1380*/  ISETP.GE.AND P0, PT, R7, R10, PT ;  /* 0x0000000a0700720c */ /* 0x000fda0003f06270 */
[----:B0-----:R-:W-:Y:S05]  /*1390*/  @!P0 BRA `(.L_x_141) ;  /* 0xffffffec00708947 */ /* 0x001fea000383ffff */
[----:B------:R-:W-:Y:S05]  /*13a0*/  EXIT ;  /* 0x000000000000794d */ /* 0x000fea0003800000 */
        .weak           $__internal_4_$__cuda_sm3x_div_rn_noftz_f32_slowpath
        .type           $__internal_4_$__cuda_sm3x_div_rn_noftz_f32_slowpath,@function
        .size           $__internal_4_$__cuda_sm3x_div_rn_noftz_f32_slowpath,(.L_x_220 - $__internal_4_$__cuda_sm3x_div_rn_noftz_f32_slowpath)
$__internal_4_$__cuda_sm3x_div_rn_noftz_f32_slowpath:
[--C-:B------:R-:W-:Y:S01]  /*13b0*/  SHF.R.U32.HI R11, RZ, 0x17, R3.reuse ;  /* 0x00000017ff0b7819 */ /* 0x100fe20000011603 */
[----:B------:R-:W-:Y:S01]  /*13c0*/  BSSY.RECONVERGENT B1, `(.L_x_142) ;  /* 0x0000064000017945 */ /* 0x000fe20003800200 */
[----:B------:R-:W-:Y:S01]  /*13d0*/  SHF.R.U32.HI R15, RZ, 0x17, R0 ;  /* 0x00000017ff0f7819 */ /* 0x000fe20000011600 */
[----:B------:R-:W-:Y:S01]  /*13e0*/  IMAD.MOV.U32 R29, RZ, RZ, R3 ;  /* 0x000000ffff1d7224 */ /* 0x000fe200078e0003 */
[----:B------:R-:W-:Y:S02]  /*13f0*/  LOP3.LUT R11, R11, 0xff, RZ, 0xc0, !PT ;  /* 0x000000ff0b0b7812 */ /* 0x000fe400078ec0ff */
[----:B------:R-:W-:-:S03]  /*1400*/  LOP3.LUT R15, R15, 0xff, RZ, 0xc0, !PT ;  /* 0x000000ff0f0f7812 */ /* 0x000fc600078ec0ff */
[----:B------:R-:W-:Y:S01]  /*1410*/  VIADD R13, R11, 0xffffffff ;  /* 0xffffffff0b0d7836 */ /* 0x000fe20000000000 */
[----:B------:R-:W-:-:S04]  /*1420*/  IADD3 R22, PT, PT, R15, -0x1, RZ ;  /* 0xffffffff0f167810 */ /* 0x000fc80007ffe0ff */
        /* <DEDUP_REMOVED lines=10> */
[C---:B------:R-:W-:Y:S02]  /*14d0*/  FSETP.NEU.FTZ.AND P1, PT, |R0|.reuse, +INF , PT ;  /* 0x7f8000000000780b */ /* 0x040fe40003f3d200 */
        /* <DEDUP_REMOVED lines=14> */
[----:B------:R-:W-:-:S03]  /*15c0*/  @!P1 FFMA R29, R3, 1.84467440737095516160e+19, RZ ;  /* 0x5f800000031d9823 */ /* 0x000fc600000000ff */
[----:B------:R-:W-:-:S07]  /*15d0*/  @!P1 VIADD R23, R23, 0x40 ;  /* 0x0000004017179836 */ /* 0x000fce0000000000 */
.L_x_143:
[----:B------:R-:W-:Y:S01]  /*15e0*/  LEA R22, R11, 0xc0800000, 0x17 ;  /* 0xc08000000b167811 */ /* 0x000fe200078eb8ff */
[----:B------:R-:W-:Y:S01]  /*15f0*/  BSSY.RECONVERGENT B2, `(.L_x_148) ;  /* 0x0000036000027945 */ /* 0x000fe20003800200 */
[----:B------:R-:W-:Y:S02]  /*1600*/  IADD3 R15, PT, PT, R15, -0x7f, RZ ;  /* 0xffffff810f0f7810 */ /* 0x000fe40007ffe0ff */
[----:B------:R-:W-:Y:S02]  /*1610*/  IADD3 R31, PT, PT, -R22, R29, RZ ;  /* 0x0000001d161f7210 */ /* 0x000fe40007ffe1ff */
[C---:B------:R-:W-:Y:S01]  /*1620*/  IADD3 R30, PT, PT, R15.reuse, 0x7f, -R11 ;  /* 0x0000007f0f1e7810 */ /* 0x040fe20007ffe80b */
[----:B------:R-:W-:Y:S01]  /*1630*/  IMAD R13, R15, -0x800000, R0 ;  /* 0xff8000000f0d7824 */ /* 0x000fe200078e0200 */
[----:B------:R-:W0:Y:S01]  /*1640*/  MUFU.RCP R29, R31 ;  /* 0x0000001f001d7308 */ /* 0x000e220000001000 */
[----:B------:R-:W-:Y:S02]  /*1650*/  FADD.FTZ R22, -R31, -RZ ;  /* 0x800000ff1f167221 */ /* 0x000fe40000010100 */
[----:B------:R-:W-:-:S02]  /*1660*/  IMAD.IADD R30, R30, 0x1, R23 ;  /* 0x000000011e1e7824 */ /* 0x000fc400078e0217 */
        /* <DEDUP_REMOVED lines=20> */
[CCC-:B------:R-:W-:Y:S01]  /*17b0*/  FFMA.RP R23, R0.reuse, R22.reuse, R11.reuse ;  /* 0x0000001600177223 */ /* 0x1c0fe2000000800b */
[CCC-:B------:R-:W-:Y:S01]  /*17c0*/  FFMA.RM R30, R0.reuse, R22.reuse, R11.reuse ;  /* 0x00000016001e7223 */ /* 0x1c0fe2000000400b */
[----:B------:R-:W-:Y:S01]  /*17d0*/  FFMA.RZ R0, R0, R22, R11 ;  /* 0x0000001600007223 */ /* 0x000fe2000000c00b */
[C---:B------:R-:W-:Y:S01]  /*17e0*/  VIADD R11, R15.reuse, 0x20 ;  /* 0x000000200f0b7836 */ /* 0x040fe20000000000 */
[C---:B------:R-:W-:Y:S02]  /*17f0*/  ISETP.NE.AND P2, PT, R15.reuse, RZ, PT ;  /* 0x000000ff0f00720c */ /* 0x040fe40003f45270 */
[C---:B------:R-:W-:Y:S02]  /*1800*/  ISETP.NE.AND P1, PT, R15.reuse, RZ, PT ;  /* 0x000000ff0f00720c */ /* 0x040fe40003f25270 */
[----:B------:R-:W-:Y:S02]  /*1810*/  LOP3.LUT R0, R0, 0x7fffff, RZ, 0xc0, !PT ;  /* 0x007fffff00007812 */ /* 0x000fe400078ec0ff */
[----:B------:R-:W-:-:S02]  /*1820*/  IADD3 R15, PT, PT, -R15, RZ, RZ ;  /* 0x000000ff0f0f7210 */ /* 0x000fc40007ffe1ff */
[----:B------:R-:W-:Y:S02]  /*1830*/  LOP3.LUT R0, R0, 0x800000, RZ, 0xfc, !PT ;  /* 0x0080000000007812 */ /* 0x000fe400078efcff */
[----:B------:R-:W-:Y:S02]  /*1840*/  FSETP.NEU.FTZ.AND P0, PT, R23, R30, PT ;  /* 0x0000001e1700720b */ /* 0x000fe40003f1d000 */
[----:B------:R-:W-:Y:S02]  /*1850*/  SHF.L.U32 R11, R0, R11, RZ ;  /* 0x0000000b000b7219 */ /* 0x000fe400000006ff */
        /* <DEDUP_REMOVED lines=11> */
.L_x_150:
[----:B------:R-:W-:-:S04]  /*1910*/  LOP3.LUT R13, R13, 0x80000000, RZ, 0xc0, !PT ;  /* 0x800000000d0d7812 */ /* 0x000fc800078ec0ff */
[----:B------:R-:W-:Y:S01]  /*1920*/  LOP3.LUT R13, R13, 0x7f800000, RZ, 0xfc, !PT ;  /* 0x7f8000000d0d7812 */ /* 0x000fe200078efcff */
[----:B------:R-:W-:Y:S06]  /*1930*/  BRA `(.L_x_151) ;  /* 0x0000000000047947 */ /* 0x000fec0003800000 */
.L_x_149:
[----:B------:R-:W-:-:S07]  /*1940*/  IMAD R13, R30, 0x800000, R13 ;  /* 0x008000001e0d7824 */ /* 0x000fce00078e020d */
.L_x_151:
[----:B------:R-:W-:Y:S05]  /*1950*/  BSYNC.RECONVERGENT B2 ;  /* 0x0000000000027941 */ /* 0x000fea0003800200 */
.L_x_148:
[----:B------:R-:W-:Y:S01]  /*1960*/  MOV R0, R13 ;  /* 0x0000000d00007202 */ /* 0x000fe20000000f00 */
[----:B------:R-:W-:Y:S06]  /*1970*/  BRA `(.L_x_152) ;  /* 0x0000000000207947 */ /* 0x000fec0003800000 */
.L_x_147:
[----:B------:R-:W-:-:S04]  /*1980*/  LOP3.LUT R0, R29, 0x80000000, R0, 0x48, !PT ;  /* 0x800000001d007812 */ /* 0x000fc800078e4800 */
[----:B------:R-:W-:Y:S01]  /*1990*/  LOP3.LUT R0, R0, 0x7f800000, RZ, 0xfc, !PT ;  /* 0x7f80000000007812 */ /* 0x000fe200078efcff */
[----:B------:R-:W-:Y:S06]  /*19a0*/  BRA `(.L_x_152) ;  /* 0x0000000000147947 */ /* 0x000fec0003800000 */
.L_x_146:
[----:B------:R-:W-:Y:S01]  /*19b0*/  LOP3.LUT R0, R29, 0x80000000, R0, 0x48, !PT ;  /* 0x800000001d007812 */ /* 0x000fe200078e4800 */
[----:B------:R-:W-:Y:S06]  /*19c0*/  BRA `(.L_x_152) ;  /* 0x00000000000c7947 */ /* 0x000fec0003800000 */
.L_x_145:
[----:B------:R-:W0:Y:S01]  /*19d0*/  MUFU.RSQ R0, -QNAN ;  /* 0xffc0000000007908 */ /* 0x000e220000001400 */
[----:B------:R-:W-:Y:S05]  /*19e0*/  BRA `(.L_x_152) ;  /* 0x0000000000047947 */ /* 0x000fea0003800000 */
.L_x_144:
[----:B------:R-:W-:-:S07]  /*19f0*/  FADD.FTZ R0, R0, R3 ;  /* 0x0000000300007221 */ /* 0x000fce0000010000 */
.L_x_152:
[----:B------:R-:W-:Y:S05]  /*1a00*/  BSYNC.RECONVERGENT B1 ;  /* 0x0000000000017941 */ /* 0x000fea0003800200 */
.L_x_142:
[----:B------:R-:W-:-:S04]  /*1a10*/  HFMA2 R15, -RZ, RZ, 0, 0 ;  /* 0x00000000ff0f7431 */ /* 0x000fc800000001ff */
[----:B0-----:R-:W-:Y:S05]  /*1a20*/  RET.REL.NODEC R14 `(_Z10bestFilterPKdPKfS2_PfS3_Pi) ;  /* 0xffffffe40e747950 */ /* 0x001fea0003c3ffff */
.L_x_153:
        /* <DEDUP_REMOVED lines=13> */
.L_x_220:


//--------------------- .text._Z16timeFilterUpdatePKdPKfS2_PKbPfPKiS7_S7_ --------------------------
	.section	.text._Z16timeFilterUpdatePKdPKfS2_PKbPfPKiS7_S7_,"ax",@progbits
	.align	128
        .global         _Z16timeFilterUpdatePKdPKfS2_PKbPfPKiS7_S7_
        .type           _Z16timeFilterUpdatePKdPKfS2_PKbPfPKiS7_S7_,@function
        .size           _Z16timeFilterUpdatePKdPKfS2_PKbPfPKiS7_S7_,(.L_x_229 - _Z16timeFilterUpdatePKdPKfS2_PKbPfPKiS7_S7_)
        .other          _Z16timeFilterUpdatePKdPKfS2_PKbPfPKiS7_S7_,@"STO_CUDA_ENTRY STV_DEFAULT"
_Z16timeFilterUpdatePKdPKfS2_PKbPfPKiS7_S7_:
.text._Z16timeFilterUpdatePKdPKfS2_PKbPfPKiS7_S7_:
[----:B------:R-:W-:Y:S08]  /*0000*/  LDC R1, c[0x0][0x37c] ;  /* 0x0000df00ff017b82 */ /* 0x000ff00000000800 */
[----:B------:R-:W0:Y:S01]  /*0010*/  LDC.64 R6, c[0x0][0x380] ;  /* 0x0000e000ff067b82 */ /* 0x000e220000000a00 */
[----:B------:R-:W0:Y:S02]  /*0020*/  LDCU.64 UR6, c[0x0][0x358] ;  /* 0x00006b00ff0677ac */ /* 0x000e240008000a00 */
[----:B0-----:R-:W2:Y:S04]  /*0030*/  LDG.E.64 R12, desc[UR6][R6.64+0x30] ;  /* 0x00003006060c7981 */ /* 0x001ea8000c1e1b00 */
[----:B------:R-:W3:Y:S04]  /*0040*/  LDG.E.64 R14, desc[UR6][R6.64+0x20] ;  /* 0x00002006060e7981 */ /* 0x000ee8000c1e1b00 */
[----:B------:R-:W4:Y:S04]  /*0050*/  LDG.E.64 R8, desc[UR6][R6.64] ;  /* 0x0000000606087981 */ /* 0x000f28000c1e1b00 */
[----:B------:R-:W5:Y:S01]  /*0060*/  LDG.E.64 R10, desc[UR6][R6.64+0x8] ;  /* 0x00000806060a7981 */ /* 0x000f62000c1e1b00 */
[----:B------:R-:W0:Y:S01]  /*0070*/  S2UR UR8, SR_CTAID.X ;  /* 0x00000000000879c3 */ /* 0x000e220000002500 */
[----:B------:R-:W-:Y:S01]  /*0080*/  BSSY.RECONVERGENT B0, `(.L_x_154) ;  /* 0x00000ef000007945 */ /* 0x000fe20003800200 */
[----:B------:R-:W1:Y:S01]  /*0090*/  S2R R0, SR_TID.X ;  /* 0x0000000000007919 */ /* 0x000e620000002100 */
[----:B--2---:R-:W2:Y:S08]  /*00a0*/  F2I.F64.TRUNC R2, R12 ;  /* 0x0000000c00027311 */ /* 0x004eb0000030d100 */
[----:B---3--:R-:W1:Y:S01]  /*00b0*/  F2I.F64.TRUNC R3, R14 ;  /* 0x0000000e00037311 */ /* 0x008e62000030d100 */
[----:B--2---:R-:W-:-:S07]  /*00c0*/  ISETP.GE.AND P0, PT, R2, 0x1, PT ;  /* 0x000000010200780c */ /* 0x004fce0003f06270 */
[----:B----4-:R2:W3:Y:S01]  /*00d0*/  F2I.F64.TRUNC R4, R8 ;  /* 0x0000000800047311 */ /* 0x0104e2000030d100 */
[----:B-1----:R-:W-:-:S07]  /*00e0*/  ISETP.GE.OR P0, PT, R0, R3, !P0 ;  /* 0x000000030000720c */ /* 0x002fce0004706670 */
[----:B-----5:R2:W1:Y:S06]  /*00f0*/  F2I.F64.TRUNC R5, R10 ;  /* 0x0000000a00057311 */ /* 0x02046c000030d100 */
[----:B0-----:R-:W-:Y:S05]  /*0100*/  @P0 BRA `(.L_x_155) ;  /* 0x0000000c00980947 */ /* 0x001fea0003800000 */
[C---:B------:R-:W-:Y:S01]  /*0110*/  ISETP.GE.U32.AND P0, PT, R2.reuse, 0x4, PT ;  /* 0x000000040200780c */ /* 0x040fe20003f06070 */
[----:B--2---:R-:W-:Y:S01]  /*0120*/  HFMA2 R8, -RZ, RZ, 0, 0 ;  /* 0x00000000ff087431 */ /* 0x004fe200000001ff */
[----:B------:R-:W-:-:S11]  /*0130*/  LOP3.LUT R6, R2, 0x3, RZ, 0xc0, !PT ;  /* 0x0000000302067812 */ /* 0x000fd600078ec0ff */
[----:B------:R-:W-:Y:S05]  /*0140*/  @!P0 BRA `(.L_x_156) ;  /* 0x0000000c00408947 */ /* 0x000fea0003800000 */
[----:B------:R-:W0:Y:S01]  /*0150*/  S2UR UR5, SR_CgaCtaId ;  /* 0x00000000000579c3 */ /* 0x000e220000008800 */
[----:B------:R-:W-:Y:S01]  /*0160*/  LOP3.LUT R8, R2, 0x7ffffffc, RZ, 0xc0, !PT ;  /* 0x7ffffffc02087812 */ /* 0x000fe200078ec0ff */
[----:B------:R-:W-:Y:S01]  /*0170*/  UMOV UR4, 0x400 ;  /* 0x0000040000047882 */ /* 0x000fe20000000000 */
[----:B------:R-:W-:Y:S02]  /*0180*/  MOV R9, RZ ;  /* 0x000000ff00097202 */ /* 0x000fe40000000f00 */
[----:B------:R-:W-:-:S03]  /*0190*/  ISETP.GT.AND P0, PT, R8, RZ, PT ;  /* 0x000000ff0800720c */ /* 0x000fc60003f04270 */
[----:B------:R-:W2:Y:S01]  /*01a0*/  LDC.64 R12, c[0x0][0x390] ;  /* 0x0000e400ff0c7b82 */ /* 0x000ea20000000a00 */
[----:B0-----:R-:W-:-:S09]  /*01b0*/  ULEA UR4, UR5, UR4, 0x18 ;  /* 0x0000000405047291 */ /* 0x001fd2000f8ec0ff */
[----:B------:R-:W-:Y:S05]  /*01c0*/  @!P0 BRA `(.L_x_157) ;  /* 0x0000000800b08947 */ /* 0x000fea0003800000 */
[----:B------:R-:W-:Y:S02]  /*01d0*/  IADD3 R7, PT, PT, R8, -R9, RZ ;  /* 0x8000000908077210 */ /* 0x000fe40007ffe0ff */
[----:B------:R-:W-:Y:S02]  /*01e0*/  PLOP3.LUT P0, PT, PT, PT, PT, 0x80, 0x8 ;  /* 0x000000000008781c */ /* 0x000fe40003f0f070 */
[----:B------:R-:W-:-:S13]  /*01f0*/  ISETP.GT.AND P1, PT, R7, 0xc, PT ;  /* 0x0000000c0700780c */ /* 0x000fda0003f24270 */
[----:B------:R-:W-:Y:S05]  /*0200*/  @!P1 BRA `(.L_x_158) ;  /* 0x0000000400b49947 */ /* 0x000fea0003800000 */
[----:B------:R-:W0:Y:S01]  /*0210*/  LDC.64 R14, c[0x0][0x390] ;  /* 0x0000e400ff0e7b82 */ /* 0x000e220000000a00 */
[----:B------:R-:W-:Y:S02]  /*0220*/  PLOP3.LUT P0, PT, PT, PT, PT, 0x8, 0x80 ;  /* 0x000000000080781c */ /* 0x000fe40003f0e170 */
[----:B------:R-:W-:-:S11]  /*0230*/  IADD3 R7, PT, PT, R8, -0xc, RZ ;  /* 0xfffffff408077810 */ /* 0x000fd60007ffe0ff */
.L_x_159:
[----:B-1--4-:R-:W-:-:S04]  /*0240*/  IMAD R10, R5, R9, UR8 ;  /* 0x00000008050a7e24 */ /* 0x012fc8000f8e0209 */
[-C--:B------:R-:W-:Y:S01]  /*0250*/  IMAD R19, R3, R10.reuse, R0 ;  /* 0x0000000a03137224 */ /* 0x080fe200078e0200 */
[----:B------:R-:W-:Y:S02]  /*0260*/  IADD3 R10, PT, PT, R5, R10, RZ ;  /* 0x0000000a050a7210 */ /* 0x000fe40007ffe0ff */
[----:B------:R-:W-:Y:S01]  /*0270*/  IADD3 R24, PT, PT, R9, 0x4, RZ ;  /* 0x0000000409187810 */ /* 0x000fe20007ffe0ff */
[----:B0-----:R-:W-:-:S04]  /*0280*/  IMAD.WIDE R18, R19, 0x4, R14 ;  /* 0x0000000413127825 */ /* 0x001fc800078e020e */
[----:B------:R-:W-:Y:S01]  /*0290*/  IMAD.IADD R16, R5, 0x1, R10 ;  /* 0x0000000105107824 */ /* 0x000fe200078e020a */
[----:B------:R0:W4:Y:S01]  /*02a0*/  LDG.E R25, desc[UR6][R18.64] ;  /* 0x0000000612197981 */ /* 0x000122000c1e1900 */
[C-C-:B------:R-:W-:Y:S02]  /*02b0*/  IMAD R11, R3.reuse, R10, R0.reuse ;  /* 0x0000000a030b7224 */ /* 0x140fe400078e0200 */
[-C--:B------:R-:W-:Y:S01]  /*02c0*/  IMAD R17, R3, R16.reuse, R0 ;  /* 0x0000001003117224 */ /* 0x080fe200078e0200 */
[----:B------:R-:W-:Y:S01]  /*02d0*/  IADD3 R20, PT, PT, R5, R16, RZ ;  /* 0x0000001005147210 */ /* 0x000fe20007ffe0ff */
[----:B------:R-:W-:-:S04]  /*02e0*/  IMAD.WIDE R10, R11, 0x4, R14 ;  /* 0x000000040b0a7825 */ /* 0x000fc800078e020e */
[----:B------:R-:W-:Y:S02]  /*02f0*/  IMAD R22, R5, R24, UR8 ;  /* 0x0000000805167e24 */ /* 0x000fe4000f8e0218 */
[----:B------:R-:W-:Y:S01]  /*0300*/  IMAD.WIDE R16, R17, 0x4, R14 ;  /* 0x0000000411107825 */ /* 0x000fe200078e020e */
[----:B------:R-:W5:Y:S03]  /*0310*/  LDG.E R11, desc[UR6][R10.64] ;  /* 0x000000060a0b7981 */ /* 0x000f66000c1e1900 */
[C-C-:B------:R-:W-:Y:S01]  /*0320*/  IMAD R21, R3.reuse, R20, R0.reuse ;  /* 0x0000001403157224 */ /* 0x140fe200078e0200 */
[----:B------:R1:W2:Y:S01]  /*0330*/  LDG.E R26, desc[UR6][R16.64] ;  /* 0x00000006101a7981 */ /* 0x0002a2000c1e1900 */
[-C--:B------:R-:W-:Y:S01]  /*0340*/  IMAD R23, R3, R22.reuse, R0 ;  /* 0x0000001603177224 */ /* 0x080fe200078e0200 */
[----:B------:R-:W-:Y:S01]  /*0350*/  IADD3 R22, PT, PT, R5, R22, RZ ;  /* 0x0000001605167210 */ /* 0x000fe20007ffe0ff */
[----:B0-----:R-:W-:-:S04]  /*0360*/  IMAD.WIDE R18, R21, 0x4, R14 ;  /* 0x0000000415127825 */ /* 0x001fc800078e020e */
[----:B------:R-:W-:Y:S01]  /*0370*/  IMAD.WIDE R20, R23, 0x4, R14 ;  /* 0x0000000417147825 */ /* 0x000fe200078e020e */
[-C--:B------:R-:W-:Y:S01]  /*0380*/  IADD3 R27, PT, PT, R5, R22.reuse, RZ ;  /* 0x00000016051b7210 */ /* 0x080fe20007ffe0ff */
[----:B------:R0:W3:Y:S02]  /*0390*/  LDG.E R18, desc[UR6][R18.64] ;  /* 0x0000000612127981 */ /* 0x0000e4000c1e1900 */
[----:B------:R-:W-:Y:S02]  /*03a0*/  IMAD R23, R3, R22, R0 ;  /* 0x0000001603177224 */ /* 0x000fe400078e0200 */
[----:B------:R-:W3:Y:S02]  /*03b0*/  LDG.E R21, desc[UR6][R20.64] ;  /* 0x0000000614157981 */ /* 0x000ee4000c1e1900 */
[----:B------:R-:W-:-:S06]  /*03c0*/  IMAD.WIDE R22, R23, 0x4, R14 ;  /* 0x0000000417167825 */ /* 0x000fcc00078e020e */
[----:B------:R-:W3:Y:S01]  /*03d0*/  LDG.E R22, desc[UR6][R22.64] ;  /* 0x0000000616167981 */ /* 0x000ee2000c1e1900 */
[----:B------:R-:W-:-:S04]  /*03e0*/  IMAD R29, R3, R27, R0 ;  /* 0x0000001b031d7224 */ /* 0x000fc800078e0200 */
[----:B-1----:R-:W-:-:S05]  /*03f0*/  IMAD.WIDE R16, R29, 0x4, R14 ;  /* 0x000000041d107825 */ /* 0x002fca00078e020e */
[----:B------:R1:W3:Y:S01]  /*0400*/  LDG.E R23, desc[UR6][R16.64] ;  /* 0x0000000610177981 */ /* 0x0002e2000c1e1900 */
[----:B------:R-:W-:-:S05]  /*0410*/  IMAD R10, R3, R9, R0 ;  /* 0x00000009030a7224 */ /* 0x000fca00078e0200 */
[----:B------:R-:W-:-:S04]  /*0420*/  LEA R29, R10, UR4, 0x2 ;  /* 0x000000040a1d7c11 */ /* 0x000fc8000f8e10ff */
[C---:B0-----:R-:W-:Y:S01]  /*0430*/  LEA R19, R3.reuse, R29, 0x2 ;  /* 0x0000001d03137211 */ /* 0x041fe200078e10ff */
[----:B------:R-:W-:-:S04]  /*0440*/  IMAD R24, R3, R24, R0 ;  /* 0x0000001803187224 */ /* 0x000fc800078e0200 */
[----:B-1----:R-:W-:Y:S01]  /*0450*/  IMAD R17, R3, 0x4, R19 ;  /* 0x0000000403117824 */ /* 0x002fe200078e0213 */
[C---:B------:R-:W-:Y:S02]  /*0460*/  IADD3 R10, PT, PT, R9.reuse, 0x8, RZ ;  /* 0x00000008090a7810 */ /* 0x040fe40007ffe0ff */
[----:B------:R-:W-:-:S03]  /*0470*/  IADD3 R20, PT, PT, R9, 0xc, RZ ;  /* 0x0000000c09147810 */ /* 0x000fc60007ffe0ff */
[C---:B------:R-:W-:Y:S02]  /*0480*/  IMAD R28, R5.reuse, R10, UR8 ;  /* 0x00000008051c7e24 */ /* 0x040fe4000f8e020a */
[C---:B------:R-:W-:Y:S01]  /*0490*/  IMAD R16, R5.reuse, R20, UR8 ;  /* 0x0000000805107e24 */ /* 0x040fe2000f8e0214 */
[----:B------:R-:W-:Y:S01]  /*04a0*/  IADD3 R27, PT, PT, R5, R27, RZ ;  /* 0x0000001b051b7210 */ /* 0x000fe20007ffe0ff */
[----:B----4-:R-:W-:Y:S04]  /*04b0*/  STS [R29], R25 ;  /* 0x000000191d007388 */ /* 0x010fe80000000800 */
[----:B-----5:R0:W-:Y:S04]  /*04c0*/  STS [R19], R11 ;  /* 0x0000000b13007388 */ /* 0x0201e80000000800 */
[----:B--2---:R1:W-:Y:S01]  /*04d0*/  STS [R17], R26 ;  /* 0x0000001a11007388 */ /* 0x0043e20000000800 */
[----:B0-----:R-:W-:-:S02]  /*04e0*/  LEA R19, R24, UR4, 0x2 ;  /* 0x0000000418137c11 */ /* 0x001fc4000f8e10ff */
[C---:B-1----:R-:W-:Y:S01]  /*04f0*/  LEA R17, R3.reuse, R17, 0x2 ;  /* 0x0000001103117211 */ /* 0x042fe200078e10ff */
[----:B------:R-:W-:-:S04]  /*0500*/  IMAD R24, R3, R28, R0 ;  /* 0x0000001c03187224 */ /* 0x000fc800078e0200 */
[----:B---3--:R-:W-:Y:S04]  /*0510*/  STS [R17], R18 ;  /* 0x0000001211007388 */ /* 0x008fe80000000800 */
[----:B------:R0:W-:Y:S01]  /*0520*/  STS [R19], R21 ;  /* 0x0000001513007388 */ /* 0x0001e20000000800 */
[----:B------:R-:W-:Y:S01]  /*0530*/  IADD3 R11, PT, PT, R5, R28, RZ ;  /* 0x0000001c050b7210 */ /* 0x000fe20007ffe0ff */
[----:B------:R-:W-:Y:S01]  /*0540*/  IMAD.WIDE R24, R24, 0x4, R14 ;  /* 0x0000000418187825 */ /* 0x000fe200078e020e */
[----:B0-----:R-:W-:-:S03]  /*0550*/  LEA R19, R3, R19, 0x2 ;  /* 0x0000001303137211 */ /* 0x001fc600078e10ff */
[C-C-:B------:R-:W-:Y:S02]  /*0560*/  IMAD R17, R3.reuse, R11, R0.reuse ;  /* 0x0000000b03117224 */ /* 0x140fe400078e0200 */
[----:B------:R0:W2:Y:S04]  /*0570*/  LDG.E R24, desc[UR6][R24.64] ;  /* 0x0000000618187981 */ /* 0x0000a8000c1e1900 */
[----:B------:R1:W-:Y:S01]  /*0580*/  STS [R19], R22 ;  /* 0x0000001613007388 */ /* 0x0003e20000000800 */
[C---:B------:R-:W-:Y:S01]  /*0590*/  IMAD R29, R3.reuse, R16, R0 ;  /* 0x00000010031d7224 */ /* 0x040fe200078e0200 */
[----:B------:R-:W-:Y:S01]  /*05a0*/  LEA R26, R3, R19, 0x2 ;  /* 0x00000013031a7211 */ /* 0x000fe200078e10ff */
[----:B-1----:R-:W-:Y:S02]  /*05b0*/  IMAD.IADD R22, R5, 0x1, R16 ;  /* 0x0000000105167824 */ /* 0x002fe400078e0210 */
[----:B------:R-:W-:-:S04]  /*05c0*/  IMAD.WIDE R18, R17, 0x4, R14 ;  /* 0x0000000411127825 */ /* 0x000fc800078e020e */
[C-C-:B------:R-:W-:Y:S02]  /*05d0*/  IMAD R16, R3.reuse, R22, R0.reuse ;  /* 0x0000001603107224 */ /* 0x140fe400078e0200 */
[----:B0-----:R-:W-:Y:S02]  /*05e0*/  IMAD R25, R3, R27, R0 ;  /* 0x0000001b03197224 */ /* 0x001fe400078e0200 */
[--C-:B------:R-:W-:Y:S01]  /*05f0*/  IMAD.WIDE R16, R16, 0x4, R14.reuse ;  /* 0x0000000410107825 */ /* 0x100fe200078e020e */
[----:B------:R-:W-:Y:S02]  /*0600*/  IADD3 R27, PT, PT, R5, R11, RZ ;  /* 0x0000000b051b7210 */ /* 0x000fe40007ffe0ff */
[----:B------:R0:W3:Y:S01]  /*0610*/  LDG.E R11, desc[UR6][R18.64] ;  /* 0x00000006120b7981 */ /* 0x0000e2000c1e1900 */
[----:B------:R-:W-:-:S03]  /*0620*/  IMAD.WIDE R28, R29, 0x4, R14 ;  /* 0x000000041d1c7825 */ /* 0x000fc600078e020e */
[----:B------:R1:W-:Y:S04]  /*0630*/  STS [R26], R23 ;  /* 0x000000171a007388 */ /* 0x0003e80000000800 */
[----:B------:R-:W4:Y:S01]  /*0640*/  LDG.E R21, desc[UR6][R28.64] ;  /* 0x000000061c157981 */ /* 0x000f22000c1e1900 */
[----:B0-----:R-:W-:-:S03]  /*0650*/  IMAD.WIDE R18, R25, 0x4, R14 ;  /* 0x0000000419127825 */ /* 0x001fc600078e020e */
[----:B------:R0:W5:Y:S02]  /*0660*/  LDG.E R25, desc[UR6][R16.64] ;  /* 0x0000000610197981 */ /* 0x000164000c1e1900 */
[-C--:B0-----:R-:W-:Y:S01]  /*0670*/  IADD3 R16, PT, PT, R5, R27.reuse, RZ ;  /* 0x0000001b05107210 */ /* 0x081fe20007ffe0ff */
[C-C-:B------:R-:W-:Y:S02]  /*0680*/  IMAD R29, R3.reuse, R27, R0.reuse ;  /* 0x0000001b031d7224 */ /* 0x140fe400078e0200 */
[----:B------:R0:W2:Y:S02]  /*0690*/  LDG.E R27, desc[UR6][R18.64] ;  /* 0x00000006121b7981 */ /* 0x0000a4000c1e1900 */
[----:B-1----:R-:W-:Y:S01]  /*06a0*/  IMAD R23, R3, R16, R0 ;  /* 0x0000001003177224 */ /* 0x002fe200078e0200 */
[----:B------:R-:W-:Y:S01]  /*06b0*/  IADD3 R16, PT, PT, R5, R22, RZ ;  /* 0x0000001605107210 */ /* 0x000fe20007ffe0ff */
[----:B------:R-:W-:-:S04]  /*06c0*/  IMAD.WIDE R28, R29, 0x4, R14 ;  /* 0x000000041d1c7825 */ /* 0x000fc800078e020e */
[----:B0-----:R-:W-:Y:S02]  /*06d0*/  IMAD.IADD R18, R5, 0x1, R16 ;  /* 0x0000000105127824 */ /* 0x001fe400078e0210 */
[----:B------:R-:W4:Y:S01]  /*06e0*/  LDG.E R28, desc[UR6][R28.64] ;  /* 0x000000061c1c7981 */ /* 0x000f22000c1e1900 */
[----:B------:R-:W-:Y:S02]  /*06f0*/  IMAD R17, R3, R16, R0 ;  /* 0x0000001003117224 */ /* 0x000fe400078e0200 */
[----:B------:R-:W-:-:S04]  /*0700*/  IMAD.WIDE R22, R23, 0x4, R14 ;  /* 0x0000000417167825 */ /* 0x000fc800078e020e */
[----:B------:R-:W-:Y:S02]  /*0710*/  IMAD R19, R3, R18, R0 ;  /* 0x0000001203137224 */ /* 0x000fe400078e0200 */
[--C-:B------:R-:W-:Y:S01]  /*0720*/  IMAD.WIDE R16, R17, 0x4, R14.reuse ;  /* 0x0000000411107825 */ /* 0x100fe200078e020e */
[----:B------:R0:W5:Y:S03]  /*0730*/  LDG.E R22, desc[UR6][R22.64] ;  /* 0x0000000616167981 */ /* 0x000166000c1e1900 */
[----:B------:R-:W-:Y:S02]  /*0740*/  IMAD.WIDE R18, R19, 0x4, R14 ;  /* 0x0000000413127825 */ /* 0x000fe400078e020e */
[----:B------:R1:W5:Y:S04]  /*0750*/  LDG.E R16, desc[UR6][R16.64] ;  /* 0x0000000610107981 */ /* 0x000368000c1e1900 */
[----:B------:R1:W5:Y:S01]  /*0760*/  LDG.E R18, desc[UR6][R18.64] ;  /* 0x0000000612127981 */ /* 0x000362000c1e1900 */
[----:B------:R-:W-:-:S02]  /*0770*/  IMAD R10, R3, R10, R0 ;  /* 0x0000000a030a7224 */ /* 0x000fc400078e0200 */
[----:B------:R-:W-:-:S03]  /*0780*/  IMAD R20, R3, R20, R0 ;  /* 0x0000001403147224 */ /* 0x000fc600078e0200 */
[----:B------:R-:W-:Y:S02]  /*0790*/  LEA R10, R10, UR4, 0x2 ;  /* 0x000000040a0a7c11 */ /* 0x000fe4000f8e10ff */
[----:B0-----:R-:W-:Y:S02]  /*07a0*/  LEA R23, R20, UR4, 0x2 ;  /* 0x0000000414177c11 */ /* 0x001fe4000f8e10ff */
[C---:B------:R-:W-:Y:S02]  /*07b0*/  LEA R20, R3.reuse, R10, 0x2 ;  /* 0x0000000a03147211 */ /* 0x040fe400078e10ff */
[C---:B------:R-:W-:Y:S02]  /*07c0*/  LEA R26, R3.reuse, R26, 0x2 ;  /* 0x0000001a031a7211 */ /* 0x040fe400078e10ff */
[C---:B-1----:R-:W-:Y:S02]  /*07d0*/  LEA R17, R3.reuse, R20, 0x2 ;  /* 0x0000001403117211 */ /* 0x042fe400078e10ff */
[----:B------:R-:W-:-:S03]  /*07e0*/  LEA R29, R3, R23, 0x2 ;  /* 0x00000017031d7211 */ /* 0x000fc600078e10ff */
[----:B------:R-:W-:Y:S01]  /*07f0*/  IMAD R19, R3, 0x4, R17 ;  /* 0x0000000403137824 */ /* 0x000fe200078e0211 */
[----:B------:R-:W-:-:S04]  /*0800*/  IADD3 R9, PT, PT, R9, 0x10, RZ ;  /* 0x0000001009097810 */ /* 0x000fc80007ffe0ff */
[----:B------:R-:W-:Y:S01]  /*0810*/  ISETP.GE.AND P1, PT, R9, R7, PT ;  /* 0x000000070900720c */ /* 0x000fe20003f26270 */
[----:B--2---:R-:W-:Y:S04]  /*0820*/  STS [R26], R27 ;  /* 0x0000001b1a007388 */ /* 0x004fe80000000800 */
[----:B------:R0:W-:Y:S04]  /*0830*/  STS [R10], R24 ;  /* 0x000000180a007388 */ /* 0x0001e80000000800 */
[----:B---3--:R1:W-:Y:S01]  /*0840*/  STS [R20], R11 ;  /* 0x0000000b14007388 */ /* 0x0083e20000000800 */
[----:B0-----:R-:W-:-:S03]  /*0850*/  LEA R10, R3, R29, 0x2 ;  /* 0x0000001d030a7211 */ /* 0x001fc600078e10ff */
[----:B----4-:R4:W-:Y:S01]  /*0860*/  STS [R17], R28 ;  /* 0x0000001c11007388 */ /* 0x0109e20000000800 */
[----:B-1----:R-:W-:-:S03]  /*0870*/  LEA R11, R3, R10, 0x2 ;  /* 0x0000000a030b7211 */ /* 0x002fc600078e10ff */
[----:B-----5:R4:W-:Y:S04]  /*0880*/  STS [R19], R22 ;  /* 0x0000001613007388 */ /* 0x0209e80000000800 */
[----:B------:R4:W-:Y:S04]  /*0890*/  STS [R23], R21 ;  /* 0x0000001517007388 */ /* 0x0009e80000000800 */
[----:B------:R4:W-:Y:S04]  /*08a0*/  STS [R29], R25 ;  /* 0x000000191d007388 */ /* 0x0009e80000000800 */
[----:B------:R4:W-:Y:S04]  /*08b0*/  STS [R10], R16 ;  /* 0x000000100a007388 */ /* 0x0009e80000000800 */
[----:B------:R4:W-:Y:S01]  /*08c0*/  STS [R11], R18 ;  /* 0x000000120b007388 */ /* 0x0009e20000000800 */
[----:B------:R-:W-:Y:S05]  /*08d0*/  @!P1 BRA `(.L_x_159) ;  /* 0xfffffff800589947 */ /* 0x000fea000383ffff */
.L_x_158:
[----:B------:R-:W-:-:S04]  /*08e0*/  IADD3 R7, PT, PT, R8, -R9, RZ ;  /* 0x8000000908077210 */ /* 0x000fc80007ffe0ff */
[----:B------:R-:W-:-:S13]  /*08f0*/  ISETP.GT.AND P1, PT, R7, 0x4, PT ;  /* 0x000000040700780c */ /* 0x000fda0003f24270 */
[----:B------:R-:W-:Y:S05]  /*0900*/  @!P1 BRA `(.L_x_160) ;  /* 0x0000000000d89947 */ /* 0x000fea0003800000 */
[----:B----4-:R-:W0:Y:S01]  /*0910*/  LDC.64 R20, c[0x0][0x390] ;  /* 0x0000e400ff147b82 */ /* 0x010e220000000a00 */
[----:B-1----:R-:W-:Y:S01]  /*0920*/  IMAD R10, R5, R9, UR8 ;  /* 0x00000008050a7e24 */ /* 0x002fe2000f8e0209 */
[----:B------:R-:W-:-:S03]  /*0930*/  IADD3 R22, PT, PT, R9, 0x4, RZ ;  /* 0x0000000409167810 */ /* 0x000fc60007ffe0ff */
[-C--:B------:R-:W-:Y:S01]  /*0940*/  IMAD R11, R3, R10.reuse, R0 ;  /* 0x0000000a030b7224 */ /* 0x080fe200078e0200 */
[C---:B------:R-:W-:Y:S01]  /*0950*/  IADD3 R14, PT, PT, R5.reuse, R10, RZ ;  /* 0x0000000a050e7210 */ /* 0x040fe20007ffe0ff */
[----:B------:R-:W-:-:S04]  /*0960*/  IMAD R16, R5, R22, UR8 ;  /* 0x0000000805107e24 */ /* 0x000fc8000f8e0216 */
[C---:B------:R-:W-:Y:S01]  /*0970*/  IMAD.IADD R26, R5.reuse, 0x1, R14 ;  /* 0x00000001051a7824 */ /* 0x040fe200078e020e */
[----:B------:R-:W-:Y:S01]  /*0980*/  IADD3 R18, PT, PT, R5, R16, RZ ;  /* 0x0000001005127210 */ /* 0x000fe20007ffe0ff */
[C-C-:B------:R-:W-:Y:S02]  /*0990*/  IMAD R15, R3.reuse, R14, R0.reuse ;  /* 0x0000000e030f7224 */ /* 0x140fe400078e0200 */
[----:B------:R-:W-:Y:S01]  /*09a0*/  IMAD R25, R3, R26, R0 ;  /* 0x0000001a03197224 */ /* 0x000fe200078e0200 */
[C---:B------:R-:W-:Y:S02]  /*09b0*/  IADD3 R28, PT, PT, R5.reuse, R18, RZ ;  /* 0x00000012051c7210 */ /* 0x040fe40007ffe0ff */
[----:B------:R-:W-:Y:S01]  /*09c0*/  IADD3 R26, PT, PT, R5, R26, RZ ;  /* 0x0000001a051a7210 */ /* 0x000fe20007ffe0ff */
[----:B0-----:R-:W-:-:S04]  /*09d0*/  IMAD.WIDE R10, R11, 0x4, R20 ;  /* 0x000000040b0a7825 */ /* 0x001fc800078e0214 */
[----:B------:R-:W-:Y:S01]  /*09e0*/  IMAD.WIDE R14, R15, 0x4, R20 ;  /* 0x000000040f0e7825 */ /* 0x000fe200078e0214 */
[----:B------:R0:W4:Y:S03]  /*09f0*/  LDG.E R7, desc[UR6][R10.64] ;  /* 0x000000060a077981 */ /* 0x000126000c1e1900 */
[C-C-:B------:R-:W-:Y:S01]  /*0a00*/  IMAD R19, R3.reuse, R26, R0.reuse ;  /* 0x0000001a03137224 */ /* 0x140fe200078e0200 */
[----:B------:R1:W5:Y:S01]  /*0a10*/  LDG.E R23, desc[UR6][R14.64] ;  /* 0x000000060e177981 */ /* 0x000362000c1e1900 */
[C-C-:B------:R-:W-:Y:S02]  /*0a20*/  IMAD R17, R3.reuse, R16, R0.reuse ;  /* 0x0000001003117224 */ /* 0x140fe400078e0200 */
[----:B------:R-:W-:Y:S02]  /*0a30*/  IMAD R27, R3, R18, R0 ;  /* 0x00000012031b7224 */ /* 0x000fe400078e0200 */
[----:B------:R-:W-:Y:S01]  /*0a40*/  IMAD.WIDE R24, R25, 0x4, R20 ;  /* 0x0000000419187825 */ /* 0x000fe200078e0214 */
[----:B0-----:R-:W-:-:S03]  /*0a50*/  IADD3 R10, PT, PT, R5, R28, RZ ;  /* 0x0000001c050a7210 */ /* 0x001fc60007ffe0ff */
[C-C-:B------:R-:W-:Y:S02]  /*0a60*/  IMAD R29, R3.reuse, R28, R0.reuse ;  /* 0x0000001c031d7224 */ /* 0x140fe400078e0200 */
[----:B------:R-:W-:Y:S01]  /*0a70*/  IMAD R26, R3, R10, R0 ;  /* 0x0000000a031a7224 */ /* 0x000fe200078e0200 */
[----:B------:R0:W2:Y:S01]  /*0a80*/  LDG.E R24, desc[UR6][R24.64] ;  /* 0x0000000618187981 */ /* 0x0000a2000c1e1900 */
[----:B------:R-:W-:-:S04]  /*0a90*/  IMAD.WIDE R18, R19, 0x4, R20 ;  /* 0x0000000413127825 */ /* 0x000fc800078e0214 */
[--C-:B------:R-:W-:Y:S02]  /*0aa0*/  IMAD.WIDE R10, R17, 0x4, R20.reuse ;  /* 0x00000004110a7825 */ /* 0x100fe400078e0214 */
[----:B------:R3:W2:Y:S02]  /*0ab0*/  LDG.E R18, desc[UR6][R18.64] ;  /* 0x0000000612127981 */ /* 0x0006a4000c1e1900 */
[--C-:B------:R-:W-:Y:S02]  /*0ac0*/  IMAD.WIDE R16, R27, 0x4, R20.reuse ;  /* 0x000000041b107825 */ /* 0x100fe400078e0214 */
[----:B------:R3:W2:Y:S02]  /*0ad0*/  LDG.E R10, desc[UR6][R10.64] ;  /* 0x000000060a0a7981 */ /* 0x0006a4000c1e1900 */
[--C-:B-1----:R-:W-:Y:S02]  /*0ae0*/  IMAD.WIDE R14, R29, 0x4, R20.reuse ;  /* 0x000000041d0e7825 */ /* 0x102fe400078e0214 */
[----:B------:R-:W2:Y:S02]  /*0af0*/  LDG.E R16, desc[UR6][R16.64] ;  /* 0x0000000610107981 */ /* 0x000ea4000c1e1900 */
[----:B------:R-:W-:-:S02]  /*0b00*/  IMAD.WIDE R20, R26, 0x4, R20 ;  /* 0x000000041a147825 */ /* 0x000fc400078e0214 */
[----:B------:R1:W2:Y:S04]  /*0b10*/  LDG.E R14, desc[UR6][R14.64] ;  /* 0x000000060e0e7981 */ /* 0x0002a8000c1e1900 */
[----:B------:R-:W2:Y:S01]  /*0b20*/  LDG.E R20, desc[UR6][R20.64] ;  /* 0x0000000614147981 */ /* 0x000ea2000c1e1900 */
[----:B0-----:R-:W-:-:S05]  /*0b30*/  IMAD R25, R3, R9, R0 ;  /* 0x0000000903197224 */ /* 0x001fca00078e0200 */
[----:B------:R-:W-:Y:S01]  /*0b40*/  LEA R26, R25, UR4, 0x2 ;  /* 0x00000004191a7c11 */ /* 0x000fe2000f8e10ff */
[----:B------:R-:W-:-:S03]  /*0b50*/  IMAD R25, R3, R22, R0 ;  /* 0x0000001603197224 */ /* 0x000fc600078e0200 */
[----:B------:R-:W-:Y:S02]  /*0b60*/  LEA R22, R3, R26, 0x2 ;  /* 0x0000001a03167211 */ /* 0x000fe400078e10ff */
[----:B------:R-:W-:-:S03]  /*0b70*/  LEA R27, R25, UR4, 0x2 ;  /* 0x00000004191b7c11 */ /* 0x000fc6000f8e10ff */
[C---:B------:R-:W-:Y:S01]  /*0b80*/  IMAD R25, R3.reuse, 0x4, R22 ;  /* 0x0000000403197824 */ /* 0x040fe200078e0216 */
[----:B---3--:R-:W-:-:S04]  /*0b90*/  LEA R19, R3, R27, 0x2 ;  /* 0x0000001b03137211 */ /* 0x008fc800078e10ff */
[C---:B------:R-:W-:Y:S02]  /*0ba0*/  LEA R11, R3.reuse, R25, 0x2 ;  /* 0x00000019030b7211 */ /* 0x040fe400078e10ff */
[----:B-1----:R-:W-:-:S04]  /*0bb0*/  LEA R15, R3, R19, 0x2 ;  /* 0x00000013030f7211 */ /* 0x002fc800078e10ff */
[----:B------:R-:W-:Y:S02]  /*0bc0*/  LEA R17, R3, R15, 0x2 ;  /* 0x0000000f03117211 */ /* 0x000fe400078e10ff */
[----:B------:R-:W-:Y:S02]  /*0bd0*/  PLOP3.LUT P0, PT, PT, PT, PT, 0x8, 0x80 ;  /* 0x000000000080781c */ /* 0x000fe40003f0e170 */
[----:B------:R-:W-:Y:S01]  /*0be0*/  IADD3 R9, PT, PT, R9, 0x8, RZ ;  /* 0x0000000809097810 */ /* 0x000fe20007ffe0ff */
[----:B----4-:R0:W-:Y:S04]  /*0bf0*/  STS [R26], R7 ;  /* 0x000000071a007388 */ /* 0x0101e80000000800 */
[----:B-----5:R0:W-:Y:S04]  /*0c00*/  STS [R22], R23 ;  /* 0x0000001716007388 */ /* 0x0201e80000000800 */
[----:B--2---:R0:W-:Y:S04]  /*0c10*/  STS [R25], R24 ;  /* 0x0000001819007388 */ /* 0x0041e80000000800 */
[----:B------:R0:W-:Y:S04]  /*0c20*/  STS [R11], R18 ;  /* 0x000000120b007388 */ /* 0x0001e80000000800 */
[----:B------:R0:W-:Y:S04]  /*0c30*/  STS [R27], R10 ;  /* 0x0000000a1b007388 */ /* 0x0001e80000000800 */
[----:B------:R0:W-:Y:S04]  /*0c40*/  STS [R19], R16 ;  /* 0x0000001013007388 */ /* 0x0001e80000000800 */
[----:B------:R0:W-:Y:S04]  /*0c50*/  STS [R15], R14 ;  /* 0x0000000e0f007388 */ /* 0x0001e80000000800 */
[----:B------:R0:W-:Y:S02]  /*0c60*/  STS [R17], R20 ;  /* 0x0000001411007388 */ /* 0x0001e40000000800 */
.L_x_160:
[----:B------:R-:W-:-:S13]  /*0c70*/  ISETP.NE.OR P0, PT, R9, R8, P0 ;  /* 0x000000080900720c */ /* 0x000fda0000705670 */
[----:B------:R-:W-:Y:S05]  /*0c80*/  @!P0 BRA `(.L_x_156) ;  /* 0x0000000000708947 */ /* 0x000fea0003800000 */
.L_x_157:
[----:B01--4-:R-:W-:-:S04]  /*0c90*/  IMAD R10, R5, R9, UR8 ;  /* 0x00000008050a7e24 */ /* 0x013fc8000f8e0209 */
[----:B------:R-:W-:Y:S02]  /*0ca0*/  IMAD.IADD R14, R5, 0x1, R10 ;  /* 0x00000001050e7824 */ /* 0x000fe400078e020a */
[C-C-:B------:R-:W-:Y:S02]  /*0cb0*/  IMAD R17, R3.reuse, R10, R0.reuse ;  /* 0x0000000a03117224 */ /* 0x140fe400078e0200 */
[-C--:B------:R-:W-:Y:S01]  /*0cc0*/  IMAD R19, R3, R14.reuse, R0 ;  /* 0x0000000e03137224 */ /* 0x080fe200078e0200 */
[----:B------:R-:W-:-:S03]  /*0cd0*/  IADD3 R16, PT, PT, R5, R14, RZ ;  /* 0x0000000e05107210 */ /* 0x000fc60007ffe0ff */
[----:B--2---:R-:W-:Y:S01]  /*0ce0*/  IMAD.WIDE R18, R19, 0x4, R12 ;  /* 0x0000000413127825 */ /* 0x004fe200078e020c */
[----:B------:R-:W-:-:S03]  /*0cf0*/  IADD3 R7, PT, PT, R5, R16, RZ ;  /* 0x0000001005077210 */ /* 0x000fc60007ffe0ff */
[C-C-:B------:R-:W-:Y:S02]  /*0d00*/  IMAD R15, R3.reuse, R16, R0.reuse ;  /* 0x00000010030f7224 */ /* 0x140fe400078e0200 */
[----:B------:R-:W-:Y:S01]  /*0d10*/  IMAD R7, R3, R7, R0 ;  /* 0x0000000703077224 */ /* 0x000fe200078e0200 */
[----:B------:R-:W2:Y:S01]  /*0d20*/  LDG.E R18, desc[UR6][R18.64] ;  /* 0x0000000612127981 */ /* 0x000ea2000c1e1900 */
[----:B------:R-:W-:-:S04]  /*0d30*/  IMAD.WIDE R16, R17, 0x4, R12 ;  /* 0x0000000411107825 */ /* 0x000fc800078e020c */
[--C-:B------:R-:W-:Y:S02]  /*0d40*/  IMAD.WIDE R14, R15, 0x4, R12.reuse ;  /* 0x000000040f0e7825 */ /* 0x100fe400078e020c */
[----:B------:R-:W4:Y:S02]  /*0d50*/  LDG.E R16, desc[UR6][R16.64] ;  /* 0x0000000610107981 */ /* 0x000f24000c1e1900 */
[----:B------:R-:W-:Y:S02]  /*0d60*/  IMAD.WIDE R10, R7, 0x4, R12 ;  /* 0x00000004070a7825 */ /* 0x000fe400078e020c */
[----:B------:R-:W5:Y:S04]  /*0d70*/  LDG.E R14, desc[UR6][R14.64] ;  /* 0x000000060e0e7981 */ /* 0x000f68000c1e1900 */
[----:B------:R-:W3:Y:S01]  /*0d80*/  LDG.E R10, desc[UR6][R10.64] ;  /* 0x000000060a0a7981 */ /* 0x000ee2000c1e1900 */
[----:B------:R-:W-:-:S05]  /*0d90*/  IMAD R7, R3, R9, R0 ;  /* 0x0000000903077224 */ /* 0x000fca00078e0200 */
[----:B------:R-:W-:-:S04]  /*0da0*/  LEA R7, R7, UR4, 0x2 ;  /* 0x0000000407077c11 */ /* 0x000fc8000f8e10ff */
[----:B------:R-:W-:-:S04]  /*0db0*/  LEA R20, R3, R7, 0x2 ;  /* 0x0000000703147211 */ /* 0x000fc800078e10ff */
[----:B------:R-:W-:-:S04]  /*0dc0*/  LEA R21, R3, R20, 0x2 ;  /* 0x0000001403157211 */ /* 0x000fc800078e10ff */
[----:B------:R-:W-:Y:S01]  /*0dd0*/  LEA R23, R3, R21, 0x2 ;  /* 0x0000001503177211 */ /* 0x000fe200078e10ff */
[----:B------:R-:W-:-:S05]  /*0de0*/  VIADD R9, R9, 0x4 ;  /* 0x0000000409097836 */ /* 0x000fca0000000000 */
[----:B------:R-:W-:Y:S01]  /*0df0*/  ISETP.NE.AND P0, PT, R9, R8, PT ;  /* 0x000000080900720c */ /* 0x000fe20003f05270 */
[----:B----4-:R0:W-:Y:S04]  /*0e00*/  STS [R7], R16 ;  /* 0x0000001007007388 */ /* 0x0101e80000000800 */
[----:B--2---:R0:W-:Y:S04]  /*0e10*/  STS [R20], R18 ;  /* 0x0000001214007388 */ /* 0x0041e80000000800 */
[----:B-----5:R0:W-:Y:S04]  /*0e20*/  STS [R21], R14 ;  /* 0x0000000e15007388 */ /* 0x0201e80000000800 */
[----:B---3--:R0:W-:Y:S01]  /*0e30*/  STS [R23], R10 ;  /* 0x0000000a17007388 */ /* 0x0081e20000000800 */
[----:B------:R-:W-:Y:S05]  /*0e40*/  @P0 BRA `(.L_x_157) ;  /* 0xfffffffc00900947 */ /* 0x000fea000383ffff */
.L_x_156:
[----:B------:R-:W-:-:S13]  /*0e50*/  ISETP.NE.AND P0, PT, R6, RZ, PT ;  /* 0x000000ff0600720c */ /* 0x000fda0003f05270 */
[----:B------:R-:W-:Y:S05]  /*0e60*/  @!P0 BRA `(.L_x_155) ;  /* 0x0000000000408947 */ /* 0x000fea0003800000 */
[----:B------:R-:W5:Y:S01]  /*0e70*/  S2UR UR5, SR_CgaCtaId ;  /* 0x00000000000579c3 */ /* 0x000f620000008800 */
[----:B------:R-:W-:-:S07]  /*0e80*/  UMOV UR4, 0x400 ;  /* 0x0000040000047882 */ /* 0x000fce0000000000 */
[----:B--2---:R-:W2:Y:S01]  /*0e90*/  LDC.64 R12, c[0x0][0x390] ;  /* 0x0000e400ff0c7b82 */ /* 0x004ea20000000a00 */
[----:B-----5:R-:W-:-:S03]  /*0ea0*/  ULEA UR5, UR5, UR4, 0x18 ;  /* 0x0000000405057291 */ /* 0x020fc6000f8ec0ff */
[----:B------:R-:W-:-:S09]  /*0eb0*/  UMOV UR4, URZ ;  /* 0x000000ff00047c82 */ /* 0x000fd20008000000 */
.L_x_161:
[----:B01----:R-:W-:-:S04]  /*0ec0*/  IMAD R7, R5, R8, UR8 ;  /* 0x0000000805077e24 */ /* 0x003fc8000f8e0208 */
[----:B------:R-:W-:-:S04]  /*0ed0*/  IMAD R7, R3, R7, R0 ;  /* 0x0000000703077224 */ /* 0x000fc800078e0200 */
[----:B--2-4-:R-:W-:-:S06]  /*0ee0*/  IMAD.WIDE R10, R7, 0x4, R12 ;  /* 0x00000004070a7825 */ /* 0x014fcc00078e020c */
[----:B------:R-:W2:Y:S01]  /*0ef0*/  LDG.E R10, desc[UR6][R10.64] ;  /* 0x000000060a0a7981 */ /* 0x000ea2000c1e1900 */
[----:B------:R-:W-:Y:S01]  /*0f00*/  IMAD R7, R3, R8, R0 ;  /* 0x0000000803077224 */ /* 0x000fe200078e0200 */
[----:B------:R-:W-:Y:S01]  /*0f10*/  UIADD3 UR4, UPT, UPT, UR4, 0x1, URZ ;  /* 0x0000000104047890 */ /* 0x000fe2000fffe0ff */
[----:B------:R-:W-:-:S03]  /*0f20*/  IADD3 R8, PT, PT, R8, 0x1, RZ ;  /* 0x0000000108087810 */ /* 0x000fc60007ffe0ff */
[----:B------:R-:W-:Y:S02]  /*0f30*/  LEA R7, R7, UR5, 0x2 ;  /* 0x0000000507077c11 */ /* 0x000fe4000f8e10ff */
[----:B------:R-:W-:-:S03]  /*0f40*/  ISETP.NE.AND P0, PT, R6, UR4, PT ;  /* 0x0000000406007c0c */ /* 0x000fc6000bf05270 */
[----:B--2---:R0:W-:Y:S10]  /*0f50*/  STS [R7], R10 ;  /* 0x0000000a07007388 */ /* 0x0041f40000000800 */
[----:B------:R-:W-:Y:S05]  /*0f60*/  @P0 BRA `(.L_x_161) ;  /* 0xfffffffc00d40947 */ /* 0x000fea000383ffff */
.L_x_155:
[----:B------:R-:W-:Y:S05]  /*0f70*/  BSYNC.RECONVERGENT B0 ;  /* 0x0000000000007941 */ /* 0x000fea0003800200 */
.L_x_154:
[----:B0-----:R-:W2:Y:S08]  /*0f80*/  LDC.64 R6, c[0x0][0x3b8] ;  /* 0x0000ee00ff067b82 */ /* 0x001eb00000000a00 */
[----:B------:R-:W-:Y:S06]  /*0f90*/  BAR.SYNC.DEFER_BLOCKING 0x0 ;  /* 0x0000000000007b1d */ /* 0x000fec0000010000 */
[----:B--2---:R-:W2:Y:S04]  /*0fa0*/  LDG.E R8, desc[UR6][R6.64+0x4] ;  /* 0x0000040606087981 */ /* 0x004ea8000c1e1900 */
[----:B------:R-:W2:Y:S02]  /*0fb0*/  LDG.E R9, desc[UR6][R6.64] ;  /* 0x0000000606097981 */ /* 0x000ea4000c1e1900 */
[----:B--2---:R-:W-:-:S13]  /*0fc0*/  ISETP.GE.AND P0, PT, R8, R9, PT ;  /* 0x000000090800720c */ /* 0x004fda0003f06270 */
[----:B------:R-:W-:Y:S05]  /*0fd0*/  @P0 EXIT ;  /* 0x000000000000094d */ /* 0x000fea0003800000 */
[----:B------:R-:W0:Y:S01]  /*0fe0*/  LDCU.64 UR4, c[0x0][0x388] ;  /* 0x00007100ff0477ac */ /* 0x000e220008000a00 */
[----:B------:R-:W-:Y:S02]  /*0ff0*/  MOV R6, R8 ;  /* 0x0000000800067202 */ /* 0x000fe40000000f00 */
[----:B----4-:R-:W-:Y:S02]  /*1000*/  MOV R17, R9 ;  /* 0x0000000900117202 */ /* 0x010fe40000000f00 */
[C---:B------:R-:W-:Y:S02]  /*1010*/  LOP3.LUT R12, R3.reuse, 0xf, RZ, 0xc0, !PT ;  /* 0x0000000f030c7812 */ /* 0x040fe400078ec0ff */
[C---:B------:R-:W-:Y:S02]  /*1020*/  LOP3.LUT R13, R3.reuse, 0x7, RZ, 0xc0, !PT ;  /* 0x00000007030d7812 */ /* 0x040fe400078ec0ff */
[----:B------:R-:W-:Y:S01]  /*1030*/  LOP3.LUT R16, R3, 0x3, RZ, 0xc0, !PT ;  /* 0x0000000303107812 */ /* 0x000fe200078ec0ff */
[----:B0-----:R-:W-:-:S04]  /*1040*/  UIADD3 UR4, UP0, UPT, UR4, 0x20, URZ ;  /* 0x0000002004047890 */ /* 0x001fc8000ff1e0ff */
[----:B------:R-:W-:-:S12]  /*1050*/  UIADD3.X UR5, UPT, UPT, URZ, UR5, URZ, UP0, !UPT ;  /* 0x00000005ff057290 */ /* 0x000fd800087fe4ff */
.L_x_171:
[----:B0-----:R-:W0:Y:S01]  /*1060*/  LDC.64 R8, c[0x0][0x3b0] ;  /* 0x0000ec00ff087b82 */ /* 0x001e220000000a00 */
[----:B------:R-:W2:Y:S01]  /*1070*/  LDCU.64 UR10, c[0x0][0x398] ;  /* 0x00007300ff0a77ac */ /* 0x000ea20008000a00 */
[----:B0-----:R-:W-:-:S06]  /*1080*/  IMAD.WIDE R8, R6, 0x4, R8 ;  /* 0x0000000406087825 */ /* 0x001fcc00078e0208 */
[----:B------:R-:W1:Y:S02]  /*1090*/  LDG.E R8, desc[UR6][R8.64] ;  /* 0x0000000608087981 */ /* 0x000e64000c1e1900 */
[----:B-1----:R-:W-:-:S05]  /*10a0*/  IMAD R7, R5, UR8, R8 ;  /* 0x0000000805077c24 */ /* 0x002fca000f8e0208 */
[----:B--2---:R-:W-:-:S04]  /*10b0*/  IADD3 R10, P0, PT, R7, UR10, RZ ;  /* 0x0000000a070a7c10 */ /* 0x004fc8000ff1e0ff */
[----:B------:R-:W-:-:S05]  /*10c0*/  LEA.HI.X.SX32 R11, R7, UR11, 0x1, P0 ;  /* 0x0000000b070b7c11 */ /* 0x000fca00080f0eff */
[----:B------:R-:W2:Y:S01]  /*10d0*/  LDG.E.U8 R10, desc[UR6][R10.64] ;  /* 0x000000060a0a7981 */ /* 0x000ea2000c1e1100 */
[----:B------:R-:W-:Y:S01]  /*10e0*/  BSSY.RECONVERGENT B0, `(.L_x_162) ;  /* 0x00000b9000007945 */ /* 0x000fe20003800200 */
[----:B--2---:R-:W-:-:S13]  /*10f0*/  ISETP.NE.AND P0, PT, R10, RZ, PT ;  /* 0x000000ff0a00720c */ /* 0x004fda0003f05270 */
[----:B------:R-:W-:Y:S05]  /*1100*/  @!P0 BRA `(.L_x_163) ;  /* 0x0000000800d88947 */ /* 0x000fea0003800000 */
[----:B------:R-:W0:Y:S02]  /*1110*/  LDC.64 R8, c[0x0][0x3a8] ;  /* 0x0000ea00ff087b82 */ /* 0x000e240000000a00 */
[----:B0-----:R-:W-:-:S06]  /*1120*/  IMAD.WIDE R8, R6, 0x4, R8 ;  /* 0x0000000406087825 */ /* 0x001fcc00078e0208 */
[----:B------:R-:W2:Y:S01]  /*1130*/  LDG.E R8, desc[UR6][R8.64] ;  /* 0x0000000608087981 */ /* 0x000ea2000c1e1900 */
[----:B---3--:R-:W-:Y:S02]  /*1140*/  IADD3 R10, PT, PT, R4, -R3, RZ ;  /* 0x80000003040a7210 */ /* 0x008fe40007ffe0ff */
[----:B--2---:R-:W-:-:S04]  /*1150*/  IADD3 R7, PT, PT, R0, R8, -R3 ;  /* 0x0000000800077210 */ /* 0x004fc80007ffe803 */
[----:B------:R-:W-:-:S04]  /*1160*/  ISETP.GE.AND P0, PT, R7, R10, PT ;  /* 0x0000000a0700720c */ /* 0x000fc80003f06270 */
[----:B------:R-:W-:-:S13]  /*1170*/  ISETP.LT.OR P0, PT, R7, RZ, P0 ;  /* 0x000000ff0700720c */ /* 0x000fda0000701670 */
[----:B------:R-:W-:Y:S05]  /*1180*/  @P0 BRA `(.L_x_163) ;  /* 0x0000000800b80947 */ /* 0x000fea0003800000 */
[----:B------:R-:W-:Y:S01]  /*1190*/  ISETP.GE.AND P0, PT, R2, 0x1, PT ;  /* 0x000000010200780c */ /* 0x000fe20003f06270 */
[----:B------:R-:W-:-:S12]  /*11a0*/  HFMA2 R11, -RZ, RZ, 0, 0 ;  /* 0x00000000ff0b7431 */ /* 0x000fd800000001ff */
[----:B------:R-:W-:Y:S05]  /*11b0*/  @!P0 BRA `(.L_x_164) ;  /* 0x0000000800948947 */ /* 0x000fea0003800000 */
[----:B------:R-:W-:Y:S02]  /*11c0*/  IADD3 R8, PT, PT, R8, R0, -R3 ;  /* 0x0000000008087210 */ /* 0x000fe40007ffe803 */
[----:B------:R-:W-:-:S07]  /*11d0*/  CS2R R10, SRZ ;  /* 0x00000000000a7805 */ /* 0x000fce000001ff00 */
.L_x_170:
[----:B------:R-:W-:-:S13]  /*11e0*/  ISETP.GE.AND P0, PT, R3, 0x1, PT ;  /* 0x000000010300780c */ /* 0x000fda0003f06270 */
[----:B------:R-:W-:Y:S05]  /*11f0*/  @!P0 BRA `(.L_x_165) ;  /* 0x0000000800788947 */ /* 0x000fea0003800000 */
[----:B------:R-:W-:Y:S01]  /*1200*/  ISETP.GE.U32.AND P0, PT, R3, 0x10, PT ;  /* 0x000000100300780c */ /* 0x000fe20003f06070 */
[-C--:B------:R-:W-:Y:S02]  /*1210*/  IMAD R9, R5, R10.reuse, UR8 ;  /* 0x0000000805097e24 */ /* 0x080fe4000f8e020a */
[----:B------:R-:W-:Y:S02]  /*1220*/  IMAD.MOV.U32 R18, RZ, RZ, RZ ;  /* 0x000000ffff127224 */ /* 0x000fe400078e00ff */
[----:B------:R-:W-:Y:S02]  /*1230*/  IMAD R21, R4, R9, RZ ;  /* 0x0000000904157224 */ /* 0x000fe400078e02ff */
[----:B------:R-:W-:-:S03]  /*1240*/  IMAD R9, R3, R10, RZ ;  /* 0x0000000a03097224 */ /* 0x000fc600078e02ff */
[----:B------:R-:W-:-:S03]  /*1250*/  IADD3 R17, PT, PT, R7, R21, RZ ;  /* 0x0000001507117210 */ /* 0x000fc60007ffe0ff */
[----:B------:R-:W-:Y:S05]  /*1260*/  @!P0 BRA `(.L_x_166) ;  /* 0x0000000400048947 */ /* 0x000fea0003800000 */
[----:B------:R-:W0:Y:S01]  /*1270*/  S2R R15, SR_CgaCtaId ;  /* 0x00000000000f7919 */ /* 0x000e220000008800 */
[----:B------:R-:W-:Y:S02]  /*1280*/  MOV R14, 0x400 ;  /* 0x00000400000e7802 */ /* 0x000fe40000000f00 */
[----:B------:R-:W-:Y:S02]  /*1290*/  LOP3.LUT R19, R3, 0x7ffffff0, RZ, 0xc0, !PT ;  /* 0x7ffffff003137812 */ /* 0x000fe400078ec0ff */
[----:B------:R-:W-:Y:S02]  /*12a0*/  IADD3 R21, PT, PT, R8, R21, RZ ;  /* 0x0000001508157210 */ /* 0x000fe40007ffe0ff */
[----:B------:R-:W-:Y:S02]  /*12b0*/  IADD3 R20, PT, PT, -R19, RZ, RZ ;  /* 0x000000ff13147210 */ /* 0x000fe40007ffe1ff */
[----:B0-----:R-:W-:-:S04]  /*12c0*/  LEA R14, R15, R14, 0x18 ;  /* 0x0000000e0f0e7211 */ /* 0x001fc800078ec0ff */
[----:B------:R-:W-:-:S04]  /*12d0*/  LEA R18, R9, R14, 0x2 ;  /* 0x0000000e09127211 */ /* 0x000fc800078e10ff */
[----:B------:R-:W-:-:S07]  /*12e0*/  IADD3 R18, PT, PT, R18, 0x20, RZ ;  /* 0x0000002012127810 */ /* 0x000fce0007ffe0ff */
.L_x_167:
[----:B------:R-:W-:Y:S01]  /*12f0*/  MOV R15, UR5 ;  /* 0x00000005000f7c02 */ /* 0x000fe20008000f00 */
[----:B------:R-:W-:Y:S01]  /*1300*/  IMAD.U32 R14, RZ, RZ, UR4 ;  /* 0x00000004ff0e7e24 */ /* 0x000fe2000f8e00ff */
[----:B------:R-:W0:Y:S03]  /*1310*/  LDS R24, [R18+-0x20] ;  /* 0xffffe00012187984 */ /* 0x000e260000000800 */
[----:B------:R-:W-:-:S05]  /*1320*/  IMAD.WIDE R14, R21, 0x4, R14 ;  /* 0x00000004150e7825 */ /* 0x000fca00078e020e */
[----:B------:R-:W0:Y:S04]  /*1330*/  LDG.E R25, desc[UR6][R14.64+-0x20] ;  /* 0xffffe0060e197981 */ /* 0x000e28000c1e1900 */
[----:B------:R-:W2:Y:S04]  /*1340*/  LDG.E R26, desc[UR6][R14.64+-0x1c] ;  /* 0xffffe4060e1a7981 */ /* 0x000ea8000c1e1900 */
[----:B------:R-:W3:Y:S04]  /*1350*/  LDG.E R23, desc[UR6][R14.64+-0x18] ;  /* 0xffffe8060e177981 */ /* 0x000ee8000c1e1900 */
[----:B------:R-:W4:Y:S01]  /*1360*/  LDG.E R22, desc[UR6][R14.64+-0x14] ;  /* 0xffffec060e167981 */ /* 0x000f22000c1e1900 */
[----:B0-----:R-:W-:-:S03]  /*1370*/  FFMA R24, R24, R25, R11 ;  /* 0x0000001918187223 */ /* 0x001fc6000000000b */
[----:B------:R-:W5:Y:S04]  /*1380*/  LDG.E R11, desc[UR6][R14.64+-0x10] ;  /* 0xfffff0060e0b7981 */ /* 0x000f68000c1e1900 */
[----:B------:R-:W2:Y:S02]  /*1390*/  LDS R25, [R18+-0x1c] ;  /* 0xffffe40012197984 */ /* 0x000ea40000000800 */
[----:B--2---:R-:W-:Y:S02]  /*13a0*/  FFMA R26, R25, R26, R24 ;  /* 0x0000001a191a7223 */ /* 0x004fe40000000018 */
[----:B------:R-:W2:Y:S04]  /*13b0*/  LDG.E R24, desc[UR6][R14.64+-0xc] ;  /* 0xfffff4060e187981 */ /* 0x000ea8000c1e1900 */
[----:B------:R-:W3:Y:S02]  /*13c0*/  LDS R25, [R18+-0x18] ;  /* 0xffffe80012197984 */ /* 0x000ee40000000800 */
[----:B---3--:R-:W-:-:S02]  /*13d0*/  FFMA R25, R25, R23, R26 ;  /* 0x0000001719197223 */ /* 0x008fc4000000001a */
[----:B------:R-:W3:Y:S04]  /*13e0*/  LDG.E R23, desc[UR6][R14.64+-0x8] ;  /* 0xfffff8060e177981 */ /* 0x000ee8000c1e1900 */
[----:B------:R-:W4:Y:S02]  /*13f0*/  LDS R26, [R18+-0x14] ;  /* 0xffffec00121a7984 */ /* 0x000f240000000800 */
[----:B----4-:R-:W-:Y:S02]  /*1400*/  FFMA R26, R26, R22, R25 ;  /* 0x000000161a1a7223 */ /* 0x010fe40000000019 */
[----:B------:R-:W5:Y:S04]  /*1410*/  LDS R25, [R18+-0x10] ;  /* 0xfffff00012197984 */ /* 0x000f680000000800 */
[----:B------:R-:W4:Y:S01]  /*1420*/  LDG.E R22, desc[UR6][R14.64+-0x4] ;  /* 0xfffffc060e167981 */ /* 0x000f22000c1e1900 */
[----:B-----5:R-:W-:-:S03]  /*1430*/  FFMA R25, R25, R11, R26 ;  /* 0x0000000b19197223 */ /* 0x020fc6000000001a */
        /* <DEDUP_REMOVED lines=9> */
[----:B------:R-:W5:Y:S02]  /*14d0*/  LDS R25, [R18] ;  /* 0x0000000012197984 */ /* 0x000f640000000800 */
[----:B-----5:R-:W-:-:S02]  /*14e0*/  FFMA R25, R25, R11, R22 ;  /* 0x0000000b19197223 */ /* 0x020fc40000000016 */
[----:B------:R-:W2:Y:S04]  /*14f0*/  LDS R22, [R18+0x4] ;  /* 0x0000040012167984 */ /* 0x000ea80000000800 */
[----:B------:R-:W4:Y:S01]  /*1500*/  LDG.E R11, desc[UR6][R14.64+0xc] ;  /* 0x00000c060e0b7981 */ /* 0x000f22000c1e1900 */
[----:B--2---:R-:W-:-:S03]  /*1510*/  FFMA R26, R22, R24, R25 ;  /* 0x00000018161a7223 */ /* 0x004fc60000000019 */
[----:B------:R-:W3:Y:S04]  /*1520*/  LDS R25, [R18+0x8] ;  /* 0x0000080012197984 */ /* 0x000ee80000000800 */
[----:B------:R-:W2:Y:S04]  /*1530*/  LDG.E R22, desc[UR6][R14.64+0x10] ;  /* 0x000010060e167981 */ /* 0x000ea8000c1e1900 */
[----:B------:R-:W5:Y:S04]  /*1540*/  LDG.E R24, desc[UR6][R14.64+0x14] ;  /* 0x000014060e187981 */ /* 0x000f68000c1e1900 */
[----:B------:R-:W4:Y:S01]  /*1550*/  LDS R27, [R18+0xc] ;  /* 0x00000c00121b7984 */ /* 0x000f220000000800 */
[----:B---3--:R-:W-:-:S03]  /*1560*/  FFMA R26, R25, R23, R26 ;  /* 0x00000017191a7223 */ /* 0x008fc6000000001a */
[----:B------:R-:W3:Y:S04]  /*1570*/  LDG.E R23, desc[UR6][R14.64+0x18] ;  /* 0x000018060e177981 */ /* 0x000ee8000c1e1900 */
[----:B------:R-:W3:Y:S01]  /*1580*/  LDG.E R25, desc[UR6][R14.64+0x1c] ;  /* 0x00001c060e197981 */ /* 0x000ee2000c1e1900 */
[----:B------:R-:W-:Y:S02]  /*1590*/  IADD3 R20, PT, PT, R20, 0x10, RZ ;  /* 0x0000001014147810 */ /* 0x000fe40007ffe0ff */
[----:B------:R-:W-:Y:S02]  /*15a0*/  IADD3 R21, PT, PT, R21, 0x10, RZ ;  /* 0x0000001015157810 */ /* 0x000fe40007ffe0ff */
[----:B------:R-:W-:Y:S01]  /*15b0*/  ISETP.NE.AND P0, PT, R20, RZ, PT ;  /* 0x000000ff1400720c */ /* 0x000fe20003f05270 */
[----:B----4-:R-:W-:-:S02]  /*15c0*/  FFMA R11, R27, R11, R26 ;  /* 0x0000000b1b0b7223 */ /* 0x010fc4000000001a */
[----:B------:R-:W2:Y:S04]  /*15d0*/  LDS R26, [R18+0x10] ;  /* 0x00001000121a7984 */ /* 0x000ea80000000800 */
[----:B------:R-:W5:Y:S04]  /*15e0*/  LDS R28, [R18+0x14] ;  /* 0x00001400121c7984 */ /* 0x000f680000000800 */
[----:B------:R-:W3:Y:S04]  /*15f0*/  LDS R27, [R18+0x18] ;  /* 0x00001800121b7984 */ /* 0x000ee80000000800 */
[----:B------:R0:W1:Y:S02]  /*1600*/  LDS R29, [R18+0x1c] ;  /* 0x00001c00121d7984 */ /* 0x0000640000000800 */
[----:B0-----:R-:W-:Y:S01]  /*1610*/  IADD3 R18, PT, PT, R18, 0x40, RZ ;  /* 0x0000004012127810 */ /* 0x001fe20007ffe0ff */
[----:B--2---:R-:W-:-:S04]  /*1620*/  FFMA R11, R26, R22, R11 ;  /* 0x000000161a0b7223 */ /* 0x004fc8000000000b */
[----:B-----5:R-:W-:-:S04]  /*1630*/  FFMA R24, R28, R24, R11 ;  /* 0x000000181c187223 */ /* 0x020fc8000000000b */
[----:B---3--:R-:W-:-:S04]  /*1640*/  FFMA R24, R27, R23, R24 ;  /* 0x000000171b187223 */ /* 0x008fc80000000018 */
[----:B-1----:R-:W-:Y:S01]  /*1650*/  FFMA R11, R29, R25, R24 ;  /* 0x000000191d0b7223 */ /* 0x002fe20000000018 */
[----:B------:R-:W-:Y:S06]  /*1660*/  @P0 BRA `(.L_x_167) ;  /* 0xfffffffc00200947 */ /* 0x000fec000383ffff */
[----:B------:R-:W-:-:S07]  /*1670*/  MOV R18, R19 ;  /* 0x0000001300127202 */ /* 0x000fce0000000f00 */
.L_x_166:
[----:B------:R-:W-:-:S13]  /*1680*/  ISETP.NE.AND P0, PT, R12, RZ, PT ;  /* 0x000000ff0c00720c */ /* 0x000fda0003f05270 */
[----:B------:R-:W-:Y:S05]  /*1690*/  @!P0 BRA `(.L_x_165) ;  /* 0x0000000400508947 */ /* 0x000fea0003800000 */
[----:B------:R-:W-:Y:S02]  /*16a0*/  IADD3 R14, PT, PT, R12, -0x1, RZ ;  /* 0xffffffff0c0e7810 */ /* 0x000fe40007ffe0ff */
[----:B------:R-:W-:Y:S02]  /*16b0*/  ISETP.NE.AND P1, PT, R13, RZ, PT ;  /* 0x000000ff0d00720c */ /* 0x000fe40003f25270 */
[----:B------:R-:W-:-:S13]  /*16c0*/  ISETP.GE.U32.AND P0, PT, R14, 0x7, PT ;  /* 0x000000070e00780c */ /* 0x000fda0003f06070 */
[----:B------:R-:W-:Y:S05]  /*16d0*/  @!P0 BRA `(.L_x_168) ;  /* 0x0000000000848947 */ /* 0x000fea0003800000 */
[----:B------:R-:W0:Y:S01]  /*16e0*/  LDC.64 R14, c[0x0][0x388] ;  /* 0x0000e200ff0e7b82 */ /* 0x000e220000000a00 */
[----:B------:R-:W-:-:S04]  /*16f0*/  IMAD.IADD R19, R17, 0x1, R18 ;  /* 0x0000000111137824 */ /* 0x000fc800078e0212 */
[----:B0-----:R-:W-:-:S05]  /*1700*/  IMAD.WIDE R14, R19, 0x4, R14 ;  /* 0x00000004130e7825 */ /* 0x001fca00078e020e */
[----:B------:R-:W2:Y:S04]  /*1710*/  LDG.E R26, desc[UR6][R14.64] ;  /* 0x000000060e1a7981 */ /* 0x000ea8000c1e1900 */
[----:B------:R-:W3:Y:S01]  /*1720*/  LDG.E R24, desc[UR6][R14.64+0x4] ;  /* 0x000004060e187981 */ /* 0x000ee2000c1e1900 */
[----:B------:R-:W-:Y:S02]  /*1730*/  MOV R19, 0x400 ;  /* 0x0000040000137802 */ /* 0x000fe40000000f00 */
[----:B------:R-:W-:Y:S01]  /*1740*/  IADD3 R22, PT, PT, R9, R18, RZ ;  /* 0x0000001209167210 */ /* 0x000fe20007ffe0ff */
[----:B------:R-:W0:Y:S01]  /*1750*/  S2R R20, SR_CgaCtaId ;  /* 0x0000000000147919 */ /* 0x000e220000008800 */
[----:B------:R-:W4:Y:S04]  /*1760*/  LDG.E R23, desc[UR6][R14.64+0x8] ;  /* 0x000008060e177981 */ /* 0x000f28000c1e1900 */
[----:B------:R-:W5:Y:S04]  /*1770*/  LDG.E R21, desc[UR6][R14.64+0x14] ;  /* 0x000014060e157981 */ /* 0x000f68000c1e1900 */
[----:B------:R-:W5:Y:S01]  /*1780*/  LDG.E R25, desc[UR6][R14.64+0x1c] ;  /* 0x00001c060e197981 */ /* 0x000f62000c1e1900 */
[----:B0-----:R-:W-:-:S03]  /*1790*/  LEA R19, R20, R19, 0x18 ;  /* 0x0000001314137211 */ /* 0x001fc600078ec0ff */
[----:B------:R-:W5:Y:S01]  /*17a0*/  LDG.E R20, desc[UR6][R14.64+0x10] ;  /* 0x000010060e147981 */ /* 0x000f62000c1e1900 */
[----:B------:R-:W-:-:S03]  /*17b0*/  LEA R22, R22, R19, 0x2 ;  /* 0x0000001316167211 */ /* 0x000fc600078e10ff */
[----:B------:R-:W5:Y:S04]  /*17c0*/  LDG.E R19, desc[UR6][R14.64+0xc] ;  /* 0x00000c060e137981 */ /* 0x000f68000c1e1900 */
[----:B------:R-:W2:Y:S02]  /*17d0*/  LDS R28, [R22] ;  /* 0x00000000161c7984 */ /* 0x000ea40000000800 */
[----:B--2---:R-:W-:Y:S02]  /*17e0*/  FFMA R27, R28, R26, R11 ;  /* 0x0000001a1c1b7223 */ /* 0x004fe4000000000b */
[----:B------:R-:W2:Y:S04]  /*17f0*/  LDG.E R11, desc[UR6][R14.64+0x18] ;  /* 0x000018060e0b7981 */ /* 0x000ea8000c1e1900 */
[----:B------:R-:W3:Y:S02]  /*1800*/  LDS R26, [R22+0x4] ;  /* 0x00000400161a7984 */ /* 0x000ee40000000800 */
[----:B---3--:R-:W-:-:S02]  /*1810*/  FFMA R26, R26, R24, R27 ;  /* 0x000000181a1a7223 */ /* 0x008fc4000000001b */
[----:B------:R-:W4:Y:S04]  /*1820*/  LDS R27, [R22+0x8] ;  /* 0x00000800161b7984 */ /* 0x000f280000000800 */
[----:B------:R-:W5:Y:S01]  /*1830*/  LDS R24, [R22+0xc] ;  /* 0x00000c0016187984 */ /* 0x000f620000000800 */
[----:B----4-:R-:W-:-:S03]  /*1840*/  FFMA R23, R27, R23, R26 ;  /* 0x000000171b177223 */ /* 0x010fc6000000001a */
[----:B------:R-:W0:Y:S04]  /*1850*/  LDS R27, [R22+0x10] ;  /* 0x00001000161b7984 */ /* 0x000e280000000800 */
[----:B------:R-:W1:Y:S04]  /*1860*/  LDS R29, [R22+0x14] ;  /* 0x00001400161d7984 */ /* 0x000e680000000800 */
[----:B------:R-:W2:Y:S04]  /*1870*/  LDS R26, [R22+0x18] ;  /* 0x00001800161a7984 */ /* 0x000ea80000000800 */
[----:B------:R-:W3:Y:S01]  /*1880*/  LDS R28, [R22+0x1c] ;  /* 0x00001c00161c7984 */ /* 0x000ee20000000800 */
[----:B-----5:R-:W-:Y:S01]  /*1890*/  FFMA R19, R24, R19, R23 ;  /* 0x0000001318137223 */ /* 0x020fe20000000017 */
[----:B------:R-:W-:-:S03]  /*18a0*/  IADD3 R18, PT, PT, R18, 0x8, RZ ;  /* 0x0000000812127810 */ /* 0x000fc60007ffe0ff */
[----:B0-----:R-:W-:-:S04]  /*18b0*/  FFMA R20, R27, R20, R19 ;  /* 0x000000141b147223 */ /* 0x001fc80000000013 */
[----:B-1----:R-:W-:-:S04]  /*18c0*/  FFMA R21, R29, R21, R20 ;  /* 0x000000151d157223 */ /* 0x002fc80000000014 */
[----:B--2---:R-:W-:-:S04]  /*18d0*/  FFMA R11, R26, R11, R21 ;  /* 0x0000000b1a0b7223 */ /* 0x004fc80000000015 */
[----:B---3--:R-:W-:-:S07]  /*18e0*/  FFMA R11, R28, R25, R11 ;  /* 0x000000191c0b7223 */ /* 0x008fce000000000b */
.L_x_168:
[----:B------:R-:W-:Y:S05]  /*18f0*/  @!P1 BRA `(.L_x_165) ;  /* 0x0000000000b89947 */ /* 0x000fea0003800000 */
[----:B------:R-:W-:Y:S02]  /*1900*/  IADD3 R14, PT, PT, R13, -0x1, RZ ;  /* 0xffffffff0d0e7810 */ /* 0x000fe40007ffe0ff */
[----:B------:R-:W-:Y:S02]  /*1910*/  ISETP.NE.AND P1, PT, R16, RZ, PT ;  /* 0x000000ff1000720c */ /* 0x000fe40003f25270 */
[----:B------:R-:W-:-:S13]  /*1920*/  ISETP.GE.U32.AND P0, PT, R14, 0x3, PT ;  /* 0x000000030e00780c */ /* 0x000fda0003f06070 */
[----:B------:R-:W-:Y:S05]  /*1930*/  @!P0 BRA `(.L_x_169) ;  /* 0x0000000000548947 */ /* 0x000fea0003800000 */
[----:B------:R-:W0:Y:S01]  /*1940*/  LDC.64 R14, c[0x0][0x388] ;  /* 0x0000e200ff0e7b82 */ /* 0x000e220000000a00 */
[----:B------:R-:W-:-:S05]  /*1950*/  IADD3 R19, PT, PT, R17, R18, RZ ;  /* 0x0000001211137210 */ /* 0x000fca0007ffe0ff */
[----:B0-----:R-:W-:-:S05]  /*1960*/  IMAD.WIDE R14, R19, 0x4, R14 ;  /* 0x00000004130e7825 */ /* 0x001fca00078e020e */
[----:B------:R-:W2:Y:S04]  /*1970*/  LDG.E R22, desc[UR6][R14.64] ;  /* 0x000000060e167981 */ /* 0x000ea8000c1e1900 */
[----:B------:R-:W3:Y:S04]  /*1980*/  LDG.E R21, desc[UR6][R14.64+0x4] ;  /* 0x000004060e157981 */ /* 0x000ee8000c1e1900 */
[----:B------:R-:W4:Y:S04]  /*1990*/  LDG.E R19, desc[UR6][R14.64+0x8] ;  /* 0x000008060e137981 */ /* 0x000f28000c1e1900 */
[----:B------:R-:W5:Y:S01]  /*19a0*/  LDG.E R20, desc[UR6][R14.64+0xc] ;  /* 0x00000c060e147981 */ /* 0x000f62000c1e1900 */
[----:B------:R-:W-:Y:S01]  /*19b0*/  MOV R23, 0x400 ;  /* 0x0000040000177802 */ /* 0x000fe20000000f00 */
[----:B------:R-:W0:Y:S03]  /*19c0*/  S2R R24, SR_CgaCtaId ;  /* 0x0000000000187919 */ /* 0x000e260000008800 */
[----:B0-----:R-:W-:-:S02]  /*19d0*/  LEA R24, R24, R23, 0x18 ;  /* 0x0000001718187211 */ /* 0x001fc400078ec0ff */
[----:B------:R-:W-:Y:S02]  /*19e0*/  IADD3 R23, PT, PT, R9, R18, RZ ;  /* 0x0000001209177210 */ /* 0x000fe40007ffe0ff */
[----:B------:R-:W-:-:S03]  /*19f0*/  IADD3 R18, PT, PT, R18, 0x4, RZ ;  /* 0x0000000412127810 */ /* 0x000fc60007ffe0ff */
[----:B------:R-:W-:-:S05]  /*1a00*/  IMAD R27, R23, 0x4, R24 ;  /* 0x00000004171b7824 */ /* 0x000fca00078e0218 */
[----:B------:R-:W2:Y:S04]  /*1a10*/  LDS R23, [R27] ;  /* 0x000000001b177984 */ /* 0x000ea80000000800 */
[----:B------:R-:W3:Y:S04]  /*1a20*/  LDS R24, [R27+0x4] ;  /* 0x000004001b187984 */ /* 0x000ee80000000800 */
[----:B------:R-:W4:Y:S04]  /*1a30*/  LDS R25, [R27+0x8] ;  /* 0x000008001b197984 */ /* 0x000f280000000800 */
[----:B------:R-:W5:Y:S01]  /*1a40*/  LDS R26, [R27+0xc] ;  /* 0x00000c001b1a7984 */ /* 0x000f620000000800 */
[----:B--2---:R-:W-:-:S04]  /*1a50*/  FFMA R22, R22, R23, R11 ;  /* 0x0000001716167223 */ /* 0x004fc8000000000b */
[----:B---3--:R-:W-:-:S04]  /*1a60*/  FFMA R22, R21, R24, R22 ;  /* 0x0000001815167223 */ /* 0x008fc80000000016 */
[----:B----4-:R-:W-:-:S04]  /*1a70*/  FFMA R19, R19, R25, R22 ;  /* 0x0000001913137223 */ /* 0x010fc80000000016 */
[----:B-----5:R-:W-:-:S07]  /*1a80*/  FFMA R11, R20, R26, R19 ;  /* 0x0000001a140b7223 */ /* 0x020fce0000000013 */
.L_x_169:
[----:B------:R-:W-:Y:S05]  /*1a90*/  @!P1 BRA `(.L_x_165) ;  /* 0x0000000000509947 */ /* 0x000fea0003800000 */
[----:B------:R-:W0:Y:S01]  /*1aa0*/  LDC.64 R14, c[0x0][0x388] ;  /* 0x0000e200ff0e7b82 */ /* 0x000e220000000a00 */
[----:B------:R-:W-:-:S05]  /*1ab0*/  IADD3 R17, PT, PT, R17, R18, RZ ;  /* 0x0000001211117210 */ /* 0x000fca0007ffe0ff */
[----:B0-----:R-:W-:-:S05]  /*1ac0*/  IMAD.WIDE R14, R17, 0x4, R14 ;  /* 0x00000004110e7825 */ /* 0x001fca00078e020e */
[----:B------:R-:W2:Y:S01]  /*1ad0*/  LDG.E R17, desc[UR6][R14.64] ;  /* 0x000000060e117981 */ /* 0x000ea2000c1e1900 */
[----:B------:R-:W-:Y:S02]  /*1ae0*/  MOV R19, 0x400 ;  /* 0x0000040000137802 */ /* 0x000fe40000000f00 */
[----:B------:R-:W-:Y:S01]  /*1af0*/  IADD3 R9, PT, PT, R9, R18, RZ ;  /* 0x0000001209097210 */ /* 0x000fe20007ffe0ff */
[----:B------:R-:W0:Y:S01]  /*1b00*/  S2R R20, SR_CgaCtaId ;  /* 0x0000000000147919 */ /* 0x000e220000008800 */
[----:B------:R-:W-:Y:S02]  /*1b10*/  ISETP.NE.AND P0, PT, R16, 0x1, PT ;  /* 0x000000011000780c */ /* 0x000fe40003f05270 */
[----:B0-----:R-:W-:-:S04]  /*1b20*/  LEA R20, R20, R19, 0x18 ;  /* 0x0000001314147211 */ /* 0x001fc800078ec0ff */
[----:B------:R-:W-:-:S05]  /*1b30*/  LEA R19, R9, R20, 0x2 ;  /* 0x0000001409137211 */ /* 0x000fca00078e10ff */
[----:B------:R-:W2:Y:S02]  /*1b40*/  LDS R18, [R19] ;  /* 0x0000000013127984 */ /* 0x000ea40000000800 */
[----:B--2---:R-:W-:Y:S01]  /*1b50*/  FFMA R11, R18, R17, R11 ;  /* 0x00000011120b7223 */ /* 0x004fe2000000000b */
[----:B------:R-:W-:Y:S06]  /*1b60*/  @!P0 BRA `(.L_x_165) ;  /* 0x00000000001c8947 */ /* 0x000fec0003800000 */
[----:B------:R-:W-:Y:S01]  /*1b70*/  ISETP.NE.AND P0, PT, R16, 0x2, PT ;  /* 0x000000021000780c */ /* 0x000fe20003f05270 */
[----:B------:R-:W2:Y:S04]  /*1b80*/  LDG.E R9, desc[UR6][R14.64+0x4] ;  /* 0x000004060e097981 */ /* 0x000ea8000c1e1900 */
[----:B------:R-:W2:Y:S08]  /*1b90*/  LDS R18, [R19+0x4] ;  /* 0x0000040013127984 */ /* 0x000eb00000000800 */
[----:B------:R-:W3:Y:S04]  /*1ba0*/  @P0 LDG.E R17, desc[UR6][R14.64+0x8] ;  /* 0x000008060e110981 */ /* 0x000ee8000c1e1900 */
[----:B------:R-:W3:Y:S01]  /*1bb0*/  @P0 LDS R20, [R19+0x8] ;  /* 0x0000080013140984 */ /* 0x000ee20000000800 */
[----:B--2---:R-:W-:-:S04]  /*1bc0*/  FFMA R11, R18, R9, R11 ;  /* 0x00000009120b7223 */ /* 0x004fc8000000000b */
[----:B---3--:R-:W-:-:S07]  /*1bd0*/  @P0 FFMA R11, R20, R17, R11 ;  /* 0x00000011140b0223 */ /* 0x008fce000000000b */
.L_x_165:
[----:B------:R-:W-:-:S04]  /*1be0*/  IADD3 R10, PT, PT, R10, 0x1, RZ ;  /* 0x000000010a0a7810 */ /* 0x000fc80007ffe0ff */
[----:B------:R-:W-:-:S13]  /*1bf0*/  ISETP.NE.AND P0, PT, R10, R2, PT ;  /* 0x000000020a00720c */ /* 0x000fda0003f05270 */
[----:B------:R-:W-:Y:S05]  /*1c00*/  @P0 BRA `(.L_x_170) ;  /* 0xfffffff400740947 */ /* 0x000fea000383ffff */
.L_x_164:
[----:B------:R-:W0:Y:S01]  /*1c10*/  LDC.64 R14, c[0x0][0x3a0] ;  /* 0x0000e800ff0e7b82 */ /* 0x000e220000000a00 */
[----:B------:R-:W-:-:S07]  /*1c20*/  IMAD R7, R4, UR8, R7 ;  /* 0x0000000804077c24 */ /* 0x000fce000f8e0207 */
[----:B------:R-:W1:Y:S01]  /*1c30*/  LDC.64 R8, c[0x0][0x3b8] ;  /* 0x0000ee00ff087b82 */ /* 0x000e620000000a00 */
[----:B0-----:R-:W-:-:S05]  /*1c40*/  IMAD.WIDE R14, R7, 0x4, R14 ;  /* 0x00000004070e7825 */ /* 0x001fca00078e020e */
[----:B------:R0:W-:Y:S04]  /*1c50*/  STG.E desc[UR6][R14.64], R11 ;  /* 0x0000000b0e007986 */ /* 0x0001e8000c101906 */
[----:B-1----:R0:W5:Y:S02]  /*1c60*/  LDG.E R17, desc[UR6][R8.64] ;  /* 0x0000000608117981 */ /* 0x002164000c1e1900 */
.L_x_163:
[----:B------:R-:W-:Y:S05]  /*1c70*/  BSYNC.RECONVERGENT B0 ;  /* 0x0000000000007941 */ /* 0x000fea0003800200 */
.L_x_162:
[----:B------:R-:W-:-:S04]  /*1c80*/  IADD3 R6, PT, PT, R6, 0x1, RZ ;  /* 0x0000000106067810 */ /* 0x000fc80007ffe0ff */
[----:B-----5:R-:W-:-:S13]  /*1c90*/  ISETP.GE.AND P0, PT, R6, R17, PT ;  /* 0x000000110600720c */ /* 0x020fda0003f06270 */
[----:B------:R-:W-:Y:S05]  /*1ca0*/  @!P0 BRA `(.L_x_171) ;  /* 0xfffffff000ec8947 */ /* 0x000fea000383ffff */
[----:B------:R-:W-:Y:S05]  /*1cb0*/  EXIT ;  /* 0x000000000000794d */ /* 0x000fea0003800000 */
.L_x_172:
        /* <DEDUP_REMOVED lines=12> */
.L_x_229:


//--------------------- .text._Z10timeFilterPKdPKfS2_Pf --------------------------
	.section	.text._Z10timeFilterPKdPKfS2_Pf,"ax",@progbits
	.align	128
        .global         _Z10timeFilterPKdPKfS2_Pf
        .type           _Z10timeFilterPKdPKfS2_Pf,@function
        .size           _Z10timeFilterPKdPKfS2_Pf,(.L_x_230 - _Z10timeFilterPKdPKfS2_Pf)
        .other          _Z10timeFilterPKdPKfS2_Pf,@"STO_CUDA_ENTRY STV_DEFAULT"
_Z10timeFilterPKdPKfS2_Pf:
.text._Z10timeFilterPKdPKfS2_Pf:
[----:B------:R-:W-:Y:S08]  /*0000*/  LDC R1, c[0x0][0x37c] ;  /* 0x0000df00ff017b82 */ /* 0x000ff00000000800 */
[----:B------:R-:W0:Y:S01]  /*0010*/  LDC.64 R4, c[0x0][0x380] ;  /* 0x0000e000ff047b82 */ /* 0x000e220000000a00 */
[----:B------:R-:W0:Y:S02]  /*0020*/  LDCU.64 UR14, c[0x0][0x358] ;  /* 0x00006b00ff0e77ac */ /* 0x000e240008000a00 */
[----:B0-----:R-:W2:Y:S04]  /*0030*/  LDG.E.64 R12, desc[UR14][R4.64+0x20] ;  /* 0x0000200e040c7981 */ /* 0x001ea8000c1e1b00 */
[----:B------:R-:W3:Y:S04]  /*0040*/  LDG.E.64 R10, desc[UR14][R4.64+0x30] ;  /* 0x0000300e040a7981 */ /* 0x000ee8000c1e1b00 */
[----:B------:R-:W4:Y:S04]  /*0050*/  LDG.E.64 R6, desc[UR14][R4.64] ;  /* 0x0000000e04067981 */ /* 0x000f28000c1e1b00 */
[----:B------:R-:W5:Y:S01]  /*0060*/  LDG.E.64 R8, desc[UR14][R4.64+0x8] ;  /* 0x0000080e04087981 */ /* 0x000f62000c1e1b00 */
[----:B------:R-:W0:Y:S01]  /*0070*/  S2R R0, SR_TID.X ;  /* 0x0000000000007919 */ /* 0x000e220000002100 */
[----:B------:R-:W1:Y:S01]  /*0080*/  S2UR UR22, SR_CTAID.X ;  /* 0x00000000001679c3 */ /* 0x000e620000002500 */
[----:B------:R-:W-:Y:S01]  /*0090*/  BSSY.RECONVERGENT B0, `(.L_x_173) ;  /* 0x0000033000007945 */ /* 0x000fe20003800200 */
[----:B--2---:R-:W2:Y:S08]  /*00a0*/  F2I.F64.TRUNC R12, R12 ;  /* 0x0000000c000c7311 */ /* 0x004eb0000030d100 */
[----:B---3--:R-:W3:Y:S01]  /*00b0*/  F2I.F64.TRUNC R2, R10 ;  /* 0x0000000a00027311 */ /* 0x008ee2000030d100 */
[----:B--2---:R-:W-:-:S07]  /*00c0*/  R2UR UR16, R12 ;  /* 0x000000000c1072ca */ /* 0x004fce00000e0000 */
[----:B----4-:R-:W2:Y:S06]  /*00d0*/  F2I.F64.TRUNC R6, R6 ;  /* 0x0000000600067311 */ /* 0x010eac000030d100 */
[----:B---3--:R-:W-:Y:S01]  /*00e0*/  IMAD R3, R2, UR16, RZ ;  /* 0x0000001002037c24 */ /* 0x008fe2000f8e02ff */
[----:B--2---:R-:W-:-:S04]  /*00f0*/  R2UR UR13, R6 ;  /* 0x00000000060d72ca */ /* 0x004fc800000e0000 */
[----:B0-----:R-:W-:Y:S02]  /*0100*/  ISETP.GE.AND P1, PT, R0, R3, PT ;  /* 0x000000030000720c */ /* 0x001fe40003f26270 */
[----:B-----5:R0:W2:Y:S07]  /*0110*/  F2I.F64.TRUNC R3, R8 ;  /* 0x0000000800037311 */ /* 0x0200ae000030d100 */
[----:B------:R-:W-:-:S06]  /*0120*/  UIADD3 UR17, UPT, UPT, UR13, -0x400, -UR16 ;  /* 0xfffffc000d117890 */ /* 0x000fcc000fffe810 */
[----:B------:R-:W-:Y:S01]  /*0130*/  ISETP.LE.AND P0, PT, RZ, UR17, PT ;  /* 0x00000011ff007c0c */ /* 0x000fe2000bf03270 */
[----:B012---:R-:W-:-:S12]  /*0140*/  @P1 BRA `(.L_x_174) ;  /* 0x00000000009c1947 */ /* 0x007fd80003800000 */
[----:B------:R-:W-:Y:S02]  /*0150*/  MOV R8, UR16 ;  /* 0x0000001000087c02 */ /* 0x000fe40008000f00 */
[----:B------:R-:W-:Y:S02]  /*0160*/  IABS R11, R0 ;  /* 0x00000000000b7213 */ /* 0x000fe40000000000 */
[----:B------:R-:W-:-:S04]  /*0170*/  IABS R7, R8 ;  /* 0x0000000800077213 */ /* 0x000fc80000000000 */
[----:B------:R-:W0:Y:S08]  /*0180*/  I2F.RP R6, R7 ;  /* 0x0000000700067306 */ /* 0x000e300000209400 */
[----:B0-----:R-:W0:Y:S02]  /*0190*/  MUFU.RCP R6, R6 ;  /* 0x0000000600067308 */ /* 0x001e240000001000 */
[----:B0-----:R-:W-:-:S06]  /*01a0*/  VIADD R4, R6, 0xffffffe ;  /* 0x0ffffffe06047836 */ /* 0x001fcc0000000000 */
[----:B------:R0:W1:Y:S02]  /*01b0*/  F2I.FTZ.U32.TRUNC.NTZ R5, R4 ;  /* 0x0000000400057305 */ /* 0x000064000021f000 */
[----:B0-----:R-:W-:Y:S01]  /*01c0*/  HFMA2 R4, -RZ, RZ, 0, 0 ;  /* 0x00000000ff047431 */ /* 0x001fe200000001ff */
[----:B-1----:R-:W-:-:S05]  /*01d0*/  IADD3 R10, PT, PT, RZ, -R5, RZ ;  /* 0x80000005ff0a7210 */ /* 0x002fca0007ffe0ff */
[----:B------:R-:W-:Y:S01]  /*01e0*/  IMAD R9, R10, R7, RZ ;  /* 0x000000070a097224 */ /* 0x000fe200078e02ff */
[----:B------:R-:W-:Y:S01]  /*01f0*/  IABS R10, R8 ;  /* 0x00000008000a7213 */ /* 0x000fe20000000000 */
[----:B------:R-:W-:Y:S02]  /*0200*/  IMAD.MOV.U32 R8, RZ, RZ, R11 ;  /* 0x000000ffff087224 */ /* 0x000fe400078e000b */
[----:B------:R-:W-:-:S04]  /*0210*/  IMAD.HI.U32 R5, R5, R9, R4 ;  /* 0x0000000905057227 */ /* 0x000fc800078e0004 */
[----:B------:R-:W-:Y:S02]  /*0220*/  IMAD.MOV R6, RZ, RZ, -R10 ;  /* 0x000000ffff067224 */ /* 0x000fe400078e0a0a */
[----:B------:R-:W-:-:S04]  /*0230*/  IMAD.HI.U32 R5, R5, R8, RZ ;  /* 0x0000000805057227 */ /* 0x000fc800078e00ff */
[----:B------:R-:W-:-:S05]  /*0240*/  IMAD R4, R5, R6, R8 ;  /* 0x0000000605047224 */ /* 0x000fca00078e0208 */
[----:B------:R-:W-:-:S13]  /*0250*/  ISETP.GT.U32.AND P3, PT, R7, R4, PT ;  /* 0x000000040700720c */ /* 0x000fda0003f64070 */
[-C--:B------:R-:W-:Y:S01]  /*0260*/  @!P3 IADD3 R4, PT, PT, R4, -R7.reuse, RZ ;  /* 0x800000070404b210 */ /* 0x080fe20007ffe0ff */
[----:B------:R-:W-:Y:S01]  /*0270*/  @!P3 VIADD R5, R5, 0x1 ;  /* 0x000000010505b836 */ /* 0x000fe20000000000 */
[----:B------:R-:W-:Y:S02]  /*0280*/  ISETP.NE.AND P3, PT, RZ, UR16, PT ;  /* 0x00000010ff007c0c */ /* 0x000fe4000bf65270 */
[----:B------:R-:W-:Y:S02]  /*0290*/  ISETP.GE.U32.AND P1, PT, R4, R7, PT ;  /* 0x000000070400720c */ /* 0x000fe40003f26070 */
[----:B------:R-:W-:-:S04]  /*02a0*/  LOP3.LUT R4, R0, UR16, RZ, 0x3c, !PT ;  /* 0x0000001000047c12 */ /* 0x000fc8000f8e3cff */
[----:B------:R-:W-:-:S07]  /*02b0*/  ISETP.GE.AND P2, PT, R4, RZ, PT ;  /* 0x000000ff0400720c */ /* 0x000fce0003f46270 */
[----:B------:R-:W-:-:S05]  /*02c0*/  @P1 IADD3 R5, PT, PT, R5, 0x1, RZ ;  /* 0x0000000105051810 */ /* 0x000fca0007ffe0ff */
[----:B------:R-:W-:Y:S02]  /*02d0*/  IMAD.MOV.U32 R6, RZ, RZ, R5 ;  /* 0x000000ffff067224 */ /* 0x000fe400078e0005 */
[----:B------:R-:W0:Y:S03]  /*02e0*/  LDC.64 R4, c[0x0][0x390] ;  /* 0x0000e400ff047b82 */ /* 0x000e260000000a00 */
[----:B------:R-:W-:Y:S02]  /*02f0*/  @!P2 IADD3 R6, PT, PT, -R6, RZ, RZ ;  /* 0x000000ff0606a210 */ /* 0x000fe40007ffe1ff */
[----:B------:R-:W-:-:S05]  /*0300*/  @!P3 LOP3.LUT R6, RZ, UR16, RZ, 0x33, !PT ;  /* 0x00000010ff06bc12 */ /* 0x000fca000f8e33ff */
[----:B------:R-:W-:Y:S02]  /*0310*/  IMAD.MOV R9, RZ, RZ, -R6 ;  /* 0x000000ffff097224 */ /* 0x000fe400078e0a06 */
[----:B------:R-:W-:Y:S02]  /*0320*/  IMAD R7, R3, R6, UR22 ;  /* 0x0000001603077e24 */ /* 0x000fe4000f8e0206 */
[----:B------:R-:W-:-:S04]  /*0330*/  IMAD R6, R9, UR16, R0 ;  /* 0x0000001009067c24 */ /* 0x000fc8000f8e0200 */
[----:B------:R-:W-:-:S04]  /*0340*/  IMAD R7, R7, UR16, R6 ;  /* 0x0000001007077c24 */ /* 0x000fc8000f8e0206 */
[----:B0-----:R-:W-:-:S06]  /*0350*/  IMAD.WIDE R4, R7, 0x4, R4 ;  /* 0x0000000407047825 */ /* 0x001fcc00078e0204 */
[----:B------:R-:W2:Y:S01]  /*0360*/  LDG.E R4, desc[UR14][R4.64] ;  /* 0x0000000e04047981 */ /* 0x000ea2000c1e1900 */
[----:B------:R-:W0:Y:S01]  /*0370*/  S2UR UR5, SR_CgaCtaId ;  /* 0x00000000000579c3 */ /* 0x000e220000008800 */
[----:B------:R-:W-:Y:S02]  /*0380*/  UMOV UR4, 0x400 ;  /* 0x0000040000047882 */ /* 0x000fe40000000000 */
[----:B0-----:R-:W-:-:S06]  /*0390*/  ULEA UR4, UR5, UR4, 0x18 ;  /* 0x0000000405047291 */ /* 0x001fcc000f8ec0ff */
[----:B------:R-:W-:-:S05]  /*03a0*/  LEA R7, R0, UR4, 0x2 ;  /* 0x0000000400077c11 */ /* 0x000fca000f8e10ff */
[----:B--2---:R0:W-:Y:S02]  /*03b0*/  STS [R7], R4 ;  /* 0x0000000407007388 */ /* 0x0041e40000000800 */
.L_x_174:
[----:B------:R-:W-:Y:S05]  /*03c0*/  BSYNC.RECONVERGENT B0 ;  /* 0x0000000000007941 */ /* 0x000fea0003800200 */
.L_x_173:
[----:B------:R-:W-:Y:S06]  /*03d0*/  BAR.SYNC.DEFER_BLOCKING 0x0 ;  /* 0x0000000000007b1d */ /* 0x000fec0000010000 */
[----:B------:R-:W-:Y:S05]  /*03e0*/  @!P0 EXIT ;  /* 0x000000000000894d */ /* 0x000fea0003800000 */
[----:B------:R-:W1:Y:S01]  /*03f0*/  S2UR UR5, SR_CgaCtaId ;  /* 0x00000000000579c3 */ /* 0x000e620000008800 */
[----:B0-----:R-:W-:Y:S01]  /*0400*/  IADD3 R4, PT, PT, R2, -0x1, RZ ;  /* 0xffffffff02047810 */ /* 0x001fe20007ffe0ff */
[----:B------:R-:W-:Y:S01]  /*0410*/  UMOV UR4, 0x400 ;  /* 0x0000040000047882 */ /* 0x000fe20000000000 */
[----:B------:R-:W-:Y:S01]  /*0420*/  IMAD R6, R3, UR13, RZ ;  /* 0x0000000d03067c24 */ /* 0x000fe2000f8e02ff */
[----:B------:R-:W-:Y:S02]  /*0430*/  UIADD3 UR4, UPT, UPT, UR4, 0x3cc, URZ ;  /* 0x000003cc04047890 */ /* 0x000fe4000fffe0ff */
[----:B------:R-:W-:Y:S01]  /*0440*/  IMAD.HI.U32 R5, R4, -0x55555555, RZ ;  /* 0xaaaaaaab04057827 */ /* 0x000fe200078e00ff */
[----:B------:R-:W-:Y:S02]  /*0450*/  UIADD3 UR18, UPT, UPT, UR16, 0x400, URZ ;  /* 0x0000040010127890 */ /* 0x000fe4000fffe0ff */
[----:B------:R-:W-:Y:S02]  /*0460*/  ULOP3.LUT UR19, UR16, 0x3, URZ, 0xc0, !UPT ;  /* 0x0000000310137892 */ /* 0x000fe4000f8ec0ff */
[----:B------:R-:W-:Y:S01]  /*0470*/  SHF.R.U32.HI R5, RZ, 0x1, R5 ;  /* 0x00000001ff057819 */ /* 0x000fe20000011605 */
[----:B------:R-:W-:-:S04]  /*0480*/  ULOP3.LUT UR7, UR16, 0x7ffffffc, URZ, 0xc0, !UPT ;  /* 0x7ffffffc10077892 */ /* 0x000fc8000f8ec0ff */
[----:B------:R-:W-:Y:S01]  /*0490*/  IMAD R4, R5, -0x3, R4 ;  /* 0xfffffffd05047824 */ /* 0x000fe200078e0204 */
[----:B------:R-:W-:-:S03]  /*04a0*/  IADD3 R5, PT, PT, R0, UR16, RZ ;  /* 0x0000001000057c10 */ /* 0x000fc6000fffe0ff */
[----:B------:R-:W-:Y:S01]  /*04b0*/  VIADD R4, R4, 0x1 ;  /* 0x0000000104047836 */ /* 0x000fe20000000000 */
[----:B-1----:R-:W-:-:S04]  /*04c0*/  ULEA UR4, UR5, UR4, 0x18 ;  /* 0x0000000405047291 */ /* 0x002fc8000f8ec0ff */
[----:B------:R-:W-:Y:S01]  /*04d0*/  ISETP.NE.AND P0, PT, R4, 0x3, PT ;  /* 0x000000030400780c */ /* 0x000fe20003f05270 */
[----:B------:R-:W-:-:S03]  /*04e0*/  ULEA UR20, UR16, UR4, 0x3 ;  /* 0x0000000410147291 */ /* 0x000fc6000f8e18ff */
[----:B------:R-:W-:Y:S01]  /*04f0*/  SEL R7, R4, RZ, P0 ;  /* 0x000000ff04077207 */ /* 0x000fe20000000000 */
[----:B------:R-:W-:Y:S02]  /*0500*/  UIMAD UR21, UR16, 0xc, UR4 ;  /* 0x0000000c101578a4 */ /* 0x000fe4000f8e0204 */
[----:B------:R-:W-:-:S03]  /*0510*/  ULEA UR8, UR16, UR4, 0x2 ;  /* 0x0000000410087291 */ /* 0x000fc6000f8e10ff */
[----:B------:R-:W-:-:S09]  /*0520*/  UMOV UR4, URZ ;  /* 0x000000ff00047c82 */ /* 0x000fd20008000000 */
.L_x_186:
[----:B------:R-:W-:Y:S01]  /*0530*/  UIMAD UR5, UR16, 0x3, URZ ;  /* 0x00000003100578a4 */ /* 0x000fe2000f8e02ff */
[----:B------:R-:W-:Y:S01]  /*0540*/  BSSY.RECONVERGENT B0, `(.L_x_175) ;  /* 0x000002e000007945 */ /* 0x000fe20003800200 */
[----:B------:R-:W-:-:S04]  /*0550*/  ISETP.GE.AND P0, PT, R2, 0x1, PT ;  /* 0x000000010200780c */ /* 0x000fc80003f06270 */
[----:B------:R-:W-:-:S13]  /*0560*/  ISETP.GE.AND P1, PT, R0, UR5, PT ;  /* 0x0000000500007c0c */ /* 0x000fda000bf26270 */
[----:B01----:R-:W-:Y:S05]  /*0570*/  @P1 BRA `(.L_x_176) ;  /* 0x0000000000a81947 */ /* 0x003fea0003800000 */
[----:B------:R-:W-:Y:S01]  /*0580*/  IMAD.U32 R12, RZ, RZ, UR16 ;  /* 0x00000010ff0c7e24 */ /* 0x000fe2000f8e00ff */
[----:B------:R-:W-:-:S04]  /*0590*/  IABS R14, R0 ;  /* 0x00000000000e7213 */ /* 0x000fc80000000000 */
[-C--:B------:R-:W-:Y:S02]  /*05a0*/  IABS R10, R12.reuse ;  /* 0x0000000c000a7213 */ /* 0x080fe40000000000 */
[----:B------:R-:W-:Y:S02]  /*05b0*/  IABS R15, R12 ;  /* 0x0000000c000f7213 */ /* 0x000fe40000000000 */
[----:B------:R-:W0:Y:S01]  /*05c0*/  I2F.RP R11, R10 ;  /* 0x0000000a000b7306 */ /* 0x000e220000209400 */
[----:B------:R-:W-:-:S07]  /*05d0*/  MOV R12, R14 ;  /* 0x0000000e000c7202 */ /* 0x000fce0000000f00 */
[----:B0-----:R-:W0:Y:S02]  /*05e0*/  MUFU.RCP R11, R11 ;  /* 0x0000000b000b7308 */ /* 0x001e240000001000 */
[----:B0-----:R-:W-:-:S06]  /*05f0*/  IADD3 R8, PT, PT, R11, 0xffffffe, RZ ;  /* 0x0ffffffe0b087810 */ /* 0x001fcc0007ffe0ff */
[----:B------:R0:W1:Y:S02]  /*0600*/  F2I.FTZ.U32.TRUNC.NTZ R9, R8 ;  /* 0x0000000800097305 */ /* 0x000064000021f000 */
[----:B0-----:R-:W-:Y:S02]  /*0610*/  IMAD.MOV.U32 R8, RZ, RZ, RZ ;  /* 0x000000ffff087224 */ /* 0x001fe400078e00ff */
[----:B-1----:R-:W-:-:S04]  /*0620*/  IMAD.MOV R13, RZ, RZ, -R9 ;  /* 0x000000ffff0d7224 */ /* 0x002fc800078e0a09 */
[----:B------:R-:W-:-:S04]  /*0630*/  IMAD R13, R13, R10, RZ ;  /* 0x0000000a0d0d7224 */ /* 0x000fc800078e02ff */
[----:B------:R-:W-:Y:S01]  /*0640*/  IMAD.HI.U32 R13, R9, R13, R8 ;  /* 0x0000000d090d7227 */ /* 0x000fe200078e0008 */
[----:B------:R-:W-:Y:S02]  /*0650*/  IADD3 R9, PT, PT, RZ, -R15, RZ ;  /* 0x8000000fff097210 */ /* 0x000fe40007ffe0ff */
[----:B------:R-:W-:-:S03]  /*0660*/  LOP3.LUT R8, R0, UR16, RZ, 0x3c, !PT ;  /* 0x0000001000087c12 */ /* 0x000fc6000f8e3cff */
[----:B------:R-:W-:Y:S01]  /*0670*/  IMAD.HI.U32 R13, R13, R12, RZ ;  /* 0x0000000c0d0d7227 */ /* 0x000fe200078e00ff */
[----:B------:R-:W-:-:S03]  /*0680*/  ISETP.GE.AND P1, PT, R8, RZ, PT ;  /* 0x000000ff0800720c */ /* 0x000fc60003f26270 */
[----:B------:R-:W-:-:S05]  /*0690*/  IMAD R9, R13, R9, R12 ;  /* 0x000000090d097224 */ /* 0x000fca00078e020c */
[----:B------:R-:W-:-:S13]  /*06a0*/  ISETP.GT.U32.AND P3, PT, R10, R9, PT ;  /* 0x000000090a00720c */ /* 0x000fda0003f64070 */
[----:B------:R-:W-:Y:S01]  /*06b0*/  @!P3 IMAD.IADD R9, R9, 0x1, -R10 ;  /* 0x000000010909b824 */ /* 0x000fe200078e0a0a */
[----:B------:R-:W-:Y:S02]  /*06c0*/  @!P3 IADD3 R13, PT, PT, R13, 0x1, RZ ;  /* 0x000000010d0db810 */ /* 0x000fe40007ffe0ff */
[----:B------:R-:W-:Y:S02]  /*06d0*/  ISETP.NE.AND P3, PT, RZ, UR16, PT ;  /* 0x00000010ff007c0c */ /* 0x000fe4000bf65270 */
[----:B------:R-:W-:Y:S02]  /*06e0*/  ISETP.GE.U32.AND P2, PT, R9, R10, PT ;  /* 0x0000000a0900720c */ /* 0x000fe40003f46070 */
[----:B------:R-:W0:Y:S11]  /*06f0*/  LDC.64 R8, c[0x0][0x388] ;  /* 0x0000e200ff087b82 */ /* 0x000e360000000a00 */
[----:B------:R-:W-:-:S05]  /*0700*/  @P2 VIADD R13, R13, 0x1 ;  /* 0x000000010d0d2836 */ /* 0x000fca0000000000 */
[----:B------:R-:W-:-:S05]  /*0710*/  MOV R10, R13 ;  /* 0x0000000d000a7202 */ /* 0x000fca0000000f00 */
[----:B------:R-:W-:Y:S01]  /*0720*/  @!P1 IMAD.MOV R10, RZ, RZ, -R10 ;  /* 0x000000ffff0a9224 */ /* 0x000fe200078e0a0a */
[----:B------:R-:W-:-:S04]  /*0730*/  @!P3 LOP3.LUT R10, RZ, UR16, RZ, 0x33, !PT ;  /* 0x00000010ff0abc12 */ /* 0x000fc8000f8e33ff */
[----:B------:R-:W-:Y:S01]  /*0740*/  IADD3 R11, PT, PT, -R10, RZ, RZ ;  /* 0x000000ff0a0b7210 */ /* 0x000fe20007ffe1ff */
[----:B------:R-:W-:-:S04]  /*0750*/  IMAD R13, R3, R10, UR22 ;  /* 0x00000016030d7e24 */ /* 0x000fc8000f8e020a */
[----:B------:R-:W-:-:S04]  /*0760*/  IMAD R11, R11, UR16, R0 ;  /* 0x000000100b0b7c24 */ /* 0x000fc8000f8e0200 */
[----:B------:R-:W-:-:S04]  /*0770*/  VIADD R12, R11, UR4 ;  /* 0x000000040b0c7c36 */ /* 0x000fc80008000000 */
[----:B------:R-:W-:-:S04]  /*0780*/  IMAD R13, R13, UR13, R12 ;  /* 0x0000000d0d0d7c24 */ /* 0x000fc8000f8e020c */
[----:B0-----:R-:W-:-:S06]  /*0790*/  IMAD.WIDE R8, R13, 0x4, R8 ;  /* 0x000000040d087825 */ /* 0x001fcc00078e0208 */
[----:B------:R-:W2:Y:S01]  /*07a0*/  LDG.E R8, desc[UR14][R8.64] ;  /* 0x0000000e08087981 */ /* 0x000ea2000c1e1900 */
[----:B------:R-:W0:Y:S01]  /*07b0*/  S2UR UR6, SR_CgaCtaId ;  /* 0x00000000000679c3 */ /* 0x000e220000008800 */
[----:B------:R-:W-:Y:S01]  /*07c0*/  UMOV UR5, 0x400 ;  /* 0x0000040000057882 */ /* 0x000fe20000000000 */
[----:B------:R-:W-:Y:S01]  /*07d0*/  IMAD R10, R10, UR18, R11 ;  /* 0x000000120a0a7c24 */ /* 0x000fe2000f8e020b */
[----:B------:R-:W-:-:S04]  /*07e0*/  UIADD3 UR5, UPT, UPT, UR5, 0x3cc, URZ ;  /* 0x000003cc05057890 */ /* 0x000fc8000fffe0ff */
[----:B0-----:R-:W-:-:S06]  /*07f0*/  ULEA UR5, UR6, UR5, 0x18 ;  /* 0x0000000506057291 */ /* 0x001fcc000f8ec0ff */
[----:B------:R-:W-:-:S05]  /*0800*/  LEA R11, R10, UR5, 0x2 ;  /* 0x000000050a0b7c11 */ /* 0x000fca000f8e10ff */
[----:B--2---:R0:W-:Y:S02]  /*0810*/  STS [R11], R8 ;  /* 0x000000080b007388 */ /* 0x0041e40000000800 */
.L_x_176:
[----:B------:R-:W-:Y:S05]  /*0820*/  BSYNC.RECONVERGENT B0 ;  /* 0x0000000000007941 */ /* 0x000fea0003800200 */
.L_x_175:
[----:B------:R-:W-:Y:S05]  /*0830*/  @!P0 BRA `(.L_x_177) ;  /* 0x0000000400048947 */ /* 0x000fea0003800000 */
[----:B------:R-:W-:Y:S01]  /*0840*/  ISETP.GE.U32.AND P0, PT, R2, 0x3, PT ;  /* 0x000000030200780c */ /* 0x000fe20003f06070 */
[----:B------:R-:W-:Y:S01]  /*0850*/  IMAD.MOV.U32 R18, RZ, RZ, RZ ;  /* 0x000000ffff127224 */ /* 0x000fe200078e00ff */
[----:B------:R-:W-:-:S11]  /*0860*/  IADD3 R10, PT, PT, R5, UR4, RZ ;  /* 0x00000004050a7c10 */ /* 0x000fd6000fffe0ff */
[----:B------:R-:W-:Y:S05]  /*0870*/  @!P0 BRA `(.L_x_178) ;  /* 0x00000000007c8947 */ /* 0x000fea0003800000 */
[----:B------:R-:W1:Y:S01]  /*0880*/  S2R R16, SR_CTAID.X ;  /* 0x0000000000107919 */ /* 0x000e620000002500 */
[----:B0-----:R-:W0:Y:S01]  /*0890*/  LDC.64 R8, c[0x0][0x388] ;  /* 0x0000e200ff087b82 */ /* 0x001e220000000a00 */
[----:B------:R-:W-:Y:S01]  /*08a0*/  IADD3 R12, PT, PT, R3, UR22, RZ ;  /* 0x00000016030c7c10 */ /* 0x000fe2000fffe0ff */
[----:B------:R-:W-:Y:S01]  /*08b0*/  IMAD.IADD R11, R7, 0x1, -R2 ;  /* 0x00000001070b7824 */ /* 0x000fe200078e0a02 */
[----:B------:R-:W-:Y:S01]  /*08c0*/  LEA R14, R3, UR22, 0x1 ;  /* 0x00000016030e7c11 */ /* 0x000fe2000f8e08ff */
[----:B------:R-:W-:Y:S01]  /*08d0*/  IMAD.IADD R18, R2, 0x1, -R7 ;  /* 0x0000000102127824 */ /* 0x000fe200078e0a07 */
[----:B------:R-:W-:Y:S01]  /*08e0*/  SHF.L.U32 R19, R0, 0x2, RZ ;  /* 0x0000000200137819 */ /* 0x000fe200000006ff */
[--C-:B------:R-:W-:Y:S02]  /*08f0*/  IMAD R12, R12, UR13, R5.reuse ;  /* 0x0000000d0c0c7c24 */ /* 0x100fe4000f8e0205 */
[----:B------:R-:W-:-:S03]  /*0900*/  IMAD R14, R14, UR13, R5 ;  /* 0x0000000d0e0e7c24 */ /* 0x000fc6000f8e0205 */
[----:B------:R-:W-:Y:S01]  /*0910*/  IADD3 R21, PT, PT, R12, UR4, RZ ;  /* 0x000000040c157c10 */ /* 0x000fe2000fffe0ff */
[----:B------:R-:W-:Y:S02]  /*0920*/  VIADD R23, R14, UR4 ;  /* 0x000000040e177c36 */ /* 0x000fe40008000000 */
[----:B-1----:R-:W-:-:S05]  /*0930*/  IMAD R13, R16, UR13, R5 ;  /* 0x0000000d100d7c24 */ /* 0x002fca000f8e0205 */
[----:B------:R-:W-:-:S07]  /*0940*/  IADD3 R25, PT, PT, R13, UR4, RZ ;  /* 0x000000040d197c10 */ /* 0x000fce000fffe0ff */
.L_x_179:
[----:B0-----:R-:W-:-:S04]  /*0950*/  IMAD.WIDE R12, R25, 0x4, R8 ;  /* 0x00000004190c7825 */ /* 0x001fc800078e0208 */
[--C-:B------:R-:W-:Y:S02]  /*0960*/  IMAD.WIDE R14, R21, 0x4, R8.reuse ;  /* 0x00000004150e7825 */ /* 0x100fe400078e0208 */
[----:B------:R-:W2:Y:S02]  /*0970*/  LDG.E R12, desc[UR14][R12.64] ;  /* 0x0000000e0c0c7981 */ /* 0x000ea4000c1e1900 */
[----:B------:R-:W-:Y:S02]  /*0980*/  IMAD.WIDE R16, R23, 0x4, R8 ;  /* 0x0000000417107825 */ /* 0x000fe400078e0208 */
[----:B------:R-:W3:Y:S04]  /*0990*/  LDG.E R14, desc[UR14][R14.64] ;  /* 0x0000000e0e0e7981 */ /* 0x000ee8000c1e1900 */
[----:B------:R-:W4:Y:S01]  /*09a0*/  LDG.E R16, desc[UR14][R16.64] ;  /* 0x0000000e10107981 */ /* 0x000f22000c1e1900 */
[----:B------:R-:W-:-:S05]  /*09b0*/  VIADD R11, R11, 0x3 ;  /* 0x000000030b0b7836 */ /* 0x000fca0000000000 */
[----:B------:R-:W-:Y:S02]  /*09c0*/  ISETP.NE.AND P0, PT, R11, RZ, PT ;  /* 0x000000ff0b00720c */ /* 0x000fe40003f05270 */
[----:B------:R-:W-:Y:S01]  /*09d0*/  MOV R20, UR16 ;  /* 0x0000001000147c02 */ /* 0x000fe20008000f00 */
[----:B------:R-:W-:-:S04]  /*09e0*/  IMAD R25, R6, 0x3, R25 ;  /* 0x0000000306197824 */ /* 0x000fc800078e0219 */
[----:B------:R-:W-:Y:S02]  /*09f0*/  IMAD R20, R20, 0xc, R19 ;  /* 0x0000000c14147824 */ /* 0x000fe400078e0213 */
[C---:B------:R-:W-:Y:S02]  /*0a00*/  IMAD R21, R6.reuse, 0x3, R21 ;  /* 0x0000000306157824 */ /* 0x040fe400078e0215 */
[----:B------:R-:W-:Y:S01]  /*0a10*/  IMAD R23, R6, 0x3, R23 ;  /* 0x0000000306177824 */ /* 0x000fe200078e0217 */
[----:B--2---:R-:W-:Y:S04]  /*0a20*/  STS [R19+UR8], R12 ;  /* 0x0000000c13007988 */ /* 0x004fe80008000808 */
[----:B---3--:R-:W-:Y:S04]  /*0a30*/  STS [R19+UR20+0x1000], R14 ;  /* 0x0010000e13007988 */ /* 0x008fe80008000814 */
[----:B----4-:R0:W-:Y:S02]  /*0a40*/  STS [R19+UR21+0x2000], R16 ;  /* 0x0020001013007988 */ /* 0x0101e40008000815 */
[----:B0-----:R-:W-:Y:S01]  /*0a50*/  VIADD R19, R20, 0x3000 ;  /* 0x0000300014137836 */ /* 0x001fe20000000000 */
[----:B------:R-:W-:Y:S06]  /*0a60*/  @P0 BRA `(.L_x_179) ;  /* 0xfffffffc00b80947 */ /* 0x000fec000383ffff */
.L_x_178:
[----:B------:R-:W-:-:S13]  /*0a70*/  ISETP.NE.AND P0, PT, R4, 0x3, PT ;  /* 0x000000030400780c */ /* 0x000fda0003f05270 */
[----:B------:R-:W-:Y:S05]  /*0a80*/  @!P0 BRA `(.L_x_177) ;  /* 0x0000000000708947 */ /* 0x000fea0003800000 */
[----:B------:R-:W1:Y:S01]  /*0a90*/  S2UR UR6, SR_CgaCtaId ;  /* 0x00000000000679c3 */ /* 0x000e620000008800 */
[----:B------:R-:W-:Y:S01]  /*0aa0*/  UMOV UR5, 0x400 ;  /* 0x0000040000057882 */ /* 0x000fe20000000000 */
[----:B------:R-:W-:Y:S01]  /*0ab0*/  HFMA2 R14, -RZ, RZ, 0, 0 ;  /* 0x00000000ff0e7431 */ /* 0x000fe200000001ff */
[----:B------:R-:W-:Y:S01]  /*0ac0*/  UIADD3 UR5, UPT, UPT, UR5, 0x3cc, URZ ;  /* 0x000003cc05057890 */ /* 0x000fe2000fffe0ff */
[----:B------:R-:W-:-:S04]  /*0ad0*/  IMAD.MOV.U32 R16, RZ, RZ, R18 ;  /* 0x000000ffff107224 */ /* 0x000fc800078e0012 */
[----:B0-----:R-:W0:Y:S01]  /*0ae0*/  LDC.64 R8, c[0x0][0x388] ;  /* 0x0000e200ff087b82 */ /* 0x001e220000000a00 */
[----:B-1----:R-:W-:-:S12]  /*0af0*/  ULEA UR5, UR6, UR5, 0x18 ;  /* 0x0000000506057291 */ /* 0x002fd8000f8ec0ff */
.L_x_180:
[----:B------:R-:W-:-:S04]  /*0b00*/  IMAD R15, R3, R16, UR22 ;  /* 0x00000016030f7e24 */ /* 0x000fc8000f8e0210 */
[----:B------:R-:W-:-:S04]  /*0b10*/  IMAD R13, R15, UR13, R10 ;  /* 0x0000000d0f0d7c24 */ /* 0x000fc8000f8e020a */
[----:B0-2---:R-:W-:-:S06]  /*0b20*/  IMAD.WIDE R12, R13, 0x4, R8 ;  /* 0x000000040d0c7825 */ /* 0x005fcc00078e0208 */
[----:B------:R-:W2:Y:S01]  /*0b30*/  LDG.E R12, desc[UR14][R12.64] ;  /* 0x0000000e0c0c7981 */ /* 0x000ea2000c1e1900 */
[----:B------:R-:W-:Y:S01]  /*0b40*/  IMAD R11, R16, UR18, R5 ;  /* 0x00000012100b7c24 */ /* 0x000fe2000f8e0205 */
[----:B------:R-:W-:-:S04]  /*0b50*/  IADD3 R16, PT, PT, R14, 0x1, RZ ;  /* 0x000000010e107810 */ /* 0x000fc80007ffe0ff */
[----:B------:R-:W-:Y:S02]  /*0b60*/  LEA R17, R11, UR5, 0x2 ;  /* 0x000000050b117c11 */ /* 0x000fe4000f8e10ff */
[----:B------:R-:W-:-:S03]  /*0b70*/  ISETP.NE.AND P0, PT, R16, R7, PT ;  /* 0x000000071000720c */ /* 0x000fc60003f05270 */
[----:B--2---:R1:W-:Y:S10]  /*0b80*/  STS [R17], R12 ;  /* 0x0000000c11007388 */ /* 0x0043f40000000800 */
[----:B------:R-:W-:Y:S05]  /*0b90*/  @!P0 BRA `(.L_x_177) ;  /* 0x00000000002c8947 */ /* 0x000fea0003800000 */
[----:B------:R-:W-:-:S05]  /*0ba0*/  IADD3 R11, PT, PT, R3, R15, RZ ;  /* 0x0000000f030b7210 */ /* 0x000fca0007ffe0ff */
[----:B------:R-:W-:-:S04]  /*0bb0*/  IMAD R11, R11, UR13, R10 ;  /* 0x0000000d0b0b7c24 */ /* 0x000fc8000f8e020a */
[----:B-1----:R-:W-:-:S06]  /*0bc0*/  IMAD.WIDE R12, R11, 0x4, R8 ;  /* 0x000000040b0c7825 */ /* 0x002fcc00078e0208 */
[----:B------:R-:W2:Y:S01]  /*0bd0*/  LDG.E R12, desc[UR14][R12.64] ;  /* 0x0000000e0c0c7981 */ /* 0x000ea2000c1e1900 */
[----:B------:R-:W-:Y:S01]  /*0be0*/  IMAD.U32 R20, RZ, RZ, UR16 ;  /* 0x00000010ff147e24 */ /* 0x000fe2000f8e00ff */
[----:B------:R-:W-:Y:S02]  /*0bf0*/  IADD3 R14, PT, PT, R14, 0x2, RZ ;  /* 0x000000020e0e7810 */ /* 0x000fe40007ffe0ff */
[----:B------:R-:W-:Y:S02]  /*0c00*/  IADD3 R16, PT, PT, R16, 0x1, R18 ;  /* 0x0000000110107810 */ /* 0x000fe40007ffe012 */
[----:B------:R-:W-:Y:S02]  /*0c10*/  LEA R11, R20, R17, 0x2 ;  /* 0x00000011140b7211 */ /* 0x000fe400078e10ff */
[----:B------:R-:W-:-:S03]  /*0c20*/  ISETP.NE.AND P0, PT, R14, R7, PT ;  /* 0x000000070e00720c */ /* 0x000fc60003f05270 */
[----:B--2---:R2:W-:Y:S10]  /*0c30*/  STS [R11+0x1000], R12 ;  /* 0x0010000c0b007388 */ /* 0x0045f40000000800 */
[----:B------:R-:W-:Y:S05]  /*0c40*/  @P0 BRA `(.L_x_180) ;  /* 0xfffffffc00ac0947 */ /* 0x000fea000383ffff */
.L_x_177:
[----:B------:R-:W-:Y:S01]  /*0c50*/  BAR.SYNC.DEFER_BLOCKING 0x0 ;  /* 0x0000000000007b1d */ /* 0x000fe20000010000 */
[----:B------:R-:W-:Y:S01]  /*0c60*/  ISETP.GE.AND P0, PT, R2, 0x1, PT ;  /* 0x000000010200780c */ /* 0x000fe20003f06270 */
[----:B0-----:R-:W-:-:S12]  /*0c70*/  IMAD.MOV.U32 R8, RZ, RZ, RZ ;  /* 0x000000ffff087224 */ /* 0x001fd800078e00ff */
[----:B------:R-:W-:Y:S05]  /*0c80*/  @!P0 BRA `(.L_x_181) ;  /* 0x0000000000fc8947 */ /* 0x000fea0003800000 */
[----:B------:R-:W-:Y:S01]  /*0c90*/  MOV R8, RZ ;  /* 0x000000ff00087202 */ /* 0x000fe20000000f00 */
[----:B------:R-:W-:-:S06]  /*0ca0*/  UMOV UR5, URZ ;  /* 0x000000ff00057c82 */ /* 0x000fcc0008000000 */
.L_x_185:
[----:B------:R-:W-:-:S09]  /*0cb0*/  UISETP.GE.AND UP0, UPT, UR16, 0x1, UPT ;  /* 0x000000011000788c */ /* 0x000fd2000bf06270 */
[----:B------:R-:W-:Y:S05]  /*0cc0*/  BRA.U !UP0, `(.L_x_182) ;  /* 0x0000000108e07547 */ /* 0x000fea000b800000 */
[----:B------:R-:W-:Y:S02]  /*0cd0*/  UISETP.GE.U32.AND UP0, UPT, UR16, 0x4, UPT ;  /* 0x000000041000788c */ /* 0x000fe4000bf06070 */
[----:B------:R-:W-:-:S04]  /*0ce0*/  UIMAD UR10, UR16, UR5, URZ ;  /* 0x00000005100a72a4 */ /* 0x000fc8000f8e02ff */
[----:B------:R-:W-:-:S06]  /*0cf0*/  ULEA UR6, UR5, UR10, 0xa ;  /* 0x0000000a05067291 */ /* 0x000fcc000f8e50ff */
[----:B------:R-:W-:Y:S01]  /*0d00*/  IADD3 R18, PT, PT, R0, UR6, RZ ;  /* 0x0000000600127c10 */ /* 0x000fe2000fffe0ff */
[----:B------:R-:W-:Y:S01]  /*0d10*/  UMOV UR6, URZ ;  /* 0x000000ff00067c82 */ /* 0x000fe20008000000 */
[----:B------:R-:W-:Y:S05]  /*0d20*/  BRA.U !UP0, `(.L_x_183) ;  /* 0x0000000108687547 */ /* 0x000fea000b800000 */
[----:B------:R-:W0:Y:S01]  /*0d30*/  S2UR UR9, SR_CgaCtaId ;  /* 0x00000000000979c3 */ /* 0x000e220000008800 */
[----:B------:R-:W-:Y:S02]  /*0d40*/  UMOV UR6, 0x400 ;  /* 0x0000040000067882 */ /* 0x000fe40000000000 */
[----:B------:R-:W-:Y:S02]  /*0d50*/  UIADD3 UR12, UPT, UPT, UR6, 0x3cc, URZ ;  /* 0x000003cc060c7890 */ /* 0x000fe4000fffe0ff */
[----:B0-----:R-:W-:Y:S02]  /*0d60*/  ULEA UR11, UR9, UR6, 0x18 ;  /* 0x00000006090b7291 */ /* 0x001fe4000f8ec0ff */
[----:B------:R-:W-:Y:S01]  /*0d70*/  ULEA UR12, UR9, UR12, 0x18 ;  /* 0x0000000c090c7291 */ /* 0x000fe2000f8ec0ff */
[----:B------:R-:W-:-:S11]  /*0d80*/  UMOV UR6, URZ ;  /* 0x000000ff00067c82 */ /* 0x000fd60008000000 */
.L_x_184:
[----:B------:R-:W-:Y:S02]  /*0d90*/  UIADD3 UR9, UPT, UPT, UR10, UR6, URZ ;  /* 0x000000060a097290 */ /* 0x000fe4000fffe0ff */
[----:B------:R-:W-:Y:S01]  /*0da0*/  VIADD R9, R18, UR6 ;  /* 0x0000000612097c36 */ /* 0x000fe20008000000 */
[----:B------:R-:W-:Y:S02]  /*0db0*/  UIADD3 UR6, UPT, UPT, UR6, 0x4, URZ ;  /* 0x0000000406067890 */ /* 0x000fe4000fffe0ff */
[----:B------:R-:W-:Y:S02]  /*0dc0*/  ULEA UR9, UR9, UR11, 0x2 ;  /* 0x0000000b09097291 */ /* 0x000fe4000f8e10ff */
[----:B------:R-:W-:Y:S01]  /*0dd0*/  LEA R10, R9, UR12, 0x2 ;  /* 0x0000000c090a7c11 */ /* 0x000fe2000f8e10ff */
[----:B------:R-:W-:-:S06]  /*0de0*/  UISETP.NE.AND UP0, UPT, UR6, UR7, UPT ;  /* 0x000000070600728c */ /* 0x000fcc000bf05270 */
[----:B------:R-:W-:Y:S04]  /*0df0*/  LDS R9, [UR9] ;  /* 0x00000009ff097984 */ /* 0x000fe80008000800 */
[----:B--2---:R-:W0:Y:S04]  /*0e00*/  LDS R11, [R10] ;  /* 0x000000000a0b7984 */ /* 0x004e280000000800 */
[----:B-1----:R-:W-:Y:S04]  /*0e10*/  LDS R12, [UR9+0x4] ;  /* 0x00000409ff0c7984 */ /* 0x002fe80008000800 */
[----:B------:R-:W1:Y:S04]  /*0e20*/  LDS R13, [R10+0x4] ;  /* 0x000004000a0d7984 */ /* 0x000e680000000800 */
[----:B------:R-:W-:Y:S04]  /*0e30*/  LDS R14, [UR9+0x8] ;  /* 0x00000809ff0e7984 */ /* 0x000fe80008000800 */
[----:B------:R-:W2:Y:S04]  /*0e40*/  LDS R15, [R10+0x8] ;  /* 0x000008000a0f7984 */ /* 0x000ea80000000800 */
[----:B------:R-:W-:Y:S04]  /*0e50*/  LDS R16, [UR9+0xc] ;  /* 0x00000c09ff107984 */ /* 0x000fe80008000800 */
[----:B------:R-:W3:Y:S01]  /*0e60*/  LDS R17, [R10+0xc] ;  /* 0x00000c000a117984 */ /* 0x000ee20000000800 */
[----:B0-----:R-:W-:-:S04]  /*0e70*/  FFMA R9, R9, R11, R8 ;  /* 0x0000000b09097223 */ /* 0x001fc80000000008 */
[----:B-1----:R-:W-:-:S04]  /*0e80*/  FFMA R9, R12, R13, R9 ;  /* 0x0000000d0c097223 */ /* 0x002fc80000000009 */
[----:B--2---:R-:W-:-:S04]  /*0e90*/  FFMA R9, R14, R15, R9 ;  /* 0x0000000f0e097223 */ /* 0x004fc80000000009 */
[----:B---3--:R-:W-:Y:S01]  /*0ea0*/  FFMA R8, R16, R17, R9 ;  /* 0x0000001110087223 */ /* 0x008fe20000000009 */
[----:B------:R-:W-:Y:S06]  /*0eb0*/  BRA.U UP0, `(.L_x_184) ;  /* 0xfffffffd00b47547 */ /* 0x000fec000b83ffff */
[----:B------:R-:W-:-:S05]  /*0ec0*/  UMOV UR6, UR7 ;  /* 0x0000000700067c82 */ /* 0x000fca0008000000 */
.L_x_183:
[----:B------:R-:W-:-:S09]  /*0ed0*/  UISETP.NE.AND UP0, UPT, UR19, URZ, UPT ;  /* 0x000000ff1300728c */ /* 0x000fd2000bf05270 */
[----:B------:R-:W-:Y:S05]  /*0ee0*/  BRA.U !UP0, `(.L_x_182) ;  /* 0x0000000108587547 */ /* 0x000fea000b800000 */
[----:B------:R-:W0:Y:S01]  /*0ef0*/  S2UR UR11, SR_CgaCtaId ;  /* 0x00000000000b79c3 */ /* 0x000e220000008800 */
[----:B------:R-:W-:Y:S02]  /*0f00*/  UIADD3 UR9, UPT, UPT, UR10, UR6, URZ ;  /* 0x000000060a097290 */ /* 0x000fe4000fffe0ff */
[----:B------:R-:W-:Y:S01]  /*0f10*/  IADD3 R9, PT, PT, R18, UR6, RZ ;  /* 0x0000000612097c10 */ /* 0x000fe2000fffe0ff */
[----:B------:R-:W-:Y:S01]  /*0f20*/  UISETP.NE.AND UP0, UPT, UR19, 0x1, UPT ;  /* 0x000000011300788c */ /* 0x000fe2000bf05270 */
[----:B------:R-:W-:Y:S02]  /*0f30*/  UMOV UR10, 0x400 ;  /* 0x00000400000a7882 */ /* 0x000fe40000000000 */
[----:B------:R-:W-:Y:S02]  /*0f40*/  UIADD3 UR12, UPT, UPT, UR10, 0x3cc, URZ ;  /* 0x000003cc0a0c7890 */ /* 0x000fe4000fffe0ff */
[----:B0-----:R-:W-:Y:S02]  /*0f50*/  ULEA UR10, UR11, UR10, 0x18 ;  /* 0x0000000a0b0a7291 */ /* 0x001fe4000f8ec0ff */
[----:B------:R-:W-:-:S02]  /*0f60*/  ULEA UR12, UR11, UR12, 0x18 ;  /* 0x0000000c0b0c7291 */ /* 0x000fc4000f8ec0ff */
[----:B------:R-:W-:-:S04]  /*0f70*/  ULEA UR9, UR9, UR10, 0x2 ;  /* 0x0000000a09097291 */ /* 0x000fc8000f8e10ff */
[----:B------:R-:W-:-:S05]  /*0f80*/  LEA R13, R9, UR12, 0x2 ;  /* 0x0000000c090d7c11 */ /* 0x000fca000f8e10ff */
[----:B------:R-:W-:Y:S04]  /*0f90*/  LDS R9, [UR9] ;  /* 0x00000009ff097984 */ /* 0x000fe80008000800 */
[----:B------:R-:W0:Y:S02]  /*0fa0*/  LDS R10, [R13] ;  /* 0x000000000d0a7984 */ /* 0x000e240000000800 */
[----:B0-----:R-:W-:Y:S01]  /*0fb0*/  FFMA R8, R9, R10, R8 ;  /* 0x0000000a09087223 */ /* 0x001fe20000000008 */
[----:B------:R-:W-:Y:S06]  /*0fc0*/  BRA.U !UP0, `(.L_x_182) ;  /* 0x0000000108207547 */ /* 0x000fec000b800000 */
[----:B------:R-:W-:Y:S01]  /*0fd0*/  UISETP.NE.AND UP0, UPT, UR19, 0x2, UPT ;  /* 0x000000021300788c */ /* 0x000fe2000bf05270 */
[----:B------:R-:W-:Y:S04]  /*0fe0*/  LDS R9, [UR9+0x4] ;  /* 0x00000409ff097984 */ /* 0x000fe80008000800 */
[----:B------:R-:W0:Y:S01]  /*0ff0*/  LDS R10, [R13+0x4] ;  /* 0x000004000d0a7984 */ /* 0x000e220000000800 */
[----:B------:R-:W-:-:S13]  /*1000*/  PLOP3.LUT P0, PT, PT, PT, UP0, 0x80, 0x8 ;  /* 0x000000000008781c */ /* 0x000fda0003f0f008 */
[----:B--2---:R-:W-:Y:S04]  /*1010*/  @P0 LDS R11, [UR9+0x8] ;  /* 0x00000809ff0b0984 */ /* 0x004fe80008000800 */
[----:B-1----:R-:W1:Y:S01]  /*1020*/  @P0 LDS R12, [R13+0x8] ;  /* 0x000008000d0c0984 */ /* 0x002e620000000800 */
[----:B0-----:R-:W-:-:S04]  /*1030*/  FFMA R8, R9, R10, R8 ;  /* 0x0000000a09087223 */ /* 0x001fc80000000008 */
[----:B-1----:R-:W-:-:S07]  /*1040*/  @P0 FFMA R8, R11, R12, R8 ;  /* 0x0000000c0b080223 */ /* 0x002fce0000000008 */
.L_x_182:
[----:B------:R-:W-:-:S06]  /*1050*/  UIADD3 UR5, UPT, UPT, UR5, 0x1, URZ ;  /* 0x0000000105057890 */ /* 0x000fcc000fffe0ff */
[----:B------:R-:W-:-:S13]  /*1060*/  ISETP.NE.AND P0, PT, R2, UR5, PT ;  /* 0x0000000502007c0c */ /* 0x000fda000bf05270 */
[----:B------:R-:W-:Y:S05]  /*1070*/  @P0 BRA `(.L_x_185) ;  /* 0xfffffffc000c0947 */ /* 0x000fea000383ffff */
.L_x_181:
[----:B------:R-:W0:Y:S01]  /*1080*/  S2R R9, SR_CTAID.X ;  /* 0x0000000000097919 */ /* 0x000e220000002500 */
[----:B--2---:R-:W2:Y:S01]  /*1090*/  LDC.64 R10, c[0x0][0x398] ;  /* 0x0000e600ff0a7b82 */ /* 0x004ea20000000a00 */
[----:B0-----:R-:W-:-:S05]  /*10a0*/  IMAD R9, R9, UR13, R0 ;  /* 0x0000000d09097c24 */ /* 0x001fca000f8e0200 */
[----:B------:R-:W-:Y:S01]  /*10b0*/  IADD3 R9, PT, PT, R9, UR4, RZ ;  /* 0x0000000409097c10 */ /* 0x000fe2000fffe0ff */
[----:B------:R-:W-:-:S04]  /*10c0*/  UIADD3 UR4, UPT, UPT, UR4, 0x400, URZ ;  /* 0x0000040004047890 */ /* 0x000fc8000fffe0ff */
[----:B--2---:R-:W-:Y:S01]  /*10d0*/  IMAD.WIDE R10, R9, 0x4, R10 ;  /* 0x00000004090a7825 */ /* 0x004fe200078e020a */
[----:B------:R-:W-:-:S04]  /*10e0*/  UISETP.GT.AND UP0, UPT, UR4, UR17, UPT ;  /* 0x000000110400728c */ /* 0x000fc8000bf04270 */
[----:B------:R0:W-:Y:S01]  /*10f0*/  STG.E desc[UR14][R10.64], R8 ;  /* 0x000000080a007986 */ /* 0x0001e2000c10190e */
[----:B------:R-:W-:Y:S06]  /*1100*/  BAR.SYNC.DEFER_BLOCKING 0x0 ;  /* 0x0000000000007b1d */ /* 0x000fec0000010000 */
[----:B------:R-:W-:Y:S05]  /*1110*/  BRA.U !UP0, `(.L_x_186) ;  /* 0xfffffff508047547 */ /* 0x000fea000b83ffff */
[----:B------:R-:W-:Y:S05]  /*1120*/  EXIT ;  /* 0x000000000000794d */ /* 0x000fea0003800000 */
.L_x_187:
        /* <DEDUP_REMOVED lines=13> */
.L_x_230:


//--------------------- .text._Z17spaceFilterUpdatePKdPKfS2_PKbPKiS6_PfS6_S6_S6_ --------------------------
	.section	.text._Z17spaceFilterUpdatePKdPKfS2_PKbPKiS6_PfS6_S6_S6_,"ax",@progbits
	.align	128
        .global         _Z17spaceFilterUpdatePKdPKfS2_PKbPKiS6_PfS6_S6_S6_
        .type           _Z17spaceFilterUpdatePKdPKfS2_PKbPKiS6_PfS6_S6_S6_,@function
        .size           _Z17spaceFilterUpdatePKdPKfS2_PKbPKiS6_PfS6_S6_S6_,(.L_x_231 - _Z17spaceFilterUpdatePKdPKfS2_PKbPKiS6_PfS6_S6_S6_)
        .other          _Z17spaceFilterUpdatePKdPKfS2_PKbPKiS6_PfS6_S6_S6_,@"STO_CUDA_ENTRY STV_DEFAULT"
_Z17spaceFilterUpdatePKdPKfS2_PKbPKiS6_PfS6_S6_S6_:
.text._Z17spaceFilterUpdatePKdPKfS2_PKbPKiS6_PfS6_S6_S6_:
[----:B------:R-:W-:Y:S08]  /*0000*/  LDC R1, c[0x0][0x37c] ;  /* 0x0000df00ff017b82 */ /* 0x000ff00000000800 */
[----:B------:R-:W0:Y:S01]  /*0010*/  LDC.64 R20, c[0x0][0x380] ;  /* 0x0000e000ff147b82 */ /* 0x000e220000000a00 */
[----:B------:R-:W0:Y:S01]  /*0020*/  LDCU.64 UR6, c[0x0][0x358] ;  /* 0x00006b00ff0677ac */ /* 0x000e220008000a00 */
[----:B------:R-:W1:Y:S01]  /*0030*/  S2R R0, SR_TID.X ;  /* 0x0000000000007919 */ /* 0x000e620000002100 */
[----:B------:R-:W2:Y:S05]  /*0040*/  S2R R2, SR_CTAID.X ;  /* 0x0000000000027919 */ /* 0x000eaa0000002500 */
[----:B------:R-:W2:Y:S08]  /*0050*/  LDC.64 R6, c[0x0][0x3a8] ;  /* 0x0000ea00ff067b82 */ /* 0x000eb00000000a00 */
[----:B------:R-:W3:Y:S01]  /*0060*/  LDC.64 R22, c[0x0][0x3a0] ;  /* 0x0000e800ff167b82 */ /* 0x000ee20000000a00 */
[----:B0-----:R-:W4:Y:S04]  /*0070*/  LDG.E.64 R4, desc[UR6][R20.64+0x50] ;  /* 0x0000500614047981 */ /* 0x001f28000c1e1b00 */
[----:B------:R-:W3:Y:S04]  /*0080*/  LDG.E.64 R18, desc[UR6][R20.64+0x30] ;  /* 0x0000300614127981 */ /* 0x000ee8000c1e1b00 */
[----:B------:R-:W3:Y:S04]  /*0090*/  LDG.E.64 R16, desc[UR6][R20.64] ;  /* 0x0000000614107981 */ /* 0x000ee8000c1e1b00 */
[----:B------:R-:W3:Y:S04]  /*00a0*/  LDG.E.64 R10, desc[UR6][R20.64+0x8] ;  /* 0x00000806140a7981 */ /* 0x000ee8000c1e1b00 */
[----:B------:R-:W3:Y:S01]  /*00b0*/  LDG.E.64 R12, desc[UR6][R20.64+0x20] ;  /* 0x00002006140c7981 */ /* 0x000ee2000c1e1b00 */
[----:B------:R-:W-:Y:S03]  /*00c0*/  BSSY.RECONVERGENT B0, `(.L_x_188) ;  /* 0x0000116000007945 */ /* 0x000fe60003800200 */
[----:B------:R0:W5:Y:S01]  /*00d0*/  LDG.E.64 R14, desc[UR6][R20.64+0x48] ;  /* 0x00004806140e7981 */ /* 0x000162000c1e1b00 */
[----:B----4-:R-:W1:Y:S02]  /*00e0*/  F2I.F64.TRUNC R3, R4 ;  /* 0x0000000400037311 */ /* 0x010e64000030d100 */
[----:B-1----:R-:W-:-:S13]  /*00f0*/  ISETP.GE.AND P0, PT, R0, R3, PT ;  /* 0x000000030000720c */ /* 0x002fda0003f06270 */
[----:B--2---:R-:W-:-:S06]  /*0100*/  @!P0 IMAD.WIDE.U32 R6, R2, 0x4, R6 ;  /* 0x0000000402068825 */ /* 0x004fcc00078e0006 */
[----:B------:R-:W2:Y:S01]  /*0110*/  @!P0 LDG.E R6, desc[UR6][R6.64] ;  /* 0x0000000606068981 */ /* 0x000ea2000c1e1900 */
[----:B------:R-:W1:Y:S01]  /*0120*/  S2R R4, SR_CgaCtaId ;  /* 0x0000000000047919 */ /* 0x000e620000008800 */
[----:B------:R-:W-:Y:S01]  /*0130*/  MOV R5, 0x400 ;  /* 0x0000040000057802 */ /* 0x000fe20000000f00 */
[----:B--2---:R-:W-:-:S04]  /*0140*/  @!P0 IMAD R9, R3, R6, R0 ;  /* 0x0000000603098224 */ /* 0x004fc800078e0200 */
[----:B---3--:R-:W-:-:S06]  /*0150*/  @!P0 IMAD.WIDE R22, R9, 0x4, R22 ;  /* 0x0000000409168825 */ /* 0x008fcc00078e0216 */
[----:B------:R-:W2:Y:S01]  /*0160*/  @!P0 LDG.E R23, desc[UR6][R22.64] ;  /* 0x0000000616178981 */ /* 0x000ea2000c1e1900 */
[----:B------:R-:W3:Y:S01]  /*0170*/  F2I.F64.TRUNC R6, R18 ;  /* 0x0000001200067311 */ /* 0x000ee2000030d100 */
[----:B------:R-:W-:-:S04]  /*0180*/  IADD3 R7, PT, PT, R5, 0x180, RZ ;  /* 0x0000018005077810 */ /* 0x000fc80007ffe0ff */
[----:B-1----:R-:W-:-:S04]  /*0190*/  LEA R7, R4, R7, 0x18 ;  /* 0x0000000704077211 */ /* 0x002fc800078ec0ff */
[----:B------:R-:W-:Y:S01]  /*01a0*/  LEA R8, R0, R7, 0x2 ;  /* 0x0000000700087211 */ /* 0x000fe200078e10ff */
[----:B------:R0:W1:Y:S08]  /*01b0*/  F2I.F64.TRUNC R9, R16 ;  /* 0x0000001000097311 */ /* 0x000070000030d100 */
[----:B------:R0:W4:Y:S08]  /*01c0*/  F2I.F64.TRUNC R11, R10 ;  /* 0x0000000a000b7311 */ /* 0x000130000030d100 */
[----:B------:R0:W0:Y:S01]  /*01d0*/  F2I.F64.TRUNC R13, R12 ;  /* 0x0000000c000d7311 */ /* 0x000022000030d100 */
[----:B--2---:R2:W-:Y:S01]  /*01e0*/  @!P0 STS [R8], R23 ;  /* 0x0000001708008388 */ /* 0x0045e20000000800 */
[----:B------:R-:W-:Y:S01]  /*01f0*/  BAR.SYNC.DEFER_BLOCKING 0x0 ;  /* 0x0000000000007b1d */ /* 0x000fe20000010000 */
[----:B---3--:R-:W-:-:S04]  /*0200*/  ISETP.GE.AND P0, PT, R6, 0x1, PT ;  /* 0x000000010600780c */ /* 0x008fc80003f06270 */
[----:B------:R-:W-:-:S13]  /*0210*/  ISETP.GE.OR P0, PT, R0, R3, !P0 ;  /* 0x000000030000720c */ /* 0x000fda0004706670 */
[----:B012-4-:R-:W-:Y:S05]  /*0220*/  @P0 BRA `(.L_x_189) ;  /* 0x0000000c00fc0947 */ /* 0x017fea0003800000 */
[----:B------:R-:W-:Y:S01]  /*0230*/  ISETP.GE.U32.AND P0, PT, R6, 0x4, PT ;  /* 0x000000040600780c */ /* 0x000fe20003f06070 */
[----:B-----5:R0:W1:Y:S01]  /*0240*/  F2I.F64.TRUNC R10, R14 ;  /* 0x0000000e000a7311 */ /* 0x020062000030d100 */
[----:B------:R-:W-:-:S11]  /*0250*/  HFMA2 R12, -RZ, RZ, 0, 0 ;  /* 0x00000000ff0c7431 */ /* 0x000fd600000001ff */
[----:B0-----:R-:W-:Y:S05]  /*0260*/  @!P0 BRA `(.L_x_190) ;  /* 0x0000000c00a88947 */ /* 0x001fea0003800000 */
[----:B------:R-:W0:Y:S01]  /*0270*/  LDC.64 R14, c[0x0][0x390] ;  /* 0x0000e400ff0e7b82 */ /* 0x000e220000000a00 */
[----:B------:R-:W-:Y:S01]  /*0280*/  LOP3.LUT R12, R6, 0x7ffffffc, RZ, 0xc0, !PT ;  /* 0x7ffffffc060c7812 */ /* 0x000fe200078ec0ff */
[----:B------:R-:W-:Y:S01]  /*0290*/  UMOV UR4, URZ ;  /* 0x000000ff00047c82 */ /* 0x000fe20008000000 */
[----:B------:R-:W-:Y:S02]  /*02a0*/  LEA R22, R4, R5, 0x18 ;  /* 0x0000000504167211 */ /* 0x000fe400078ec0ff */
[----:B------:R-:W-:-:S13]  /*02b0*/  ISETP.GT.AND P0, PT, R12, RZ, PT ;  /* 0x000000ff0c00720c */ /* 0x000fda0003f04270 */
[----:B------:R-:W-:Y:S05]  /*02c0*/  @!P0 BRA `(.L_x_191) ;  /* 0x0000000c00108947 */ /* 0x000fea0003800000 */
[----:B------:R-:W-:Y:S02]  /*02d0*/  IADD3 R16, PT, PT, R12, -UR4, RZ ;  /* 0x800000040c107c10 */ /* 0x000fe4000fffe0ff */
[----:B------:R-:W-:Y:S02]  /*02e0*/  PLOP3.LUT P0, PT, PT, PT, PT, 0x80, 0x8 ;  /* 0x000000000008781c */ /* 0x000fe40003f0f070 */
[----:B------:R-:W-:-:S13]  /*02f0*/  ISETP.GT.AND P1, PT, R16, 0xc, PT ;  /* 0x0000000c1000780c */ /* 0x000fda0003f24270 */
[----:B------:R-:W-:Y:S05]  /*0300*/  @!P1 BRA `(.L_x_192) ;  /* 0x0000000400f49947 */ /* 0x000fea0003800000 */
[----:B------:R-:W2:Y:S01]  /*0310*/  LDC.64 R16, c[0x0][0x390] ;  /* 0x0000e400ff107b82 */ /* 0x000ea20000000a00 */
[----:B------:R-:W-:Y:S02]  /*0320*/  PLOP3.LUT P0, PT, PT, PT, PT, 0x8, 0x80 ;  /* 0x000000000080781c */ /* 0x000fe40003f0e170 */
[----:B------:R-:W-:-:S11]  /*0330*/  IADD3 R23, PT, PT, R12, -0xc, RZ ;  /* 0xfffffff40c177810 */ /* 0x000fd60007ffe0ff */
.L_x_193:
[----:B------:R-:W1:Y:S01]  /*0340*/  LDS R19, [R8] ;  /* 0x0000000008137984 */ /* 0x000e620000000800 */
[----:B---3--:R-:W-:-:S04]  /*0350*/  IMAD R18, R11, UR4, R2 ;  /* 0x000000040b127c24 */ /* 0x008fc8000f8e0202 */
[----:B-1----:R-:W-:-:S04]  /*0360*/  IMAD R19, R10, R18, R19 ;  /* 0x000000120a137224 */ /* 0x002fc800078e0213 */
[----:B--2---:R-:W-:-:S06]  /*0370*/  IMAD.WIDE R20, R19, 0x4, R16 ;  /* 0x0000000413147825 */ /* 0x004fcc00078e0210 */
[----:B------:R-:W2:Y:S01]  /*0380*/  LDG.E R20, desc[UR6][R20.64] ;  /* 0x0000000614147981 */ /* 0x000ea2000c1e1900 */
[----:B------:R-:W-:Y:S01]  /*0390*/  IMAD R19, R3, UR4, R0 ;  /* 0x0000000403137c24 */ /* 0x000fe2000f8e0200 */
[----:B------:R-:W-:-:S04]  /*03a0*/  IADD3 R26, PT, PT, R11, R18, RZ ;  /* 0x000000120b1a7210 */ /* 0x000fc80007ffe0ff */
[----:B------:R-:W-:-:S05]  /*03b0*/  LEA R24, R19, R22, 0x2 ;  /* 0x0000001613187211 */ /* 0x000fca00078e10ff */
[----:B--2---:R-:W-:Y:S04]  /*03c0*/  STS [R24], R20 ;  /* 0x0000001418007388 */ /* 0x004fe80000000800 */
[----:B------:R-:W1:Y:S02]  /*03d0*/  LDS R19, [R8] ;  /* 0x0000000008137984 */ /* 0x000e640000000800 */
[----:B-1----:R-:W-:-:S04]  /*03e0*/  IMAD R19, R10, R26, R19 ;  /* 0x0000001a0a137224 */ /* 0x002fc800078e0213 */
[----:B------:R-:W-:-:S06]  /*03f0*/  IMAD.WIDE R18, R19, 0x4, R16 ;  /* 0x0000000413127825 */ /* 0x000fcc00078e0210 */
[----:B------:R-:W2:Y:S01]  /*0400*/  LDG.E R18, desc[UR6][R18.64] ;  /* 0x0000000612127981 */ /* 0x000ea2000c1e1900 */
[----:B------:R-:W-:Y:S02]  /*0410*/  LEA R25, R3, R24, 0x2 ;  /* 0x0000001803197211 */ /* 0x000fe400078e10ff */
[----:B------:R-:W-:-:S03]  /*0420*/  IADD3 R26, PT, PT, R11, R26, RZ ;  /* 0x0000001a0b1a7210 */ /* 0x000fc60007ffe0ff */
        /* <DEDUP_REMOVED lines=12> */
[----:B------:R-:W-:Y:S01]  /*04f0*/  LEA R25, R3, R24, 0x2 ;  /* 0x0000001803197211 */ /* 0x000fe200078e10ff */
[----:B------:R-:W-:-:S06]  /*0500*/  UIADD3 UR5, UPT, UPT, UR4, 0x4, URZ ;  /* 0x0000000404057890 */ /* 0x000fcc000fffe0ff */
[----:B------:R-:W-:Y:S01]  /*0510*/  IMAD R26, R11, UR5, R2 ;  /* 0x000000050b1a7c24 */ /* 0x000fe2000f8e0202 */
[----:B--2---:R-:W-:Y:S04]  /*0520*/  STS [R25], R18 ;  /* 0x0000001219007388 */ /* 0x004fe80000000800 */
[----:B------:R-:W1:Y:S02]  /*0530*/  LDS R27, [R8] ;  /* 0x00000000081b7984 */ /* 0x000e640000000800 */
[----:B-1----:R-:W-:-:S04]  /*0540*/  IMAD R21, R10, R26, R27 ;  /* 0x0000001a0a157224 */ /* 0x002fc800078e021b */
[----:B------:R-:W-:-:S06]  /*0550*/  IMAD.WIDE R20, R21, 0x4, R16 ;  /* 0x0000000415147825 */ /* 0x000fcc00078e0210 */
        /* <DEDUP_REMOVED lines=69> */
[----:B------:R-:W-:Y:S01]  /*09b0*/  IMAD R26, R3, 0x4, R25 ;  /* 0x00000004031a7824 */ /* 0x000fe200078e0219 */
[----:B------:R-:W-:-:S04]  /*09c0*/  IADD3 R24, PT, PT, R11, R24, RZ ;  /* 0x000000180b187210 */ /* 0x000fc80007ffe0ff */
        /* <DEDUP_REMOVED lines=14> */
[----:B------:R-:W-:Y:S01]  /*0ab0*/  ISETP.LE.AND P1, PT, R23, UR4, PT ;  /* 0x0000000417007c0c */ /* 0x000fe2000bf23270 */
[----:B--2---:R3:W-:-:S12]  /*0ac0*/  STS [R27], R18 ;  /* 0x000000121b007388 */ /* 0x0047d80000000800 */
[----:B------:R-:W-:Y:S05]  /*0ad0*/  @!P1 BRA `(.L_x_193) ;  /* 0xfffffff800189947 */ /* 0x000fea000383ffff */
.L_x_192:
[----:B------:R-:W-:-:S04]  /*0ae0*/  IADD3 R16, PT, PT, R12, -UR4, RZ ;  /* 0x800000040c107c10 */ /* 0x000fc8000fffe0ff */
[----:B------:R-:W-:-:S13]  /*0af0*/  ISETP.GT.AND P1, PT, R16, 0x4, PT ;  /* 0x000000041000780c */ /* 0x000fda0003f24270 */
[----:B------:R-:W-:Y:S05]  /*0b00*/  @!P1 BRA `(.L_x_194) ;  /* 0x0000000000f89947 */ /* 0x000fea0003800000 */
[----:B------:R-:W1:Y:S01]  /*0b10*/  LDS R19, [R8] ;  /* 0x0000000008137984 */ /* 0x000e620000000800 */
[----:B------:R-:W3:Y:S01]  /*0b20*/  LDC.64 R16, c[0x0][0x390] ;  /* 0x0000e400ff107b82 */ /* 0x000ee20000000a00 */
[----:B------:R-:W-:-:S04]  /*0b30*/  IMAD R20, R11, UR4, R2 ;  /* 0x000000040b147c24 */ /* 0x000fc8000f8e0202 */
[----:B-1----:R-:W-:-:S04]  /*0b40*/  IMAD R19, R10, R20, R19 ;  /* 0x000000140a137224 */ /* 0x002fc800078e0213 */
[----:B---3--:R-:W-:-:S06]  /*0b50*/  IMAD.WIDE R18, R19, 0x4, R16 ;  /* 0x0000000413127825 */ /* 0x008fcc00078e0210 */
        /* <DEDUP_REMOVED lines=53> */
[----:B------:R-:W-:Y:S01]  /*0eb0*/  IMAD R21, R3, 0x4, R23 ;  /* 0x0000000403157824 */ /* 0x000fe200078e0217 */
[----:B------:R-:W-:Y:S01]  /*0ec0*/  PLOP3.LUT P0, PT, PT, PT, PT, 0x8, 0x80 ;  /* 0x000000000080781c */ /* 0x000fe20003f0e170 */
[----:B------:R-:W-:-:S03]  /*0ed0*/  UIADD3 UR4, UPT, UPT, UR4, 0x8, URZ ;  /* 0x0000000804047890 */ /* 0x000fc6000fffe0ff */
[----:B--2---:R2:W-:Y:S09]  /*0ee0*/  STS [R21], R16 ;  /* 0x0000001015007388 */ /* 0x0045f20000000800 */
.L_x_194:
[----:B------:R-:W-:-:S13]  /*0ef0*/  ISETP.NE.OR P0, PT, R12, UR4, P0 ;  /* 0x000000040c007c0c */ /* 0x000fda0008705670 */
[----:B------:R-:W-:Y:S05]  /*0f00*/  @!P0 BRA `(.L_x_190) ;  /* 0x0000000000808947 */ /* 0x000fea0003800000 */
.L_x_191:
[----:B------:R-:W1:Y:S01]  /*0f10*/  LDS R17, [R8] ;  /* 0x0000000008117984 */ /* 0x000e620000000800 */
[----:B--2-4-:R-:W-:-:S04]  /*0f20*/  IMAD R16, R11, UR4, R2 ;  /* 0x000000040b107c24 */ /* 0x014fc8000f8e0202 */
[----:B-1----:R-:W-:-:S04]  /*0f30*/  IMAD R17, R10, R16, R17 ;  /* 0x000000100a117224 */ /* 0x002fc800078e0211 */
[----:B0--3--:R-:W-:-:S06]  /*0f40*/  IMAD.WIDE R18, R17, 0x4, R14 ;  /* 0x0000000411127825 */ /* 0x009fcc00078e020e */
[----:B------:R-:W2:Y:S01]  /*0f50*/  LDG.E R18, desc[UR6][R18.64] ;  /* 0x0000000612127981 */ /* 0x000ea2000c1e1900 */
[----:B------:R-:W-:Y:S01]  /*0f60*/  IMAD R17, R3, UR4, R0 ;  /* 0x0000000403117c24 */ /* 0x000fe2000f8e0200 */
[----:B------:R-:W-:-:S04]  /*0f70*/  IADD3 R24, PT, PT, R11, R16, RZ ;  /* 0x000000100b187210 */ /* 0x000fc80007ffe0ff */
[----:B------:R-:W-:-:S05]  /*0f80*/  LEA R20, R17, R22, 0x2 ;  /* 0x0000001611147211 */ /* 0x000fca00078e10ff */
[----:B--2---:R-:W-:Y:S04]  /*0f90*/  STS [R20], R18 ;  /* 0x0000001214007388 */ /* 0x004fe80000000800 */
[----:B------:R-:W0:Y:S02]  /*0fa0*/  LDS R17, [R8] ;  /* 0x0000000008117984 */ /* 0x000e240000000800 */
[----:B0-----:R-:W-:-:S04]  /*0fb0*/  IMAD R17, R10, R24, R17 ;  /* 0x000000180a117224 */ /* 0x001fc800078e0211 */
[----:B------:R-:W-:-:S06]  /*0fc0*/  IMAD.WIDE R16, R17, 0x4, R14 ;  /* 0x0000000411107825 */ /* 0x000fcc00078e020e */
[----:B------:R-:W2:Y:S01]  /*0fd0*/  LDG.E R16, desc[UR6][R16.64] ;  /* 0x0000000610107981 */ /* 0x000ea2000c1e1900 */
[----:B------:R-:W-:Y:S02]  /*0fe0*/  LEA R23, R3, R20, 0x2 ;  /* 0x0000001403177211 */ /* 0x000fe400078e10ff */
[----:B------:R-:W-:-:S03]  /*0ff0*/  IADD3 R24, PT, PT, R11, R24, RZ ;  /* 0x000000180b187210 */ /* 0x000fc60007ffe0ff */
        /* <DEDUP_REMOVED lines=12> */
[----:B------:R-:W-:Y:S01]  /*10c0*/  LEA R21, R3, R20, 0x2 ;  /* 0x0000001403157211 */ /* 0x000fe200078e10ff */
[----:B------:R-:W-:-:S06]  /*10d0*/  UIADD3 UR4, UPT, UPT, UR4, 0x4, URZ ;  /* 0x0000000404047890 */ /* 0x000fcc000fffe0ff */
[----:B------:R-:W-:Y:S01]  /*10e0*/  ISETP.NE.AND P0, PT, R12, UR4, PT ;  /* 0x000000040c007c0c */ /* 0x000fe2000bf05270 */
[----:B--2---:R4:W-:-:S12]  /*10f0*/  STS [R21], R16 ;  /* 0x0000001015007388 */ /* 0x0049d80000000800 */
[----:B------:R-:W-:Y:S05]  /*1100*/  @P0 BRA `(.L_x_191) ;  /* 0xfffffffc00800947 */ /* 0x000fea000383ffff */
.L_x_190:
[----:B---3--:R-:W-:-:S13]  /*1110*/  LOP3.LUT P0, R18, R6, 0x3, RZ, 0xc0, !PT ;  /* 0x0000000306127812 */ /* 0x008fda000780c0ff */
[----:B------:R-:W-:Y:S05]  /*1120*/  @!P0 BRA `(.L_x_189) ;  /* 0x00000000003c8947 */ /* 0x000fea0003800000 */
[----:B0-----:R-:W0:Y:S01]  /*1130*/  LDC.64 R14, c[0x0][0x390] ;  /* 0x0000e400ff0e7b82 */ /* 0x001e220000000a00 */
[----:B------:R-:W-:Y:S01]  /*1140*/  LEA R19, R4, R5, 0x18 ;  /* 0x0000000504137211 */ /* 0x000fe200078ec0ff */
[----:B------:R-:W-:-:S06]  /*1150*/  UMOV UR4, URZ ;  /* 0x000000ff00047c82 */ /* 0x000fcc0008000000 */
.L_x_195:
[----:B------:R-:W1:Y:S01]  /*1160*/  LDS R5, [R8] ;  /* 0x0000000008057984 */ /* 0x000e620000000800 */
[----:B---3--:R-:W-:-:S04]  /*1170*/  IMAD R4, R11, R12, R2 ;  /* 0x0000000c0b047224 */ /* 0x008fc800078e0202 */
[----:B-1----:R-:W-:-:S04]  /*1180*/  IMAD R5, R10, R4, R5 ;  /* 0x000000040a057224 */ /* 0x002fc800078e0205 */
[----:B0-----:R-:W-:-:S06]  /*1190*/  IMAD.WIDE R4, R5, 0x4, R14 ;  /* 0x0000000405047825 */ /* 0x001fcc00078e020e */
[----:B------:R-:W3:Y:S01]  /*11a0*/  LDG.E R4, desc[UR6][R4.64] ;  /* 0x0000000604047981 */ /* 0x000ee2000c1e1900 */
[----:B--2-4-:R-:W-:Y:S01]  /*11b0*/  IMAD R16, R3, R12, R0 ;  /* 0x0000000c03107224 */ /* 0x014fe200078e0200 */
[----:B------:R-:W-:Y:S01]  /*11c0*/  UIADD3 UR4, UPT, UPT, UR4, 0x1, URZ ;  /* 0x0000000104047890 */ /* 0x000fe2000fffe0ff */
[----:B------:R-:W-:-:S03]  /*11d0*/  IADD3 R12, PT, PT, R12, 0x1, RZ ;  /* 0x000000010c0c7810 */ /* 0x000fc60007ffe0ff */
[----:B------:R-:W-:Y:S02]  /*11e0*/  LEA R17, R16, R19, 0x2 ;  /* 0x0000001310117211 */ /* 0x000fe400078e10ff */
[----:B------:R-:W-:-:S03]  /*11f0*/  ISETP.NE.AND P0, PT, R18, UR4, PT ;  /* 0x0000000412007c0c */ /* 0x000fc6000bf05270 */
[----:B---3--:R3:W-:Y:S10]  /*1200*/  STS [R17], R4 ;  /* 0x0000000411007388 */ /* 0x0087f40000000800 */
[----:B------:R-:W-:Y:S05]  /*1210*/  @P0 BRA `(.L_x_195) ;  /* 0xfffffffc00d00947 */ /* 0x000fea000383ffff */
.L_x_189:
[----:B------:R-:W-:Y:S05]  /*1220*/  BSYNC.RECONVERGENT B0 ;  /* 0x0000000000007941 */ /* 0x000fea0003800200 */
.L_x_188:
[----:B---3--:R-:W3:Y:S08]  /*1230*/  LDC.64 R4, c[0x0][0x3c8] ;  /* 0x0000f200ff047b82 */ /* 0x008ef00000000a00 */
[----:B------:R-:W-:Y:S06]  /*1240*/  BAR.SYNC.DEFER_BLOCKING 0x0 ;  /* 0x0000000000007b1d */ /* 0x000fec0000010000 */
[----:B---3--:R-:W3:Y:S04]  /*1250*/  LDG.E R8, desc[UR6][R4.64+0x4] ;  /* 0x0000040604087981 */ /* 0x008ee8000c1e1900 */
[----:B0----5:R-:W3:Y:S02]  /*1260*/  LDG.E R15, desc[UR6][R4.64] ;  /* 0x00000006040f7981 */ /* 0x021ee4000c1e1900 */
[----:B---3--:R-:W-:-:S13]  /*1270*/  ISETP.GE.AND P0, PT, R8, R15, PT ;  /* 0x0000000f0800720c */ /* 0x008fda0003f06270 */
[----:B------:R-:W-:Y:S05]  /*1280*/  @P0 EXIT ;  /* 0x000000000000094d */ /* 0x000fea0003800000 */
[----:B------:R-:W-:Y:S02]  /*1290*/  IADD3 R13, PT, PT, -R13, R0, RZ ;  /* 0x000000000d0d7210 */ /* 0x000fe40007ffe1ff */
[----:B------:R-:W-:Y:S02]  /*12a0*/  MOV R0, R8 ;  /* 0x0000000800007202 */ /* 0x000fe40000000f00 */
[----:B------:R-:W-:Y:S02]  /*12b0*/  MOV R5, R15 ;  /* 0x0000000f00057202 */ /* 0x000fe40000000f00 */
[----:B------:R-:W-:-:S07]  /*12c0*/  LOP3.LUT R4, R3, 0x7, RZ, 0xc0, !PT ;  /* 0x0000000703047812 */ /* 0x000fce00078ec0ff */
.L_x_203:
[----:B0-----:R-:W0:Y:S01]  /*12d0*/  LDC.64 R14, c[0x0][0x3c0] ;  /* 0x0000f000ff0e7b82 */ /* 0x001e220000000a00 */
[----:B------:R-:W2:Y:S01]  /*12e0*/  LDCU.64 UR4, c[0x0][0x398] ;  /* 0x00007300ff0477ac */ /* 0x000ea20008000a00 */
[----:B0-----:R-:W-:-:S06]  /*12f0*/  IMAD.WIDE R14, R0, 0x4, R14 ;  /* 0x00000004000e7825 */ /* 0x001fcc00078e020e */
[----:B------:R-:W3:Y:S02]  /*1300*/  LDG.E R14, desc[UR6][R14.64] ;  /* 0x000000060e0e7981 */ /* 0x000ee4000c1e1900 */
[----:B---3--:R-:W-:-:S05]  /*1310*/  IMAD R8, R11, R2, R14 ;  /* 0x000000020b087224 */ /* 0x008fca00078e020e */
[----:B--2-4-:R-:W-:-:S04]  /*1320*/  IADD3 R16, P0, PT, R8, UR4, RZ ;  /* 0x0000000408107c10 */ /* 0x014fc8000ff1e0ff */
[----:B------:R-:W-:-:S05]  /*1330*/  LEA.HI.X.SX32 R17, R8, UR5, 0x1, P0 ;  /* 0x0000000508117c11 */ /* 0x000fca00080f0eff */
[----:B------:R-:W2:Y:S01]  /*1340*/  LDG.E.U8 R16, desc[UR6][R16.64] ;  /* 0x0000000610107981 */ /* 0x000ea2000c1e1100 */
[----:B------:R-:W-:Y:S01]  /*1350*/  BSSY.RECONVERGENT B0, `(.L_x_196) ;  /* 0x00000a8000007945 */ /* 0x000fe20003800200 */
[----:B--2---:R-:W-:-:S13]  /*1360*/  ISETP.NE.AND P0, PT, R16, RZ, PT ;  /* 0x000000ff1000720c */ /* 0x004fda0003f05270 */
[----:B------:R-:W-:Y:S05]  /*1370*/  @!P0 BRA `(.L_x_197) ;  /* 0x0000000800948947 */ /* 0x000fea0003800000 */
[----:B------:R-:W0:Y:S02]  /*1380*/  LDC.64 R14, c[0x0][0x3b8] ;  /* 0x0000ee00ff0e7b82 */ /* 0x000e240000000a00 */
[----:B0-----:R-:W-:-:S05]  /*1390*/  IMAD.WIDE R14, R0, 0x4, R14 ;  /* 0x00000004000e7825 */ /* 0x001fca00078e020e */
[----:B------:R-:W2:Y:S01]  /*13a0*/  LDG.E R8, desc[UR6][R14.64] ;  /* 0x000000060e087981 */ /* 0x000ea2000c1e1900 */
[----:B------:R-:W-:Y:S02]  /*13b0*/  ISETP.GE.AND P0, PT, R6, 0x1, PT ;  /* 0x000000010600780c */ /* 0x000fe40003f06270 */
[----:B--2---:R-:W-:-:S04]  /*13c0*/  IADD3 R8, PT, PT, R13, R8, RZ ;  /* 0x000000080d087210 */ /* 0x004fc80007ffe0ff */
[----:B------:R-:W-:-:S04]  /*13d0*/  ISETP.LT.OR P0, PT, R8, RZ, !P0 ;  /* 0x000000ff0800720c */ /* 0x000fc80004701670 */
[----:B------:R-:W-:-:S13]  /*13e0*/  ISETP.GE.OR P0, PT, R8, R9, P0 ;  /* 0x000000090800720c */ /* 0x000fda0000706670 */
[----:B------:R-:W-:Y:S05]  /*13f0*/  @P0 BRA `(.L_x_197) ;  /* 0x0000000800740947 */ /* 0x000fea0003800000 */
[----:B------:R-:W-:-:S07]  /*1400*/  HFMA2 R5, -RZ, RZ, 0, 0 ;  /* 0x00000000ff057431 */ /* 0x000fce00000001ff */
.L_x_202:
[----:B------:R-:W-:Y:S02]  /*1410*/  ISETP.GE.AND P0, PT, R3, 0x1, PT ;  /* 0x000000010300780c */ /* 0x000fe40003f06270 */
[----:B0-----:R-:W-:-:S11]  /*1420*/  MOV R25, RZ ;  /* 0x000000ff00197202 */ /* 0x001fd60000000f00 */
[----:B------:R-:W-:Y:S05]  /*1430*/  @!P0 BRA `(.L_x_198) ;  /* 0x00000008003c8947 */ /* 0x000fea0003800000 */
[C---:B------:R-:W-:Y:S01]  /*1440*/  ISETP.GE.U32.AND P0, PT, R3.reuse, 0x8, PT ;  /* 0x000000080300780c */ /* 0x040fe20003f06070 */
[----:B------:R-:W-:Y:S02]  /*1450*/  HFMA2 R22, -RZ, RZ, 0, 0 ;  /* 0x00000000ff167431 */ /* 0x000fe400000001ff */
[----:B------:R-:W-:Y:S01]  /*1460*/  IMAD R12, R3, R5, RZ ;  /* 0x00000005030c7224 */ /* 0x000fe200078e02ff */
[----:B------:R-:W-:-:S09]  /*1470*/  MOV R25, RZ ;  /* 0x000000ff00197202 */ /* 0x000fd20000000f00 */
[----:B------:R-:W-:Y:S05]  /*1480*/  @!P0 BRA `(.L_x_199) ;  /* 0x0000000000fc8947 */ /* 0x000fea0003800000 */
[----:B------:R-:W0:Y:S01]  /*1490*/  S2R R17, SR_CgaCtaId ;  /* 0x0000000000117919 */ /* 0x000e220000008800 */
[----:B------:R-:W2:Y:S01]  /*14a0*/  LDC.64 R14, c[0x0][0x388] ;  /* 0x0000e200ff0e7b82 */ /* 0x000ea20000000a00 */
[----:B-1----:R-:W-:Y:S01]  /*14b0*/  MOV R10, 0x400 ;  /* 0x00000400000a7802 */ /* 0x002fe20000000f00 */
[----:B------:R-:W-:Y:S01]  /*14c0*/  IMAD.MOV.U32 R25, RZ, RZ, RZ ;  /* 0x000000ffff197224 */ /* 0x000fe200078e00ff */
[----:B------:R-:W-:-:S04]  /*14d0*/  LOP3.LUT R22, R3, 0x7ffffff8, RZ, 0xc0, !PT ;  /* 0x7ffffff803167812 */ /* 0x000fc800078ec0ff */
[----:B------:R-:W-:Y:S02]  /*14e0*/  IADD3 R24, PT, PT, -R22, RZ, RZ ;  /* 0x000000ff16187210 */ /* 0x000fe40007ffe1ff */
[----:B0-----:R-:W-:Y:S02]  /*14f0*/  LEA R17, R17, R10, 0x18 ;  /* 0x0000000a11117211 */ /* 0x001fe400078ec0ff */
[----:B------:R-:W-:Y:S02]  /*1500*/  IADD3 R10, PT, PT, R7, 0x10, RZ ;  /* 0x00000010070a7810 */ /* 0x000fe40007ffe0ff */
[----:B------:R-:W-:-:S04]  /*1510*/  LEA R23, R12, R17, 0x2 ;  /* 0x000000110c177211 */ /* 0x000fc800078e10ff */
[----:B------:R-:W-:-:S07]  /*1520*/  IADD3 R23, PT, PT, R23, 0x10, RZ ;  /* 0x0000001017177810 */ /* 0x000fce0007ffe0ff */
.L_x_200:
[----:B------:R-:W-:Y:S04]  /*1530*/  LDS R20, [R23+-0x10] ;  /* 0xfffff00017147984 */ /* 0x000fe80000000800 */
[----:B------:R-:W0:Y:S04]  /*1540*/  LDS R16, [R10+-0x10] ;  /* 0xfffff0000a107984 */ /* 0x000e280000000800 */
[----:B------:R-:W-:Y:S04]  /*1550*/  LDS R28, [R23+-0xc] ;  /* 0xfffff400171c7984 */ /* 0x000fe80000000800 */
[----:B------:R-:W1:Y:S04]  /*1560*/  LDS R17, [R10+-0xc] ;  /* 0xfffff4000a117984 */ /* 0x000e680000000800 */
[----:B------:R-:W-:Y:S04]  /*1570*/  LDS R27, [R23+-0x8] ;  /* 0xfffff800171b7984 */ /* 0x000fe80000000800 */
[----:B------:R-:W3:Y:S04]  /*1580*/  LDS R21, [R10+-0x8] ;  /* 0xfffff8000a157984 */ /* 0x000ee80000000800 */
[----:B------:R-:W-:Y:S01]  /*1590*/  LDS R26, [R23+-0x4] ;  /* 0xfffffc00171a7984 */ /* 0x000fe20000000800 */
[----:B0-----:R-:W-:-:S04]  /*15a0*/  IMAD R19, R9, R16, R8 ;  /* 0x0000001009137224 */ /* 0x001fc800078e0208 */
[----:B--2---:R-:W-:-:S04]  /*15b0*/  IMAD.WIDE R18, R19, 0x4, R14 ;  /* 0x0000000413127825 */ /* 0x004fc800078e020e */
[----:B-1----:R-:W-:Y:S02]  /*15c0*/  IMAD R17, R9, R17, R8 ;  /* 0x0000001109117224 */ /* 0x002fe400078e0208 */
[----:B------:R-:W2:Y:S02]  /*15d0*/  LDG.E R18, desc[UR6][R18.64] ;  /* 0x0000000612127981 */ /* 0x000ea4000c1e1900 */
[----:B------:R-:W-:-:S06]  /*15e0*/  IMAD.WIDE R16, R17, 0x4, R14 ;  /* 0x0000000411107825 */ /* 0x000fcc00078e020e */
[----:B------:R0:W4:Y:S01]  /*15f0*/  LDG.E R17, desc[UR6][R16.64] ;  /* 0x0000000610117981 */ /* 0x000122000c1e1900 */
[----:B---3--:R-:W-:-:S03]  /*1600*/  IMAD R21, R9, R21, R8 ;  /* 0x0000001509157224 */ /* 0x008fc600078e0208 */
[----:B0-----:R-:W0:Y:S01]  /*1610*/  LDS R16, [R10+-0x4] ;  /* 0xfffffc000a107984 */ /* 0x001e220000000800 */
[----:B--2---:R-:W-:Y:S01]  /*1620*/  FFMA R25, R20, R18, R25 ;  /* 0x0000001214197223 */ /* 0x004fe20000000019 */
[----:B------:R-:W-:-:S06]  /*1630*/  IMAD.WIDE R20, R21, 0x4, R14 ;  /* 0x0000000415147825 */ /* 0x000fcc00078e020e */
[----:B------:R-:W2:Y:S01]  /*1640*/  LDG.E R20, desc[UR6][R20.64] ;  /* 0x0000000614147981 */ /* 0x000ea2000c1e1900 */
[----:B----4-:R-:W-:Y:S01]  /*1650*/  FFMA R28, R28, R17, R25 ;  /* 0x000000111c1c7223 */ /* 0x010fe20000000019 */
[----:B0-----:R-:W-:Y:S02]  /*1660*/  IMAD R17, R9, R16, R8 ;  /* 0x0000001009117224 */ /* 0x001fe400078e0208 */
[----:B------:R-:W-:Y:S04]  /*1670*/  LDS R25, [R23] ;  /* 0x0000000017197984 */ /* 0x000fe80000000800 */
[----:B------:R-:W0:Y:S01]  /*1680*/  LDS R29, [R10] ;  /* 0x000000000a1d7984 */ /* 0x000e220000000800 */
[----:B------:R-:W-:-:S06]  /*1690*/  IMAD.WIDE R16, R17, 0x4, R14 ;  /* 0x0000000411107825 */ /* 0x000fcc00078e020e */
[----:B------:R-:W3:Y:S01]  /*16a0*/  LDG.E R17, desc[UR6][R16.64] ;  /* 0x0000000610117981 */ /* 0x000ee2000c1e1900 */
[----:B0-----:R-:W-:-:S04]  /*16b0*/  IMAD R19, R9, R29, R8 ;  /* 0x0000001d09137224 */ /* 0x001fc800078e0208 */
[----:B------:R-:W-:-:S06]  /*16c0*/  IMAD.WIDE R18, R19, 0x4, R14 ;  /* 0x0000000413127825 */ /* 0x000fcc00078e020e */
[----:B------:R-:W4:Y:S01]  /*16d0*/  LDG.E R18, desc[UR6][R18.64] ;  /* 0x0000000612127981 */ /* 0x000f22000c1e1900 */
[----:B--2---:R-:W-:-:S03]  /*16e0*/  FFMA R28, R27, R20, R28 ;  /* 0x000000141b1c7223 */ /* 0x004fc6000000001c */
[----:B------:R-:W-:Y:S04]  /*16f0*/  LDS R27, [R23+0x4] ;  /* 0x00000400171b7984 */ /* 0x000fe80000000800 */
[----:B------:R-:W0:Y:S01]  /*1700*/  LDS R29, [R10+0x4] ;  /* 0x000004000a1d7984 */ /* 0x000e220000000800 */
[----:B---3--:R-:W-:-:S03]  /*1710*/  FFMA R28, R26, R17, R28 ;  /* 0x000000111a1c7223 */ /* 0x008fc6000000001c */
[----:B------:R-:W-:Y:S04]  /*1720*/  LDS R26, [R23+0x8] ;  /* 0x00000800171a7984 */ /* 0x000fe80000000800 */
[----:B------:R-:W1:Y:S01]  /*1730*/  LDS R21, [R10+0x8] ;  /* 0x000008000a157984 */ /* 0x000e620000000800 */
[----:B----4-:R-:W-:-:S03]  /*1740*/  FFMA R28, R25, R18, R28 ;  /* 0x00000012191c7223 */ /* 0x010fc6000000001c */
[----:B------:R-:W-:Y:S04]  /*1750*/  LDS R25, [R23+0xc] ;  /* 0x00000c0017197984 */ /* 0x000fe80000000800 */
[----:B------:R-:W2:Y:S01]  /*1760*/  LDS R20, [R10+0xc] ;  /* 0x00000c000a147984 */ /* 0x000ea20000000800 */
[C-C-:B0-----:R-:W-:Y:S02]  /*1770*/  IMAD R17, R9.reuse, R29, R8.reuse ;  /* 0x0000001d09117224 */ /* 0x141fe400078e0208 */
[----:B-1----:R-:W-:Y:S02]  /*1780*/  IMAD R19, R9, R21, R8 ;  /* 0x0000001509137224 */ /* 0x002fe400078e0208 */
[----:B------:R-:W-:-:S04]  /*1790*/  IMAD.WIDE R16, R17, 0x4, R14 ;  /* 0x0000000411107825 */ /* 0x000fc800078e020e */
[----:B------:R-:W-:Y:S02]  /*17a0*/  IMAD.WIDE R18, R19, 0x4, R14 ;  /* 0x0000000413127825 */ /* 0x000fe400078e020e */
[----:B------:R-:W3:Y:S04]  /*17b0*/  LDG.E R16, desc[UR6][R16.64] ;  /* 0x0000000610107981 */ /* 0x000ee8000c1e1900 */
[----:B------:R-:W4:Y:S01]  /*17c0*/  LDG.E R18, desc[UR6][R18.64] ;  /* 0x0000000612127981 */ /* 0x000f22000c1e1900 */
[----:B--2---:R-:W-:-:S04]  /*17d0*/  IMAD R21, R9, R20, R8 ;  /* 0x0000001409157224 */ /* 0x004fc800078e0208 */
[----:B------:R-:W-:-:S06]  /*17e0*/  IMAD.WIDE R20, R21, 0x4, R14 ;  /* 0x0000000415147825 */ /* 0x000fcc00078e020e */
[----:B------:R-:W2:Y:S01]  /*17f0*/  LDG.E R20, desc[UR6][R20.64] ;  /* 0x0000000614147981 */ /* 0x000ea2000c1e1900 */
[----:B------:R-:W-:-:S04]  /*1800*/  IADD3 R24, PT, PT, R24, 0x8, RZ ;  /* 0x0000000818187810 */ /* 0x000fc80007ffe0ff */
[----:B------:R-:W-:Y:S02]  /*1810*/  ISETP.NE.AND P0, PT, R24, RZ, PT ;  /* 0x000000ff1800720c */ /* 0x000fe40003f05270 */
[----:B------:R-:W-:Y:S02]  /*1820*/  IADD3 R23, PT, PT, R23, 0x20, RZ ;  /* 0x0000002017177810 */ /* 0x000fe40007ffe0ff */
[----:B------:R-:W-:Y:S01]  /*1830*/  IADD3 R10, PT, PT, R10, 0x20, RZ ;  /* 0x000000200a0a7810 */ /* 0x000fe20007ffe0ff */
[----:B---3--:R-:W-:-:S04]  /*1840*/  FFMA R27, R27, R16, R28 ;  /* 0x000000101b1b7223 */ /* 0x008fc8000000001c */
[----:B----4-:R-:W-:-:S04]  /*1850*/  FFMA R26, R26, R18, R27 ;  /* 0x000000121a1a7223 */ /* 0x010fc8000000001b */
[----:B--2---:R-:W-:Y:S01]  /*1860*/  FFMA R25, R25, R20, R26 ;  /* 0x0000001419197223 */ /* 0x004fe2000000001a */
[----:B------:R-:W-:Y:S06]  /*1870*/  @P0 BRA `(.L_x_200) ;  /* 0xfffffffc002c0947 */ /* 0x000fec000383ffff */
.L_x_199:
[----:B------:R-:W-:-:S13]  /*1880*/  ISETP.NE.AND P0, PT, R4, RZ, PT ;  /* 0x000000ff0400720c */ /* 0x000fda0003f05270 */
[----:B------:R-:W-:Y:S05]  /*1890*/  @!P0 BRA `(.L_x_198) ;  /* 0x0000000400248947 */ /* 0x000fea0003800000 */
[----:B-1----:R-:W-:-:S04]  /*18a0*/  IADD3 R10, PT, PT, R4, -0x1, RZ ;  /* 0xffffffff040a7810 */ /* 0x002fc80007ffe0ff */
[----:B------:R-:W-:-:S13]  /*18b0*/  ISETP.GE.U32.AND P0, PT, R10, 0x3, PT ;  /* 0x000000030a00780c */ /* 0x000fda0003f06070 */
[----:B------:R-:W-:Y:S05]  /*18c0*/  @!P0 BRA `(.L_x_201) ;  /* 0x0000000000808947 */ /* 0x000fea0003800000 */
[----:B------:R-:W0:Y:S01]  /*18d0*/  S2R R15, SR_CgaCtaId ;  /* 0x00000000000f7919 */ /* 0x000e220000008800 */
[----:B------:R-:W-:Y:S02]  /*18e0*/  MOV R14, 0x400 ;  /* 0x00000400000e7802 */ /* 0x000fe40000000f00 */
[----:B------:R-:W-:Y:S02]  /*18f0*/  IADD3 R10, PT, PT, R12, R22, RZ ;  /* 0x000000160c0a7210 */ /* 0x000fe40007ffe0ff */
[----:B------:R-:W-:Y:S02]  /*1900*/  LEA R28, R22, R7, 0x2 ;  /* 0x00000007161c7211 */ /* 0x000fe400078e10ff */
[----:B0-----:R-:W-:-:S04]  /*1910*/  LEA R15, R15, R14, 0x18 ;  /* 0x0000000e0f0f7211 */ /* 0x001fc800078ec0ff */
[----:B------:R-:W-:Y:S02]  /*1920*/  LEA R27, R10, R15, 0x2 ;  /* 0x0000000f0a1b7211 */ /* 0x000fe400078e10ff */
[----:B------:R-:W0:Y:S03]  /*1930*/  LDC.64 R14, c[0x0][0x388] ;  /* 0x0000e200ff0e7b82 */ /* 0x000e260000000a00 */
[----:B------:R-:W-:Y:S04]  /*1940*/  LDS R24, [R27] ;  /* 0x000000001b187984 */ /* 0x000fe80000000800 */
[----:B------:R-:W1:Y:S04]  /*1950*/  LDS R18, [R28] ;  /* 0x000000001c127984 */ /* 0x000e680000000800 */
[----:B------:R-:W-:Y:S04]  /*1960*/  LDS R23, [R27+0x4] ;  /* 0x000004001b177984 */ /* 0x000fe80000000800 */
[----:B------:R-:W2:Y:S04]  /*1970*/  LDS R19, [R28+0x4] ;  /* 0x000004001c137984 */ /* 0x000ea80000000800 */
[----:B------:R-:W-:Y:S04]  /*1980*/  LDS R10, [R27+0x8] ;  /* 0x000008001b0a7984 */ /* 0x000fe80000000800 */
[----:B------:R-:W3:Y:S04]  /*1990*/  LDS R16, [R28+0x8] ;  /* 0x000008001c107984 */ /* 0x000ee80000000800 */
[----:B------:R-:W-:Y:S04]  /*19a0*/  LDS R26, [R27+0xc] ;  /* 0x00000c001b1a7984 */ /* 0x000fe80000000800 */
[----:B------:R-:W4:Y:S01]  /*19b0*/  LDS R17, [R28+0xc] ;  /* 0x00000c001c117984 */ /* 0x000f220000000800 */
[----:B-1----:R-:W-:-:S04]  /*19c0*/  IMAD R21, R9, R18, R8 ;  /* 0x0000001209157224 */ /* 0x002fc800078e0208 */
[----:B0-----:R-:W-:-:S04]  /*19d0*/  IMAD.WIDE R20, R21, 0x4, R14 ;  /* 0x0000000415147825 */ /* 0x001fc800078e020e */
[----:B--2---:R-:W-:Y:S02]  /*19e0*/  IMAD R19, R9, R19, R8 ;  /* 0x0000001309137224 */ /* 0x004fe400078e0208 */
[----:B------:R-:W2:Y:S02]  /*19f0*/  LDG.E R20, desc[UR6][R20.64] ;  /* 0x0000000614147981 */ /* 0x000ea4000c1e1900 */
[----:B------:R-:W-:-:S04]  /*1a00*/  IMAD.WIDE R18, R19, 0x4, R14 ;  /* 0x0000000413127825 */ /* 0x000fc800078e020e */
[C-C-:B---3--:R-:W-:Y:S02]  /*1a10*/  IMAD R29, R9.reuse, R16, R8.reuse ;  /* 0x00000010091d7224 */ /* 0x148fe400078e0208 */
[----:B------:R4:W3:Y:S02]  /*1a20*/  LDG.E R18, desc[UR6][R18.64] ;  /* 0x0000000612127981 */ /* 0x0008e4000c1e1900 */
[----:B----4-:R-:W-:Y:S02]  /*1a30*/  IMAD R19, R9, R17, R8 ;  /* 0x0000001109137224 */ /* 0x010fe400078e0208 */
[----:B------:R-:W-:-:S04]  /*1a40*/  IMAD.WIDE R16, R29, 0x4, R14 ;  /* 0x000000041d107825 */ /* 0x000fc800078e020e */
[----:B------:R-:W-:Y:S02]  /*1a50*/  IMAD.WIDE R14, R19, 0x4, R14 ;  /* 0x00000004130e7825 */ /* 0x000fe400078e020e */
[----:B------:R-:W4:Y:S04]  /*1a60*/  LDG.E R16, desc[UR6][R16.64] ;  /* 0x0000000610107981 */ /* 0x000f28000c1e1900 */
[----:B------:R-:W5:Y:S01]  /*1a70*/  LDG.E R14, desc[UR6][R14.64] ;  /* 0x000000060e0e7981 */ /* 0x000f62000c1e1900 */
[----:B------:R-:W-:Y:S01]  /*1a80*/  IADD3 R22, PT, PT, R22, 0x4, RZ ;  /* 0x0000000416167810 */ /* 0x000fe20007ffe0ff */
[----:B--2---:R-:W-:-:S04]  /*1a90*/  FFMA R24, R24, R20, R25 ;  /* 0x0000001418187223 */ /* 0x004fc80000000019 */
[----:B---3--:R-:W-:-:S04]  /*1aa0*/  FFMA R23, R23, R18, R24 ;  /* 0x0000001217177223 */ /* 0x008fc80000000018 */
[----:B----4-:R-:W-:-:S04]  /*1ab0*/  FFMA R23, R10, R16, R23 ;  /* 0x000000100a177223 */ /* 0x010fc80000000017 */
[----:B-----5:R-:W-:-:S07]  /*1ac0*/  FFMA R25, R26, R14, R23 ;  /* 0x0000000e1a197223 */ /* 0x020fce0000000017 */
.L_x_201:
[----:B------:R-:W-:-:S13]  /*1ad0*/  LOP3.LUT P0, R10, R3, 0x3, RZ, 0xc0, !PT ;  /* 0x00000003030a7812 */ /* 0x000fda000780c0ff */
[----:B------:R-:W-:Y:S05]  /*1ae0*/  @!P0 BRA `(.L_x_198) ;  /* 0x0000000000908947 */ /* 0x000fea0003800000 */
[----:B------:R-:W-:Y:S02]  /*1af0*/  ISETP.NE.AND P0, PT, R10, 0x1, PT ;  /* 0x000000010a00780c */ /* 0x000fe40003f05270 */
[----:B------:R-:W-:-:S04]  /*1b00*/  LOP3.LUT R10, R3, 0x1, RZ, 0xc0, !PT ;  /* 0x00000001030a7812 */ /* 0x000fc800078ec0ff */
[----:B------:R-:W-:-:S07]  /*1b10*/  ISETP.NE.U32.AND P1, PT, R10, 0x1, PT ;  /* 0x000000010a00780c */ /* 0x000fce0003f25070 */
[----:B------:R-:W0:Y:S01]  /*1b20*/  @P0 S2R R15, SR_CgaCtaId ;  /* 0x00000000000f0919 */ /* 0x000e220000008800 */
[----:B------:R-:W-:Y:S02]  /*1b30*/  @P0 MOV R14, 0x400 ;  /* 0x00000400000e0802 */ /* 0x000fe40000000f00 */
[----:B------:R-:W-:Y:S02]  /*1b40*/  @P0 IADD3 R10, PT, PT, R12, R22, RZ ;  /* 0x000000160c0a0210 */ /* 0x000fe40007ffe0ff */
[C---:B------:R-:W-:Y:S01]  /*1b50*/  @P0 LEA R24, R22.reuse, R7, 0x2 ;  /* 0x0000000716180211 */ /* 0x040fe200078e10ff */
[----:B------:R-:W1:Y:S01]  /*1b60*/  @!P1 S2R R17, SR_CgaCtaId ;  /* 0x0000000000119919 */ /* 0x000e620000008800 */
[----:B------:R-:W-:-:S04]  /*1b70*/  @P0 IADD3 R22, PT, PT, R22, 0x2, RZ ;  /* 0x0000000216160810 */ /* 0x000fc80007ffe0ff */
[----:B------:R-:W-:Y:S02]  /*1b80*/  @!P1 IADD3 R12, PT, PT, R12, R22, RZ ;  /* 0x000000160c0c9210 */ /* 0x000fe40007ffe0ff */
[----:B------:R-:W-:Y:S02]  /*1b90*/  @!P1 LEA R22, R22, R7, 0x2 ;  /* 0x0000000716169211 */ /* 0x000fe400078e10ff */
[----:B0-----:R-:W-:Y:S02]  /*1ba0*/  @P0 LEA R15, R15, R14, 0x18 ;  /* 0x0000000e0f0f0211 */ /* 0x001fe400078ec0ff */
[----:B------:R-:W-:Y:S02]  /*1bb0*/  @!P1 MOV R14, 0x400 ;  /* 0x00000400000e9802 */ /* 0x000fe40000000f00 */
[----:B------:R-:W-:Y:S02]  /*1bc0*/  @P0 LEA R23, R10, R15, 0x2 ;  /* 0x0000000f0a170211 */ /* 0x000fe400078e10ff */
[----:B-1----:R-:W-:-:S02]  /*1bd0*/  @!P1 LEA R17, R17, R14, 0x18 ;  /* 0x0000000e11119211 */ /* 0x002fc400078ec0ff */
[----:B------:R-:W0:Y:S01]  /*1be0*/  @P0 LDC.64 R14, c[0x0][0x388] ;  /* 0x0000e200ff0e0b82 */ /* 0x000e220000000a00 */
[----:B------:R-:W-:Y:S01]  /*1bf0*/  @P0 LDS R20, [R23] ;  /* 0x0000000017140984 */ /* 0x000fe20000000800 */
[----:B------:R-:W-:-:S03]  /*1c00*/  @!P1 LEA R12, R12, R17, 0x2 ;  /* 0x000000110c0c9211 */ /* 0x000fc600078e10ff */
[----:B------:R-:W1:Y:S03]  /*1c10*/  @P0 LDS R18, [R24] ;  /* 0x0000000018120984 */ /* 0x000e660000000800 */
[----:B------:R-:W2:Y:S01]  /*1c20*/  @!P1 LDC.64 R16, c[0x0][0x388] ;  /* 0x0000e200ff109b82 */ /* 0x000ea20000000a00 */
[----:B------:R-:W-:Y:S04]  /*1c30*/  @P0 LDS R10, [R23+0x4] ;  /* 0x00000400170a0984 */ /* 0x000fe80000000800 */
[----:B------:R-:W3:Y:S04]  /*1c40*/  @P0 LDS R21, [R24+0x4] ;  /* 0x0000040018150984 */ /* 0x000ee80000000800 */
[----:B------:R-:W-:Y:S04]  /*1c50*/  @!P1 LDS R12, [R12] ;  /* 0x000000000c0c9984 */ /* 0x000fe80000000800 */
[----:B------:R-:W4:Y:S01]  /*1c60*/  @!P1 LDS R22, [R22] ;  /* 0x0000000016169984 */ /* 0x000f220000000800 */
[----:B-1----:R-:W-:-:S04]  /*1c70*/  @P0 IMAD R19, R9, R18, R8 ;  /* 0x0000001209130224 */ /* 0x002fc800078e0208 */
[----:B0-----:R-:W-:-:S04]  /*1c80*/  @P0 IMAD.WIDE R18, R19, 0x4, R14 ;  /* 0x0000000413120825 */ /* 0x001fc800078e020e */
[----:B---3--:R-:W-:Y:S02]  /*1c90*/  @P0 IMAD R21, R9, R21, R8 ;  /* 0x0000001509150224 */ /* 0x008fe400078e0208 */
[----:B------:R-:W3:Y:S02]  /*1ca0*/  @P0 LDG.E R18, desc[UR6][R18.64] ;  /* 0x0000000612120981 */ /* 0x000ee4000c1e1900 */
[----:B------:R-:W-:-:S04]  /*1cb0*/  @P0 IMAD.WIDE R14, R21, 0x4, R14 ;  /* 0x00000004150e0825 */ /* 0x000fc800078e020e */
[----:B----4-:R-:W-:Y:S02]  /*1cc0*/  @!P1 IMAD R21, R9, R22, R8 ;  /* 0x0000001609159224 */ /* 0x010fe400078e0208 */
[----:B------:R-:W4:Y:S02]  /*1cd0*/  @P0 LDG.E R14, desc[UR6][R14.64] ;  /* 0x000000060e0e0981 */ /* 0x000f24000c1e1900 */
[----:B--2---:R-:W-:-:S06]  /*1ce0*/  @!P1 IMAD.WIDE R16, R21, 0x4, R16 ;  /* 0x0000000415109825 */ /* 0x004fcc00078e0210 */
[----:B------:R-:W2:Y:S01]  /*1cf0*/  @!P1 LDG.E R16, desc[UR6][R16.64] ;  /* 0x0000000610109981 */ /* 0x000ea2000c1e1900 */
[----:B---3--:R-:W-:-:S04]  /*1d00*/  @P0 FFMA R21, R20, R18, R25 ;  /* 0x0000001214150223 */ /* 0x008fc80000000019 */
[----:B----4-:R-:W-:-:S04]  /*1d10*/  @P0 FFMA R25, R10, R14, R21 ;  /* 0x0000000e0a190223 */ /* 0x010fc80000000015 */
[----:B--2---:R-:W-:-:S07]  /*1d20*/  @!P1 FFMA R25, R12, R16, R25 ;  /* 0x000000100c199223 */ /* 0x004fce0000000019 */
.L_x_198:
[----:B------:R-:W0:Y:S01]  /*1d30*/  LDC.64 R14, c[0x0][0x3b0] ;  /* 0x0000ec00ff0e7b82 */ /* 0x000e220000000a00 */
[----:B-1----:R-:W-:Y:S01]  /*1d40*/  IMAD R10, R11, R5, R2 ;  /* 0x000000050b0a7224 */ /* 0x002fe200078e0202 */
[----:B------:R-:W-:-:S03]  /*1d50*/  IADD3 R5, PT, PT, R5, 0x1, RZ ;  /* 0x0000000105057810 */ /* 0x000fc60007ffe0ff */
[----:B------:R-:W-:Y:S01]  /*1d60*/  IMAD R17, R9, R10, R8 ;  /* 0x0000000a09117224 */ /* 0x000fe200078e0208 */
[----:B------:R-:W-:-:S03]  /*1d70*/  ISETP.NE.AND P0, PT, R5, R6, PT ;  /* 0x000000060500720c */ /* 0x000fc60003f05270 */
[----:B0-----:R-:W-:-:S05]  /*1d80*/  IMAD.WIDE R14, R17, 0x4, R14 ;  /* 0x00000004110e7825 */ /* 0x001fca00078e020e */
[----:B------:R0:W-:Y:S05]  /*1d90*/  STG.E desc[UR6][R14.64], R25 ;  /* 0x000000190e007986 */ /* 0x0001ea000c101906 */
[----:B------:R-:W-:Y:S05]  /*1da0*/  @P0 BRA `(.L_x_202) ;  /* 0xfffffff400980947 */ /* 0x000fea000383ffff */
[----:B0-----:R-:W0:Y:S02]  /*1db0*/  LDC.64 R14, c[0x0][0x3c8] ;  /* 0x0000f200ff0e7b82 */ /* 0x001e240000000a00 */
[----:B0-----:R0:W5:Y:S02]  /*1dc0*/  LDG.E R5, desc[UR6][R14.64] ;  /* 0x000000060e057981 */ /* 0x001164000c1e1900 */
.L_x_197:
[----:B------:R-:W-:Y:S05]  /*1dd0*/  BSYNC.RECONVERGENT B0 ;  /* 0x0000000000007941 */ /* 0x000fea0003800200 */
.L_x_196:
[----:B------:R-:W-:-:S04]  /*1de0*/  IADD3 R0, PT, PT, R0, 0x1, RZ ;  /* 0x0000000100007810 */ /* 0x000fc80007ffe0ff */
[----:B-----5:R-:W-:-:S13]  /*1df0*/  ISETP.GE.AND P0, PT, R0, R5, PT ;  /* 0x000000050000720c */ /* 0x020fda0003f06270 */
[----:B------:R-:W-:Y:S05]  /*1e00*/  @!P0 BRA `(.L_x_203) ;  /* 0xfffffff400308947 */ /* 0x000fea000383ffff */
[----:B------:R-:W-:Y:S05]  /*1e10*/  EXIT ;  /* 0x000000000000794d */ /* 0x000fea0003800000 */
.L_x_204:
        /* <DEDUP_REMOVED lines=14> */
.L_x_231:


//--------------------- .text._Z11spaceFilterPKdPKfS2_PKiS4_Pf --------------------------
	.section	.text._Z11spaceFilterPKdPKfS2_PKiS4_Pf,"ax",@progbits
	.align	128
        .global         _Z11spaceFilterPKdPKfS2_PKiS4_Pf
        .type           _Z11spaceFilterPKdPKfS2_PKiS4_Pf,@function
        .size           _Z11spaceFilterPKdPKfS2_PKiS4_Pf,(.L_x_232 - _Z11spaceFilterPKdPKfS2_PKiS4_Pf)
        .other          _Z11spaceFilterPKdPKfS2_PKiS4_Pf,@"STO_CUDA_ENTRY STV_DEFAULT"
_Z11spaceFilterPKdPKfS2_PKiS4_Pf:
.text._Z11spaceFilterPKdPKfS2_PKiS4_Pf:
[----:B------:R-:W-:Y:S08]  /*0000*/  LDC R1, c[0x0][0x37c] ;  /* 0x0000df00ff017b82 */ /* 0x000ff00000000800 */
[----:B------:R-:W0:Y:S01]  /*0010*/  LDC.64 R6, c[0x0][0x380] ;  /* 0x0000e000ff067b82 */ /* 0x000e220000000a00 */
[----:B------:R-:W0:Y:S02]  /*0020*/  LDCU.64 UR8, c[0x0][0x358] ;  /* 0x00006b00ff0877ac */ /* 0x000e240008000a00 */
[----:B0-----:R-:W2:Y:S01]  /*0030*/  LDG.E.64 R4, desc[UR8][R6.64+0x50] ;  /* 0x0000500806047981 */ /* 0x001ea2000c1e1b00 */
[----:B------:R-:W0:Y:S01]  /*0040*/  S2R R0, SR_TID.X ;  /* 0x0000000000007919 */ /* 0x000e220000002100 */
[----:B------:R-:W1:Y:S02]  /*0050*/  S2R R2, SR_CTAID.X ;  /* 0x0000000000027919 */ /* 0x000e640000002500 */
[----:B------:R-:W3:Y:S04]  /*0060*/  LDG.E.64 R14, desc[UR8][R6.64+0x30] ;  /* 0x00003008060e7981 */ /* 0x000ee8000c1e1b00 */
[----:B------:R-:W4:Y:S04]  /*0070*/  LDG.E.64 R12, desc[UR8][R6.64] ;  /* 0x00000008060c7981 */ /* 0x000f28000c1e1b00 */
[----:B------:R-:W4:Y:S01]  /*0080*/  LDG.E.64 R10, desc[UR8][R6.64+0x8] ;  /* 0x00000808060a7981 */ /* 0x000f22000c1e1b00 */
[----:B--2---:R-:W0:Y:S02]  /*0090*/  F2I.F64.TRUNC R3, R4 ;  /* 0x0000000400037311 */ /* 0x004e24000030d100 */
[----:B0-----:R-:W-:-:S13]  /*00a0*/  ISETP.GE.AND P1, PT, R0, R3, PT ;  /* 0x000000030000720c */ /* 0x001fda0003f26270 */
[----:B------:R-:W1:Y:S08]  /*00b0*/  @!P1 LDC.64 R16, c[0x0][0x3a0] ;  /* 0x0000e800ff109b82 */ /* 0x000e700000000a00 */
[----:B------:R-:W0:Y:S01]  /*00c0*/  @!P1 LDC.64 R18, c[0x0][0x398] ;  /* 0x0000e600ff129b82 */ /* 0x000e220000000a00 */
[----:B-1----:R-:W-:-:S06]  /*00d0*/  @!P1 IMAD.WIDE.U32 R16, R2, 0x4, R16 ;  /* 0x0000000402109825 */ /* 0x002fcc00078e0010 */
[----:B------:R-:W2:Y:S01]  /*00e0*/  @!P1 LDG.E R16, desc[UR8][R16.64] ;  /* 0x0000000810109981 */ /* 0x000ea2000c1e1900 */
[----:B------:R-:W1:Y:S01]  /*00f0*/  @!P1 S2R R23, SR_CgaCtaId ;  /* 0x0000000000179919 */ /* 0x000e620000008800 */
[----:B---3--:R-:W3:Y:S01]  /*0100*/  F2I.F64.TRUNC R4, R14 ;  /* 0x0000000e00047311 */ /* 0x008ee2000030d100 */
[----:B--2---:R-:W-:-:S04]  /*0110*/  @!P1 IMAD R9, R3, R16, R0 ;  /* 0x0000001003099224 */ /* 0x004fc800078e0200 */
[----:B0-----:R-:W-:Y:S01]  /*0120*/  @!P1 IMAD.WIDE R18, R9, 0x4, R18 ;  /* 0x0000000409129825 */ /* 0x001fe200078e0212 */
[----:B------:R-:W-:Y:S02]  /*0130*/  @!P1 MOV R16, 0x400 ;  /* 0x0000040000109802 */ /* 0x000fe40000000f00 */
[----:B----4-:R-:W0:Y:S01]  /*0140*/  F2I.F64.TRUNC R5, R12 ;  /* 0x0000000c00057311 */ /* 0x010e22000030d100 */
[----:B------:R2:W5:Y:S04]  /*0150*/  LDG.E.64 R8, desc[UR8][R6.64+0x48] ;  /* 0x0000480806087981 */ /* 0x000568000c1e1b00 */
[----:B------:R-:W4:Y:S01]  /*0160*/  @!P1 LDG.E R18, desc[UR8][R18.64] ;  /* 0x0000000812129981 */ /* 0x000f22000c1e1900 */
[----:B---3--:R-:W-:Y:S01]  /*0170*/  IMAD R21, R4, R3, RZ ;  /* 0x0000000304157224 */ /* 0x008fe200078e02ff */
[----:B------:R-:W-:-:S04]  /*0180*/  @!P1 IADD3 R16, PT, PT, R16, 0x180, RZ ;  /* 0x0000018010109810 */ /* 0x000fc80007ffe0ff */
[----:B------:R-:W-:Y:S01]  /*0190*/  ISETP.GE.AND P2, PT, R0, R21, PT ;  /* 0x000000150000720c */ /* 0x000fe20003f46270 */
[----:B--2---:R2:W3:Y:S01]  /*01a0*/  F2I.F64.TRUNC R7, R10 ;  /* 0x0000000a00077311 */ /* 0x0044e2000030d100 */
[----:B-1----:R-:W-:-:S04]  /*01b0*/  @!P1 LEA R17, R23, R16, 0x18 ;  /* 0x0000001017119211 */ /* 0x002fc800078ec0ff */
[C---:B------:R-:W-:Y:S01]  /*01c0*/  @!P1 LEA R17, R0.reuse, R17, 0x2 ;  /* 0x0000001100119211 */ /* 0x040fe200078e10ff */
[----:B------:R-:W-:Y:S01]  /*01d0*/  BSSY.RECONVERGENT B0, `(.L_x_205) ;  /* 0x0000030000007945 */ /* 0x000fe20003800200 */
[----:B0-----:R-:W-:-:S03]  /*01e0*/  ISETP.GE.AND P0, PT, R0, R5, PT ;  /* 0x000000050000720c */ /* 0x001fc60003f06270 */
[----:B----4-:R2:W-:Y:S01]  /*01f0*/  @!P1 STS [R17], R18 ;  /* 0x0000001211009388 */ /* 0x0105e20000000800 */
[----:B------:R-:W-:Y:S06]  /*0200*/  BAR.SYNC.DEFER_BLOCKING 0x0 ;  /* 0x0000000000007b1d */ /* 0x000fec0000010000 */
[----:B---3--:R-:W-:Y:S05]  /*0210*/  @P2 BRA `(.L_x_206) ;  /* 0x0000000000ac2947 */ /* 0x008fea0003800000 */
[-C--:B------:R-:W-:Y:S01]  /*0220*/  IABS R13, R3.reuse ;  /* 0x00000003000d7213 */ /* 0x080fe20000000000 */
[----:B------:R-:W0:Y:S01]  /*0230*/  S2UR UR6, SR_CgaCtaId ;  /* 0x00000000000679c3 */ /* 0x000e220000008800 */
[----:B------:R-:W-:Y:S01]  /*0240*/  IABS R14, R0 ;  /* 0x00000000000e7213 */ /* 0x000fe20000000000 */
[----:B------:R-:W-:Y:S01]  /*0250*/  UMOV UR4, 0x400 ;  /* 0x0000040000047882 */ /* 0x000fe20000000000 */
[----:B------:R-:W1:Y:S01]  /*0260*/  I2F.RP R6, R13 ;  /* 0x0000000d00067306 */ /* 0x000e620000209400 */
[----:B------:R-:W-:Y:S01]  /*0270*/  IABS R16, R3 ;  /* 0x0000000300107213 */ /* 0x000fe20000000000 */
[----:B------:R-:W-:-:S06]  /*0280*/  UIADD3 UR5, UPT, UPT, UR4, 0x180, URZ ;  /* 0x0000018004057890 */ /* 0x000fcc000fffe0ff */
[----:B-----5:R-:W3:Y:S08]  /*0290*/  F2I.F64.TRUNC R8, R8 ;  /* 0x0000000800087311 */ /* 0x020ef0000030d100 */
[----:B-1----:R-:W2:Y:S01]  /*02a0*/  MUFU.RCP R6, R6 ;  /* 0x0000000600067308 */ /* 0x002ea20000001000 */
[----:B0-----:R-:W-:Y:S01]  /*02b0*/  ULEA UR5, UR6, UR5, 0x18 ;  /* 0x0000000506057291 */ /* 0x001fe2000f8ec0ff */
[----:B--2---:R-:W-:-:S02]  /*02c0*/  IADD3 R10, PT, PT, R6, 0xffffffe, RZ ;  /* 0x0ffffffe060a7810 */ /* 0x004fc40007ffe0ff */
[----:B------:R-:W-:-:S04]  /*02d0*/  IADD3 R6, PT, PT, RZ, -R16, RZ ;  /* 0x80000010ff067210 */ /* 0x000fc80007ffe0ff */
[----:B------:R0:W1:Y:S02]  /*02e0*/  F2I.FTZ.U32.TRUNC.NTZ R11, R10 ;  /* 0x0000000a000b7305 */ /* 0x000064000021f000 */
[----:B0-----:R-:W-:Y:S02]  /*02f0*/  HFMA2 R10, -RZ, RZ, 0, 0 ;  /* 0x00000000ff0a7431 */ /* 0x001fe400000001ff */
[----:B-1----:R-:W-:-:S04]  /*0300*/  IMAD.MOV R12, RZ, RZ, -R11 ;  /* 0x000000ffff0c7224 */ /* 0x002fc800078e0a0b */
[----:B------:R-:W-:Y:S01]  /*0310*/  IMAD R15, R12, R13, RZ ;  /* 0x0000000d0c0f7224 */ /* 0x000fe200078e02ff */
[----:B------:R-:W-:-:S03]  /*0320*/  MOV R12, R14 ;  /* 0x0000000e000c7202 */ /* 0x000fc60000000f00 */
[----:B------:R-:W-:-:S06]  /*0330*/  IMAD.HI.U32 R11, R11, R15, R10 ;  /* 0x0000000f0b0b7227 */ /* 0x000fcc00078e000a */
[----:B------:R-:W-:-:S04]  /*0340*/  IMAD.HI.U32 R11, R11, R12, RZ ;  /* 0x0000000c0b0b7227 */ /* 0x000fc800078e00ff */
[----:B------:R-:W-:-:S05]  /*0350*/  IMAD R6, R11, R6, R12 ;  /* 0x000000060b067224 */ /* 0x000fca00078e020c */
[----:B------:R-:W-:-:S13]  /*0360*/  ISETP.GT.U32.AND P3, PT, R13, R6, PT ;  /* 0x000000060d00720c */ /* 0x000fda0003f64070 */
[----:B------:R-:W-:Y:S01]  /*0370*/  @!P3 IMAD.IADD R6, R6, 0x1, -R13 ;  /* 0x000000010606b824 */ /* 0x000fe200078e0a0d */
[----:B------:R-:W-:Y:S02]  /*0380*/  @!P3 IADD3 R11, PT, PT, R11, 0x1, RZ ;  /* 0x000000010b0bb810 */ /* 0x000fe40007ffe0ff */
[----:B------:R-:W-:Y:S02]  /*0390*/  ISETP.NE.AND P3, PT, R3, RZ, PT ;  /* 0x000000ff0300720c */ /* 0x000fe40003f65270 */
[----:B------:R-:W-:Y:S02]  /*03a0*/  ISETP.GE.U32.AND P1, PT, R6, R13, PT ;  /* 0x0000000d0600720c */ /* 0x000fe40003f26070 */
[----:B------:R-:W-:-:S04]  /*03b0*/  LOP3.LUT R6, R0, R3, RZ, 0x3c, !PT ;  /* 0x0000000300067212 */ /* 0x000fc800078e3cff */
[----:B------:R-:W-:-:S07]  /*03c0*/  ISETP.GE.AND P2, PT, R6, RZ, PT ;  /* 0x000000ff0600720c */ /* 0x000fce0003f46270 */
[----:B------:R-:W-:-:S04]  /*03d0*/  @P1 IADD3 R11, PT, PT, R11, 0x1, RZ ;  /* 0x000000010b0b1810 */ /* 0x000fc80007ffe0ff */
[----:B------:R-:W-:-:S05]  /*03e0*/  MOV R6, R11 ;  /* 0x0000000b00067202 */ /* 0x000fca0000000f00 */
[----:B------:R-:W-:Y:S01]  /*03f0*/  @!P2 IMAD.MOV R6, RZ, RZ, -R6 ;  /* 0x000000ffff06a224 */ /* 0x000fe200078e0a06 */
[----:B------:R-:W-:-:S04]  /*0400*/  @!P3 LOP3.LUT R6, RZ, R3, RZ, 0x33, !PT ;  /* 0x00000003ff06b212 */ /* 0x000fc800078e33ff */
[----:B------:R-:W-:Y:S01]  /*0410*/  IADD3 R10, PT, PT, -R6, RZ, RZ ;  /* 0x000000ff060a7210 */ /* 0x000fe20007ffe1ff */
[----:B------:R-:W-:-:S04]  /*0420*/  IMAD R6, R7, R6, R2 ;  /* 0x0000000607067224 */ /* 0x000fc800078e0202 */
[----:B------:R-:W-:-:S05]  /*0430*/  IMAD R10, R3, R10, R0 ;  /* 0x0000000a030a7224 */ /* 0x000fca00078e0200 */
[----:B------:R-:W-:Y:S02]  /*0440*/  LEA R12, R10, UR5, 0x2 ;  /* 0x000000050a0c7c11 */ /* 0x000fe4000f8e10ff */
[----:B------:R-:W0:Y:S03]  /*0450*/  LDC.64 R10, c[0x0][0x390] ;  /* 0x0000e400ff0a7b82 */ /* 0x000e260000000a00 */
[----:B------:R-:W3:Y:S02]  /*0460*/  LDS R13, [R12] ;  /* 0x000000000c0d7984 */ /* 0x000ee40000000800 */
[----:B---3--:R-:W-:-:S04]  /*0470*/  IMAD R13, R8, R6, R13 ;  /* 0x00000006080d7224 */ /* 0x008fc800078e020d */
[----:B0-----:R-:W-:-:S06]  /*0480*/  IMAD.WIDE R10, R13, 0x4, R10 ;  /* 0x000000040d0a7825 */ /* 0x001fcc00078e020a */
[----:B------:R-:W2:Y:S01]  /*0490*/  LDG.E R10, desc[UR8][R10.64] ;  /* 0x000000080a0a7981 */ /* 0x000ea2000c1e1900 */
[----:B------:R-:W-:-:S06]  /*04a0*/  ULEA UR4, UR6, UR4, 0x18 ;  /* 0x0000000406047291 */ /* 0x000fcc000f8ec0ff */
[----:B------:R-:W-:-:S05]  /*04b0*/  LEA R13, R0, UR4, 0x2 ;  /* 0x00000004000d7c11 */ /* 0x000fca000f8e10ff */
[----:B--2---:R0:W-:Y:S02]  /*04c0*/  STS [R13], R10 ;  /* 0x0000000a0d007388 */ /* 0x0041e40000000800 */
.L_x_206:
[----:B------:R-:W-:Y:S05]  /*04d0*/  BSYNC.RECONVERGENT B0 ;  /* 0x0000000000007941 */ /* 0x000fea0003800200 */
.L_x_205:
[----:B------:R-:W-:Y:S06]  /*04e0*/  BAR.SYNC.DEFER_BLOCKING 0x0 ;  /* 0x0000000000007b1d */ /* 0x000fec0000010000 */
[----:B------:R-:W-:Y:S05]  /*04f0*/  @P0 EXIT ;  /* 0x000000000000094d */ /* 0x000fea0003800000 */
[C---:B------:R-:W-:Y:S01]  /*0500*/  LOP3.LUT R6, R3.reuse, 0x7, RZ, 0xc0, !PT ;  /* 0x0000000703067812 */ /* 0x040fe200078ec0ff */
[----:B------:R-:W1:Y:S01]  /*0510*/  LDCU UR7, c[0x0][0x360] ;  /* 0x00006c00ff0777ac */ /* 0x000e620008000800 */
[C---:B-----5:R-:W-:Y:S02]  /*0520*/  LOP3.LUT R9, R3.reuse, 0x3, RZ, 0xc0, !PT ;  /* 0x0000000303097812 */ /* 0x060fe400078ec0ff */
[----:B------:R-:W-:Y:S02]  /*0530*/  IADD3 R8, PT, PT, R6, -0x1, RZ ;  /* 0xffffffff06087810 */ /* 0x000fe40007ffe0ff */
[C---:B0-2---:R-:W-:Y:S02]  /*0540*/  SHF.L.U32 R10, R3.reuse, 0x2, RZ ;  /* 0x00000002030a7819 */ /* 0x045fe400000006ff */
[----:B------:R-:W-:Y:S02]  /*0550*/  ISETP.GE.U32.AND P0, PT, R8, 0x3, PT ;  /* 0x000000030800780c */ /* 0x000fe40003f06070 */
[----:B------:R-:W-:-:S05]  /*0560*/  LOP3.LUT R8, R3, 0x7ffffff8, RZ, 0xc0, !PT ;  /* 0x7ffffff803087812 */ /* 0x000fca00078ec0ff */
[----:B------:R-:W-:-:S07]  /*0570*/  IMAD.MOV R11, RZ, RZ, -R8 ;  /* 0x000000ffff0b7224 */ /* 0x000fce00078e0a08 */
.L_x_214:
[----:B------:R-:W-:-:S13]  /*0580*/  ISETP.GE.AND P1, PT, R4, 0x1, PT ;  /* 0x000000010400780c */ /* 0x000fda0003f26270 */
[----:B0-----:R-:W-:Y:S05]  /*0590*/  @!P1 BRA `(.L_x_207) ;  /* 0x00000008008c9947 */ /* 0x001fea0003800000 */
[----:B------:R-:W-:-:S07]  /*05a0*/  HFMA2 R13, -RZ, RZ, 0, 0 ;  /* 0x00000000ff0d7431 */ /* 0x000fce00000001ff */
.L_x_213:
[----:B------:R-:W-:Y:S02]  /*05b0*/  ISETP.GE.AND P1, PT, R3, 0x1, PT ;  /* 0x000000010300780c */ /* 0x000fe40003f26270 */
[----:B0-----:R-:W-:-:S11]  /*05c0*/  MOV R25, RZ ;  /* 0x000000ff00197202 */ /* 0x001fd60000000f00 */
[----:B------:R-:W-:Y:S05]  /*05d0*/  @!P1 BRA `(.L_x_208) ;  /* 0x00000008005c9947 */ /* 0x000fea0003800000 */
[C---:B------:R-:W-:Y:S01]  /*05e0*/  ISETP.GE.U32.AND P1, PT, R3.reuse, 0x8, PT ;  /* 0x000000080300780c */ /* 0x040fe20003f26070 */
[----:B------:R-:W-:Y:S01]  /*05f0*/  IMAD R22, R3, R13, RZ ;  /* 0x0000000d03167224 */ /* 0x000fe200078e02ff */
[----:B------:R-:W-:Y:S01]  /*0600*/  MOV R25, RZ ;  /* 0x000000ff00197202 */ /* 0x000fe20000000f00 */
[----:B------:R-:W-:-:S10]  /*0610*/  IMAD.MOV.U32 R21, RZ, RZ, RZ ;  /* 0x000000ffff157224 */ /* 0x000fd400078e00ff */
[----:B------:R-:W-:Y:S05]  /*0620*/  @!P1 BRA `(.L_x_209) ;  /* 0x0000000400089947 */ /* 0x000fea0003800000 */
[----:B------:R-:W0:Y:S01]  /*0630*/  S2UR UR5, SR_CgaCtaId ;  /* 0x00000000000579c3 */ /* 0x000e220000008800 */
[----:B------:R-:W-:Y:S01]  /*0640*/  UMOV UR4, 0x400 ;  /* 0x0000040000047882 */ /* 0x000fe20000000000 */
[----:B------:R-:W-:Y:S01]  /*0650*/  HFMA2 R25, -RZ, RZ, 0, 0 ;  /* 0x00000000ff197431 */ /* 0x000fe200000001ff */
[----:B------:R-:W-:Y:S01]  /*0660*/  UIADD3 UR6, UPT, UPT, UR4, 0x180, URZ ;  /* 0x0000018004067890 */ /* 0x000fe2000fffe0ff */
[----:B------:R-:W-:-:S04]  /*0670*/  MOV R23, R11 ;  /* 0x0000000b00177202 */ /* 0x000fc80000000f00 */
[----:B------:R-:W2:Y:S01]  /*0680*/  LDC.64 R14, c[0x0][0x388] ;  /* 0x0000e200ff0e7b82 */ /* 0x000ea20000000a00 */
[----:B0-----:R-:W-:Y:S02]  /*0690*/  ULEA UR4, UR5, UR4, 0x18 ;  /* 0x0000000405047291 */ /* 0x001fe4000f8ec0ff */
[----:B------:R-:W-:-:S04]  /*06a0*/  ULEA UR6, UR5, UR6, 0x18 ;  /* 0x0000000605067291 */ /* 0x000fc8000f8ec0ff */
[----:B------:R-:W-:Y:S01]  /*06b0*/  IMAD R24, R10, R13, UR4 ;  /* 0x000000040a187e24 */ /* 0x000fe2000f8e020d */
[----:B------:R-:W-:-:S04]  /*06c0*/  UIADD3 UR4, UPT, UPT, UR6, 0x10, URZ ;  /* 0x0000001006047890 */ /* 0x000fc8000fffe0ff */
[----:B------:R-:W-:Y:S02]  /*06d0*/  IADD3 R24, PT, PT, R24, 0x10, RZ ;  /* 0x0000001018187810 */ /* 0x000fe40007ffe0ff */
[----:B------:R-:W-:-:S07]  /*06e0*/  IMAD.U32 R12, RZ, RZ, UR4 ;  /* 0x00000004ff0c7e24 */ /* 0x000fce000f8e00ff */
.L_x_210:
[----:B------:R-:W-:Y:S04]  /*06f0*/  LDS R20, [R24+-0x10] ;  /* 0xfffff00018147984 */ /* 0x000fe80000000800 */
[----:B------:R-:W0:Y:S04]  /*0700*/  LDS R16, [R12+-0x10] ;  /* 0xfffff0000c107984 */ /* 0x000e280000000800 */
[----:B------:R-:W-:Y:S04]  /*0710*/  LDS R28, [R24+-0xc] ;  /* 0xfffff400181c7984 */ /* 0x000fe80000000800 */
[----:B------:R-:W3:Y:S04]  /*0720*/  LDS R17, [R12+-0xc] ;  /* 0xfffff4000c117984 */ /* 0x000ee80000000800 */
[----:B------:R-:W-:Y:S04]  /*0730*/  LDS R27, [R24+-0x8] ;  /* 0xfffff800181b7984 */ /* 0x000fe80000000800 */
[----:B------:R-:W4:Y:S04]  /*0740*/  LDS R21, [R12+-0x8] ;  /* 0xfffff8000c157984 */ /* 0x000f280000000800 */
[----:B------:R-:W-:Y:S01]  /*0750*/  LDS R26, [R24+-0x4] ;  /* 0xfffffc00181a7984 */ /* 0x000fe20000000800 */
[----:B0-----:R-:W-:-:S04]  /*0760*/  IMAD R19, R5, R16, R0 ;  /* 0x0000001005137224 */ /* 0x001fc800078e0200 */
[----:B--2---:R-:W-:-:S04]  /*0770*/  IMAD.WIDE R18, R19, 0x4, R14 ;  /* 0x0000000413127825 */ /* 0x004fc800078e020e */
[----:B---3--:R-:W-:Y:S02]  /*0780*/  IMAD R17, R5, R17, R0 ;  /* 0x0000001105117224 */ /* 0x008fe400078e0200 */
[----:B------:R-:W2:Y:S02]  /*0790*/  LDG.E R18, desc[UR8][R18.64] ;  /* 0x0000000812127981 */ /* 0x000ea4000c1e1900 */
[----:B------:R-:W-:-:S06]  /*07a0*/  IMAD.WIDE R16, R17, 0x4, R14 ;  /* 0x0000000411107825 */ /* 0x000fcc00078e020e */
[----:B------:R0:W3:Y:S01]  /*07b0*/  LDG.E R17, desc[UR8][R16.64] ;  /* 0x0000000810117981 */ /* 0x0000e2000c1e1900 */
[----:B----4-:R-:W-:-:S03]  /*07c0*/  IMAD R21, R5, R21, R0 ;  /* 0x0000001505157224 */ /* 0x010fc600078e0200 */
[----:B0-----:R-:W0:Y:S01]  /*07d0*/  LDS R16, [R12+-0x4] ;  /* 0xfffffc000c107984 */ /* 0x001e220000000800 */
[----:B--2---:R-:W-:Y:S01]  /*07e0*/  FFMA R25, R20, R18, R25 ;  /* 0x0000001214197223 */ /* 0x004fe20000000019 */
[----:B------:R-:W-:-:S06]  /*07f0*/  IMAD.WIDE R20, R21, 0x4, R14 ;  /* 0x0000000415147825 */ /* 0x000fcc00078e020e */
[----:B------:R-:W2:Y:S01]  /*0800*/  LDG.E R20, desc[UR8][R20.64] ;  /* 0x0000000814147981 */ /* 0x000ea2000c1e1900 */
[----:B---3--:R-:W-:Y:S01]  /*0810*/  FFMA R28, R28, R17, R25 ;  /* 0x000000111c1c7223 */ /* 0x008fe20000000019 */
        /* <DEDUP_REMOVED lines=13> */
[----:B------:R-:W2:Y:S01]  /*08f0*/  LDS R21, [R12+0x8] ;  /* 0x000008000c157984 */ /* 0x000ea20000000800 */
[----:B----4-:R-:W-:-:S03]  /*0900*/  FFMA R28, R25, R18, R28 ;  /* 0x00000012191c7223 */ /* 0x010fc6000000001c */
[----:B------:R-:W-:Y:S04]  /*0910*/  LDS R25, [R24+0xc] ;  /* 0x00000c0018197984 */ /* 0x000fe80000000800 */
[----:B------:R-:W3:Y:S01]  /*0920*/  LDS R20, [R12+0xc] ;  /* 0x00000c000c147984 */ /* 0x000ee20000000800 */
[C-C-:B0-----:R-:W-:Y:S02]  /*0930*/  IMAD R17, R5.reuse, R29, R0.reuse ;  /* 0x0000001d05117224 */ /* 0x141fe400078e0200 */
[----:B--2---:R-:W-:Y:S02]  /*0940*/  IMAD R19, R5, R21, R0 ;  /* 0x0000001505137224 */ /* 0x004fe400078e0200 */
[----:B------:R-:W-:-:S04]  /*0950*/  IMAD.WIDE R16, R17, 0x4, R14 ;  /* 0x0000000411107825 */ /* 0x000fc800078e020e */
[----:B------:R-:W-:Y:S02]  /*0960*/  IMAD.WIDE R18, R19, 0x4, R14 ;  /* 0x0000000413127825 */ /* 0x000fe400078e020e */
[----:B------:R-:W2:Y:S04]  /*0970*/  LDG.E R16, desc[UR8][R16.64] ;  /* 0x0000000810107981 */ /* 0x000ea8000c1e1900 */
[----:B------:R-:W4:Y:S01]  /*0980*/  LDG.E R18, desc[UR8][R18.64] ;  /* 0x0000000812127981 */ /* 0x000f22000c1e1900 */
[----:B---3--:R-:W-:-:S04]  /*0990*/  IMAD R21, R5, R20, R0 ;  /* 0x0000001405157224 */ /* 0x008fc800078e0200 */
[----:B------:R-:W-:-:S06]  /*09a0*/  IMAD.WIDE R20, R21, 0x4, R14 ;  /* 0x0000000415147825 */ /* 0x000fcc00078e020e */
[----:B------:R-:W3:Y:S01]  /*09b0*/  LDG.E R20, desc[UR8][R20.64] ;  /* 0x0000000814147981 */ /* 0x000ee2000c1e1900 */
[----:B------:R-:W-:-:S04]  /*09c0*/  IADD3 R23, PT, PT, R23, 0x8, RZ ;  /* 0x0000000817177810 */ /* 0x000fc80007ffe0ff */
[----:B------:R-:W-:Y:S02]  /*09d0*/  ISETP.NE.AND P1, PT, R23, RZ, PT ;  /* 0x000000ff1700720c */ /* 0x000fe40003f25270 */
[----:B------:R-:W-:Y:S02]  /*09e0*/  IADD3 R24, PT, PT, R24, 0x20, RZ ;  /* 0x0000002018187810 */ /* 0x000fe40007ffe0ff */
[----:B------:R-:W-:Y:S01]  /*09f0*/  IADD3 R12, PT, PT, R12, 0x20, RZ ;  /* 0x000000200c0c7810 */ /* 0x000fe20007ffe0ff */
[----:B--2---:R-:W-:-:S04]  /*0a00*/  FFMA R27, R27, R16, R28 ;  /* 0x000000101b1b7223 */ /* 0x004fc8000000001c */
[----:B----4-:R-:W-:-:S04]  /*0a10*/  FFMA R26, R26, R18, R27 ;  /* 0x000000121a1a7223 */ /* 0x010fc8000000001b */
[----:B---3--:R-:W-:Y:S01]  /*0a20*/  FFMA R25, R25, R20, R26 ;  /* 0x0000001419197223 */ /* 0x008fe2000000001a */
[----:B------:R-:W-:Y:S06]  /*0a30*/  @P1 BRA `(.L_x_210) ;  /* 0xfffffffc002c1947 */ /* 0x000fec000383ffff */
[----:B------:R-:W-:-:S07]  /*0a40*/  IMAD.MOV.U32 R21, RZ, RZ, R8 ;  /* 0x000000ffff157224 */ /* 0x000fce00078e0008 */
.L_x_209:
[----:B------:R-:W-:-:S13]  /*0a50*/  ISETP.NE.AND P1, PT, R6, RZ, PT ;  /* 0x000000ff0600720c */ /* 0x000fda0003f25270 */
[----:B------:R-:W-:Y:S05]  /*0a60*/  @!P1 BRA `(.L_x_208) ;  /* 0x0000000400389947 */ /* 0x000fea0003800000 */
[----:B------:R-:W-:Y:S01]  /*0a70*/  ISETP.NE.AND P1, PT, R9, RZ, PT ;  /* 0x000000ff0900720c */ /* 0x000fe20003f25270 */
[----:B------:R-:W-:-:S12]  /*0a80*/  @!P0 BRA `(.L_x_211) ;  /* 0x0000000000888947 */ /* 0x000fd80003800000 */
[----:B------:R-:W0:Y:S01]  /*0a90*/  S2R R15, SR_CgaCtaId ;  /* 0x00000000000f7919 */ /* 0x000e220000008800 */
[----:B------:R-:W-:Y:S02]  /*0aa0*/  MOV R14, 0x400 ;  /* 0x00000400000e7802 */ /* 0x000fe40000000f00 */
[----:B------:R-:W-:Y:S02]  /*0ab0*/  IADD3 R12, PT, PT, R22, R21, RZ ;  /* 0x00000015160c7210 */ /* 0x000fe40007ffe0ff */
[----:B------:R-:W-:Y:S02]  /*0ac0*/  IADD3 R16, PT, PT, R14, 0x180, RZ ;  /* 0x000001800e107810 */ /* 0x000fe40007ffe0ff */
[C---:B0-----:R-:W-:Y:S02]  /*0ad0*/  LEA R17, R15.reuse, R14, 0x18 ;  /* 0x0000000e0f117211 */ /* 0x041fe400078ec0ff */
[----:B------:R-:W-:Y:S02]  /*0ae0*/  LEA R16, R15, R16, 0x18 ;  /* 0x000000100f107211 */ /* 0x000fe400078ec0ff */
[----:B------:R-:W-:Y:S01]  /*0af0*/  LEA R28, R12, R17, 0x2 ;  /* 0x000000110c1c7211 */ /* 0x000fe200078e10ff */
[----:B------:R-:W0:Y:S02]  /*0b00*/  LDC.64 R14, c[0x0][0x388] ;  /* 0x0000e200ff0e7b82 */ /* 0x000e240000000a00 */
[----:B------:R-:W-:-:S02]  /*0b10*/  IMAD R29, R21, 0x4, R16 ;  /* 0x00000004151d7824 */ /* 0x000fc400078e0210 */
[----:B------:R-:W-:Y:S04]  /*0b20*/  LDS R24, [R28] ;  /* 0x000000001c187984 */ /* 0x000fe80000000800 */
[----:B------:R-:W2:Y:S04]  /*0b30*/  LDS R19, [R29] ;  /* 0x000000001d137984 */ /* 0x000ea80000000800 */
[----:B------:R-:W-:Y:S04]  /*0b40*/  LDS R23, [R28+0x4] ;  /* 0x000004001c177984 */ /* 0x000fe80000000800 */
[----:B------:R-:W3:Y:S04]  /*0b50*/  LDS R18, [R29+0x4] ;  /* 0x000004001d127984 */ /* 0x000ee80000000800 */
[----:B------:R-:W-:Y:S04]  /*0b60*/  LDS R20, [R28+0x8] ;  /* 0x000008001c147984 */ /* 0x000fe80000000800 */
[----:B------:R-:W4:Y:S04]  /*0b70*/  LDS R17, [R29+0x8] ;  /* 0x000008001d117984 */ /* 0x000f280000000800 */
[----:B------:R-:W-:Y:S04]  /*0b80*/  LDS R12, [R28+0xc] ;  /* 0x00000c001c0c7984 */ /* 0x000fe80000000800 */
[----:B------:R-:W5:Y:S01]  /*0b90*/  LDS R16, [R29+0xc] ;  /* 0x00000c001d107984 */ /* 0x000f620000000800 */
[----:B--2---:R-:W-:-:S04]  /*0ba0*/  IMAD R19, R5, R19, R0 ;  /* 0x0000001305137224 */ /* 0x004fc800078e0200 */
[----:B0-----:R-:W-:-:S04]  /*0bb0*/  IMAD.WIDE R26, R19, 0x4, R14 ;  /* 0x00000004131a7825 */ /* 0x001fc800078e020e */
[----:B---3--:R-:W-:Y:S02]  /*0bc0*/  IMAD R19, R5, R18, R0 ;  /* 0x0000001205137224 */ /* 0x008fe400078e0200 */
[----:B------:R-:W2:Y:S02]  /*0bd0*/  LDG.E R26, desc[UR8][R26.64] ;  /* 0x000000081a1a7981 */ /* 0x000ea4000c1e1900 */
[----:B------:R-:W-:-:S04]  /*0be0*/  IMAD.WIDE R18, R19, 0x4, R14 ;  /* 0x0000000413127825 */ /* 0x000fc800078e020e */
[C-C-:B----4-:R-:W-:Y:S02]  /*0bf0*/  IMAD R17, R5.reuse, R17, R0.reuse ;  /* 0x0000001105117224 */ /* 0x150fe400078e0200 */
[----:B------:R5:W3:Y:S02]  /*0c00*/  LDG.E R18, desc[UR8][R18.64] ;  /* 0x0000000812127981 */ /* 0x000ae4000c1e1900 */
[----:B-----5:R-:W-:Y:S02]  /*0c10*/  IMAD R19, R5, R16, R0 ;  /* 0x0000001005137224 */ /* 0x020fe400078e0200 */
        /* <DEDUP_REMOVED lines=9> */
.L_x_211:
[----:B------:R-:W-:Y:S05]  /*0cb0*/  @!P1 BRA `(.L_x_208) ;  /* 0x0000000000a49947 */ /* 0x000fea0003800000 */
[----:B------:R-:W-:Y:S02]  /*0cc0*/  ISETP.NE.AND P1, PT, R9, 0x1, PT ;  /* 0x000000010900780c */ /* 0x000fe40003f25270 */
[----:B------:R-:W-:-:S11]  /*0cd0*/  LOP3.LUT P2, RZ, R3, 0x1, RZ, 0xc0, !PT ;  /* 0x0000000103ff7812 */ /* 0x000fd6000784c0ff */
[----:B------:R-:W-:Y:S05]  /*0ce0*/  @!P1 BRA `(.L_x_212) ;  /* 0x0000000000589947 */ /* 0x000fea0003800000 */
[----:B------:R-:W0:Y:S01]  /*0cf0*/  S2R R15, SR_CgaCtaId ;  /* 0x00000000000f7919 */ /* 0x000e220000008800 */
[----:B------:R-:W-:Y:S02]  /*0d00*/  MOV R14, 0x400 ;  /* 0x00000400000e7802 */ /* 0x000fe40000000f00 */
[----:B------:R-:W-:Y:S02]  /*0d10*/  IADD3 R12, PT, PT, R22, R21, RZ ;  /* 0x00000015160c7210 */ /* 0x000fe40007ffe0ff */
[----:B------:R-:W-:Y:S02]  /*0d20*/  IADD3 R16, PT, PT, R14, 0x180, RZ ;  /* 0x000001800e107810 */ /* 0x000fe40007ffe0ff */
[C---:B0-----:R-:W-:Y:S02]  /*0d30*/  LEA R17, R15.reuse, R14, 0x18 ;  /* 0x0000000e0f117211 */ /* 0x041fe400078ec0ff */
[----:B------:R-:W-:Y:S02]  /*0d40*/  LEA R16, R15, R16, 0x18 ;  /* 0x000000100f107211 */ /* 0x000fe400078ec0ff */
[----:B------:R-:W0:Y:S01]  /*0d50*/  LDC.64 R14, c[0x0][0x388] ;  /* 0x0000e200ff0e7b82 */ /* 0x000e220000000a00 */
[----:B------:R-:W-:Y:S01]  /*0d60*/  IMAD R20, R12, 0x4, R17 ;  /* 0x000000040c147824 */ /* 0x000fe200078e0211 */
[----:B------:R-:W-:-:S04]  /*0d70*/  LEA R23, R21, R16, 0x2 ;  /* 0x0000001015177211 */ /* 0x000fc800078e10ff */
[----:B------:R-:W-:Y:S04]  /*0d80*/  LDS R18, [R20] ;  /* 0x0000000014127984 */ /* 0x000fe80000000800 */
[----:B------:R-:W2:Y:S04]  /*0d90*/  LDS R16, [R23] ;  /* 0x0000000017107984 */ /* 0x000ea80000000800 */
[----:B------:R-:W-:Y:S04]  /*0da0*/  LDS R12, [R20+0x4] ;  /* 0x00000400140c7984 */ /* 0x000fe80000000800 */
[----:B------:R-:W3:Y:S01]  /*0db0*/  LDS R19, [R23+0x4] ;  /* 0x0000040017137984 */ /* 0x000ee20000000800 */
[----:B--2---:R-:W-:-:S04]  /*0dc0*/  IMAD R17, R5, R16, R0 ;  /* 0x0000001005117224 */ /* 0x004fc800078e0200 */
[----:B0-----:R-:W-:-:S04]  /*0dd0*/  IMAD.WIDE R16, R17, 0x4, R14 ;  /* 0x0000000411107825 */ /* 0x001fc800078e020e */
[----:B---3--:R-:W-:Y:S02]  /*0de0*/  IMAD R19, R5, R19, R0 ;  /* 0x0000001305137224 */ /* 0x008fe400078e0200 */
[----:B------:R-:W2:Y:S02]  /*0df0*/  LDG.E R16, desc[UR8][R16.64] ;  /* 0x0000000810107981 */ /* 0x000ea4000c1e1900 */
[----:B------:R-:W-:-:S06]  /*0e00*/  IMAD.WIDE R14, R19, 0x4, R14 ;  /* 0x00000004130e7825 */ /* 0x000fcc00078e020e */
[----:B------:R-:W3:Y:S01]  /*0e10*/  LDG.E R14, desc[UR8][R14.64] ;  /* 0x000000080e0e7981 */ /* 0x000ee2000c1e1900 */
[----:B------:R-:W-:Y:S01]  /*0e20*/  IADD3 R21, PT, PT, R21, 0x2, RZ ;  /* 0x0000000215157810 */ /* 0x000fe20007ffe0ff */
[----:B--2---:R-:W-:-:S04]  /*0e30*/  FFMA R25, R18, R16, R25 ;  /* 0x0000001012197223 */ /* 0x004fc80000000019 */
[----:B---3--:R-:W-:-:S07]  /*0e40*/  FFMA R25, R12, R14, R25 ;  /* 0x0000000e0c197223 */ /* 0x008fce0000000019 */
.L_x_212:
[----:B------:R-:W-:Y:S05]  /*0e50*/  @!P2 BRA `(.L_x_208) ;  /* 0x00000000003ca947 */ /* 0x000fea0003800000 */
[----:B------:R-:W0:Y:S01]  /*0e60*/  S2R R15, SR_CgaCtaId ;  /* 0x00000000000f7919 */ /* 0x000e220000008800 */
[----:B------:R-:W-:Y:S01]  /*0e70*/  MOV R12, 0x400 ;  /* 0x00000400000c7802 */ /* 0x000fe20000000f00 */
[----:B------:R-:W-:-:S03]  /*0e80*/  IMAD.IADD R22, R22, 0x1, R21 ;  /* 0x0000000116167824 */ /* 0x000fc600078e0215 */
[----:B------:R-:W-:Y:S02]  /*0e90*/  IADD3 R14, PT, PT, R12, 0x180, RZ ;  /* 0x000001800c0e7810 */ /* 0x000fe40007ffe0ff */
[C---:B0-----:R-:W-:Y:S02]  /*0ea0*/  LEA R17, R15.reuse, R12, 0x18 ;  /* 0x0000000c0f117211 */ /* 0x041fe400078ec0ff */
[----:B------:R-:W-:Y:S02]  /*0eb0*/  LEA R12, R15, R14, 0x18 ;  /* 0x0000000e0f0c7211 */ /* 0x000fe400078ec0ff */
[----:B------:R-:W-:Y:S01]  /*0ec0*/  LEA R22, R22, R17, 0x2 ;  /* 0x0000001116167211 */ /* 0x000fe200078e10ff */
[----:B------:R-:W0:Y:S01]  /*0ed0*/  LDC.64 R14, c[0x0][0x388] ;  /* 0x0000e200ff0e7b82 */ /* 0x000e220000000a00 */
[----:B------:R-:W-:-:S04]  /*0ee0*/  LEA R12, R21, R12, 0x2 ;  /* 0x0000000c150c7211 */ /* 0x000fc800078e10ff */
[----:B------:R-:W-:Y:S04]  /*0ef0*/  LDS R22, [R22] ;  /* 0x0000000016167984 */ /* 0x000fe80000000800 */
[----:B------:R-:W2:Y:S02]  /*0f00*/  LDS R12, [R12] ;  /* 0x000000000c0c7984 */ /* 0x000ea40000000800 */
[----:B--2---:R-:W-:-:S04]  /*0f10*/  IMAD R17, R5, R12, R0 ;  /* 0x0000000c05117224 */ /* 0x004fc800078e0200 */
[----:B0-----:R-:W-:-:S06]  /*0f20*/  IMAD.WIDE R14, R17, 0x4, R14 ;  /* 0x00000004110e7825 */ /* 0x001fcc00078e020e */
[----:B------:R-:W2:Y:S02]  /*0f30*/  LDG.E R14, desc[UR8][R14.64] ;  /* 0x000000080e0e7981 */ /* 0x000ea4000c1e1900 */
[----:B--2---:R-:W-:-:S07]  /*0f40*/  FFMA R25, R22, R14, R25 ;  /* 0x0000000e16197223 */ /* 0x004fce0000000019 */
.L_x_208:
[----:B------:R-:W0:Y:S01]  /*0f50*/  LDC.64 R14, c[0x0][0x3a8] ;  /* 0x0000ea00ff0e7b82 */ /* 0x000e220000000a00 */
[----:B------:R-:W-:Y:S01]  /*0f60*/  IMAD R12, R7, R13, R2 ;  /* 0x0000000d070c7224 */ /* 0x000fe200078e0202 */
[----:B------:R-:W-:-:S03]  /*0f70*/  IADD3 R13, PT, PT, R13, 0x1, RZ ;  /* 0x000000010d0d7810 */ /* 0x000fc60007ffe0ff */
[----:B------:R-:W-:Y:S01]  /*0f80*/  IMAD R17, R5, R12, R0 ;  /* 0x0000000c05117224 */ /* 0x000fe200078e0200 */
[----:B------:R-:W-:-:S03]  /*0f90*/  ISETP.NE.AND P1, PT, R13, R4, PT ;  /* 0x000000040d00720c */ /* 0x000fc60003f25270 */
[----:B0-----:R-:W-:-:S05]  /*0fa0*/  IMAD.WIDE R14, R17, 0x4, R14 ;  /* 0x00000004110e7825 */ /* 0x001fca00078e020e */
[----:B------:R0:W-:Y:S05]  /*0fb0*/  STG.E desc[UR8][R14.64], R25 ;  /* 0x000000190e007986 */ /* 0x0001ea000c101908 */
[----:B------:R-:W-:Y:S05]  /*0fc0*/  @P1 BRA `(.L_x_213) ;  /* 0xfffffff400781947 */ /* 0x000fea000383ffff */
.L_x_207:
[----:B-1----:R-:W-:Y:S01]  /*0fd0*/  IADD3 R0, PT, PT, R0, UR7, RZ ;  /* 0x0000000700007c10 */ /* 0x002fe2000fffe0ff */
[----:B------:R-:W-:Y:S05]  /*0fe0*/  WARPSYNC.ALL ;  /* 0x0000000000007948 */ /* 0x000fea0003800000 */
[----:B------:R-:W-:Y:S01]  /*0ff0*/  BAR.SYNC.DEFER_BLOCKING 0x0 ;  /* 0x0000000000007b1d */ /* 0x000fe20000010000 */
[----:B------:R-:W-:-:S13]  /*1000*/  ISETP.GE.AND P1, PT, R0, R5, PT ;  /* 0x000000050000720c */ /* 0x000fda0003f26270 */
[----:B------:R-:W-:Y:S05]  /*1010*/  @!P1 BRA `(.L_x_214) ;  /* 0xfffffff400589947 */ /* 0x000fea000383ffff */
[----:B------:R-:W-:Y:S05]  /*1020*/  EXIT ;  /* 0x000000000000794d */ /* 0x000fea0003800000 */
.L_x_215:
        /* <DEDUP_REMOVED lines=13> */
.L_x_232:


//--------------------- .nv.shared.reserved.0     --------------------------
	.section	.nv.shared.reserved.0,"aw",@nobits
	.weak		__nv_reservedSMEM_offset_0_alias
	.size		__nv_reservedSMEM_offset_0_alias, 0, 64
	.other		__nv_reservedSMEM_offset_0_alias,@"STO_CUDA_RESERVED_SHARED STV_DEFAULT"
__nv_reservedSMEM_offset_0_alias:
	.zero		0
	.zero		64


//--------------------- .nv.shared._Z17computePCfeaturesPKdPKiPKfS2_S2_S4_S4_S4_S4_S2_S2_S4_Pf --------------------------
	.section	.nv.shared._Z17computePCfeaturesPKdPKiPKfS2_S2_S4_S4_S4_S4_S2_S2_S4_Pf,"aw",@nobits
	.sectionflags	@""
	.align	4
.nv.shared._Z17computePCfeaturesPKdPKiPKfS2_S2_S4_S4_S4_S4_S2_S2_S4_Pf:
	.zero		3480


//--------------------- .nv.shared._Z14cleanup_spikesPKdPKfS2_S2_S2_PKiPiS5_PfS6_S6_S5_ --------------------------
	.section	.nv.shared._Z14cleanup_spikesPKdPKfS2_S2_S2_PKiPiS5_PfS6_S6_S5_,"aw",@nobits
	.sectionflags	@""
	.align	4
.nv.shared._Z14cleanup_spikesPKdPKfS2_S2_S2_PKiPiS5_PfS6_S6_S5_:
	.zero		5772


//--------------------- .nv.shared._Z16timeFilterUpdatePKdPKfS2_PKbPfPKiS7_S7_ --------------------------
	.section	.nv.shared._Z16timeFilterUpdatePKdPKfS2_PKbPfPKiS7_S7_,"aw",@nobits
	.sectionflags	@""
	.align	4
.nv.shared._Z16timeFilterUpdatePKdPKfS2_PKbPfPKiS7_S7_:
	.zero		1996


//--------------------- .nv.shared._Z10timeFilterPKdPKfS2_Pf --------------------------
	.section	.nv.shared._Z10timeFilterPKdPKfS2_Pf,"aw",@nobits
	.sectionflags	@""
	.align	4
.nv.shared._Z10timeFilterPKdPKfS2_Pf:
	.zero		15256


//--------------------- .nv.shared._Z17spaceFilterUpdatePKdPKfS2_PKbPKiS6_PfS6_S6_S6_ --------------------------
	.section	.nv.shared._Z17spaceFilterUpdatePKdPKfS2_PKbPKiS6_PfS6_S6_S6_,"aw",@nobits
	.sectionflags	@""
	.align	4
.nv.shared._Z17spaceFilterUpdatePKdPKfS2_PKbPKiS6_PfS6_S6_S6_:
	.zero		1536


//--------------------- .nv.shared._Z11spaceFilterPKdPKfS2_PKiS4_Pf --------------------------
	.section	.nv.shared._Z11spaceFilterPKdPKfS2_PKiS4_Pf,"aw",@nobits
	.sectionflags	@""
	.align	4
.nv.shared._Z11spaceFilterPKdPKfS2_PKiS4_Pf:
	.zero		1536


//--------------------- .nv.constant0._Z14addback_spikesPKdPKiS2_PKfS2_PfS4_S4_iS4_ --------------------------
	.section	.nv.constant0._Z14addback_spikesPKdPKiS2_PKfS2_PfS4_S4_iS4_,"a",@progbits
	.sectionflags	@""
	.align	4
.nv.constant0._Z14addback_spikesPKdPKiS2_PKfS2_PfS4_S4_iS4_:
	.zero		976


//--------------------- .nv.constant0._Z17computePCfeaturesPKdPKiPKfS2_S2_S4_S4_S4_S4_S2_S2_S4_Pf --------------------------
	.section	.nv.constant0._Z17computePCfeaturesPKdPKiPKfS2_S2_S4_S4_S4_S4_S2_S2_S4_Pf,"a",@progbits
	.sectionflags	@""
	.align	4
.nv.constant0._Z17computePCfeaturesPKdPKiPKfS2_S2_S4_S4_S4_S4_S2_S2_S4_Pf:
	.zero		1000


//--------------------- .nv.constant0._Z13average_snipsPKdPKiS2_PKfS4_S2_S4_S4_S4_PdPiS4_S4_ --------------------------
	.section	.nv.constant0._Z13average_snipsPKdPKiS2_PKfS4_S2_S4_S4_S4_PdPiS4_S4_,"a",@progbits
	.sectionflags	@""
	.align	4
.nv.constant0._Z13average_snipsPKdPKiS2_PKfS4_S2_S4_S4_S4_PdPiS4_S4_:
	.zero		1000


//--------------------- .nv.constant0._Z15subtract_spikesPKdPKiS2_PKfS2_PfS4_S4_ --------------------------
	.section	.nv.constant0._Z15subtract_spikesPKdPKiS2_PKfS2_PfS4_S4_,"a",@progbits
	.sectionflags	@""
	.align	4
.nv.constant0._Z15subtract_spikesPKdPKiS2_PKfS2_PfS4_S4_:
	.zero		960


//--------------------- .nv.constant0._Z11extractFEATPKdPKiS2_S2_PKfS2_S4_Pf --------------------------
	.section	.nv.constant0._Z11extractFEATPKdPKiS2_S2_PKfS2_S4_Pf,"a",@progbits
	.sectionflags	@""
	.align	4
.nv.constant0._Z11extractFEATPKdPKiS2_S2_PKfS2_S4_Pf:
	.zero		960


//--------------------- .nv.constant0._Z14cleanup_spikesPKdPKfS2_S2_S2_PKiPiS5_PfS6_S6_S5_ --------------------------
	.section	.nv.constant0._Z14cleanup_spikesPKdPKfS2_S2_S2_PKiPiS5_PfS6_S6_S5_,"a",@progbits
	.sectionflags	@""
	.align	4
.nv.constant0._Z14cleanup_spikesPKdPKfS2_S2_S2_PKiPiS5_PfS6_S6_S5_:
	.zero		992


//--------------------- .nv.constant0._Z16bestFilterUpdatePKdPKfS2_PfS3_PiPKiS6_S6_ --------------------------
	.section	.nv.constant0._Z16bestFilterUpdatePKdPKfS2_PfS3_PiPKiS6_S6_,"a",@progbits
	.sectionflags	@""
	.align	4
.nv.constant0._Z16bestFilterUpdatePKdPKfS2_PfS3_PiPKiS6_S6_:
	.zero		968


//--------------------- .nv.constant0._Z10bestFilterPKdPKfS2_PfS3_Pi --------------------------
	.section	.nv.constant0._Z10bestFilterPKdPKfS2_PfS3_Pi,"a",@progbits
	.sectionflags	@""
	.align	4
.nv.constant0._Z10bestFilterPKdPKfS2_PfS3_Pi:
	.zero		944


//--------------------- .nv.constant0._Z16timeFilterUpdatePKdPKfS2_PKbPfPKiS7_S7_ --------------------------
	.section	.nv.constant0._Z16timeFilterUpdatePKdPKfS2_PKbPfPKiS7_S7_,"a",@progbits
	.sectionflags	@""
	.align	4
.nv.constant0._Z16timeFilterUpdatePKdPKfS2_PKbPfPKiS7_S7_:
	.zero		960


//--------------------- .nv.constant0._Z10timeFilterPKdPKfS2_Pf --------------------------
	.section	.nv.constant0._Z10timeFilterPKdPKfS2_Pf,"a",@progbits
	.sectionflags	@""
	.align	4
.nv.constant0._Z10timeFilterPKdPKfS2_Pf:
	.zero		928


//--------------------- .nv.constant0._Z17spaceFilterUpdatePKdPKfS2_PKbPKiS6_PfS6_S6_S6_ --------------------------
	.section	.nv.constant0._Z17spaceFilterUpdatePKdPKfS2_PKbPKiS6_PfS6_S6_S6_,"a",@progbits
	.sectionflags	@""
	.align	4
.nv.constant0._Z17spaceFilterUpdatePKdPKfS2_PKbPKiS6_PfS6_S6_S6_:
	.zero		976


//--------------------- .nv.constant0._Z11spaceFilterPKdPKfS2_PKiS4_Pf --------------------------
	.section	.nv.constant0._Z11spaceFilterPKdPKfS2_PKiS4_Pf,"a",@progbits
	.sectionflags	@""
	.align	4
.nv.constant0._Z11spaceFilterPKdPKfS2_PKiS4_Pf:
	.zero		944


//--------------------- SYMBOLS --------------------------

	.type		.nv.reservedSmem.offset0,@object
	.size		.nv.reservedSmem.offset0,0x4
	.type		.nv.reservedSmem.cap,@object
	.size		.nv.reservedSmem.cap,0x4
